//
// Generated by NVIDIA NVVM Compiler
//
// Compiler Build ID: CL-36424714
// Cuda compilation tools, release 13.0, V13.0.88
// Based on NVVM 20.0.0
//

.version 9.0
.target sm_100
.address_size 64

	// .globl	_Z8best_batiPdS_iS_S_Pii
.func  (.param .align 16 .b8 func_retval0[16]) __internal_trig_reduction_slowpathd
(
	.param .b64 __internal_trig_reduction_slowpathd_param_0
)
;
.global .align 4 .b8 precalc_xorwow_matrix[102400];
.global .align 4 .b8 precalc_xorwow_offset_matrix[102400];
.global .align 4 .b8 mrg32k3aM1[2304];
.global .align 4 .b8 mrg32k3aM2[2304];
.global .align 4 .b8 mrg32k3aM1SubSeq[2016];
.global .align 4 .b8 mrg32k3aM2SubSeq[2016];
.global .align 4 .b8 mrg32k3aM1Seq[2304];
.global .align 4 .b8 mrg32k3aM2Seq[2304];
.const .align 8 .b8 __cr_lgamma_table[72];
.global .align 8 .b8 __cudart_i2opi_d[144] = {8, 93, 141, 31, 177, 95, 251, 107, 234, 146, 82, 138, 247, 57, 7, 61, 123, 241, 229, 235, 199, 186, 39, 117, 45, 234, 95, 158, 102, 63, 70, 79, 183, 9, 203, 39, 207, 126, 54, 109, 31, 109, 10, 90, 139, 17, 47, 239, 15, 152, 5, 222, 255, 151, 248, 31, 59, 40, 249, 189, 139, 95, 132, 156, 244, 57, 83, 131, 57, 214, 145, 57, 65, 126, 95, 180, 38, 112, 156, 233, 132, 68, 187, 46, 245, 53, 130, 232, 62, 167, 41, 177, 28, 235, 29, 254, 28, 146, 209, 9, 234, 46, 73, 6, 224, 210, 77, 66, 58, 110, 36, 183, 97, 197, 187, 222, 171, 99, 81, 254, 65, 144, 67, 60, 153, 149, 98, 219, 192, 221, 52, 245, 209, 87, 39, 252, 41, 21, 68, 78, 110, 131, 249, 162};
.global .align 16 .b8 __cudart_sin_cos_coeffs[128] = {70, 210, 176, 44, 241, 229, 90, 190, 146, 227, 172, 105, 227, 29, 199, 62, 161, 98, 219, 25, 160, 1, 42, 191, 24, 8, 17, 17, 17, 17, 129, 63, 84, 85, 85, 85, 85, 85, 197, 191, 0, 0, 0, 0, 0, 0, 0, 0, 0, 0, 0, 0, 0, 0, 0, 0, 100, 129, 253, 32, 131, 255, 168, 189, 40, 133, 239, 193, 167, 238, 33, 62, 217, 230, 6, 142, 79, 126, 146, 190, 233, 188, 221, 25, 160, 1, 250, 62, 71, 93, 193, 22, 108, 193, 86, 191, 81, 85, 85, 85, 85, 85, 165, 63, 0, 0, 0, 0, 0, 0, 224, 191, 0, 0, 0, 0, 0, 0, 240, 63};

.visible .entry _Z8best_batiPdS_iS_S_Pii(
	.param .u32 _Z8best_batiPdS_iS_S_Pii_param_0,
	.param .u64 .ptr .align 1 _Z8best_batiPdS_iS_S_Pii_param_1,
	.param .u64 .ptr .align 1 _Z8best_batiPdS_iS_S_Pii_param_2,
	.param .u32 _Z8best_batiPdS_iS_S_Pii_param_3,
	.param .u64 .ptr .align 1 _Z8best_batiPdS_iS_S_Pii_param_4,
	.param .u64 .ptr .align 1 _Z8best_batiPdS_iS_S_Pii_param_5,
	.param .u64 .ptr .align 1 _Z8best_batiPdS_iS_S_Pii_param_6,
	.param .u32 _Z8best_batiPdS_iS_S_Pii_param_7
)
{
	.reg .pred 	%p<26>;
	.reg .b32 	%r<81>;
	.reg .b64 	%rd<147>;
	.reg .b64 	%fd<45>;

	ld.param.u32 	%r25, [_Z8best_batiPdS_iS_S_Pii_param_0];
	ld.param.u64 	%rd39, [_Z8best_batiPdS_iS_S_Pii_param_1];
	ld.param.u64 	%rd40, [_Z8best_batiPdS_iS_S_Pii_param_2];
	ld.param.u32 	%r26, [_Z8best_batiPdS_iS_S_Pii_param_3];
	ld.param.u64 	%rd41, [_Z8best_batiPdS_iS_S_Pii_param_4];
	ld.param.u64 	%rd42, [_Z8best_batiPdS_iS_S_Pii_param_6];
	ld.param.u32 	%r27, [_Z8best_batiPdS_iS_S_Pii_param_7];
	cvta.to.global.u64 	%rd1, %rd41;
	cvta.to.global.u64 	%rd2, %rd42;
	cvta.to.global.u64 	%rd3, %rd40;
	cvta.to.global.u64 	%rd4, %rd39;
	mov.u32 	%r1, %tid.x;
	mov.u32 	%r2, %ctaid.x;
	mov.u32 	%r3, %ntid.x;
	mad.lo.s32 	%r28, %r2, %r3, %r1;
	mov.u32 	%r29, %nctaid.x;
	mul.lo.s32 	%r4, %r3, %r29;
	mul.wide.s32 	%rd43, %r28, 8;
	add.s64 	%rd44, %rd4, %rd43;
	ld.global.f64 	%fd15, [%rd44];
	add.s64 	%rd5, %rd3, %rd43;
	st.global.f64 	[%rd5], %fd15;
	mul.wide.s32 	%rd45, %r28, 4;
	add.s64 	%rd6, %rd2, %rd45;
	st.global.u32 	[%rd6], %r28;
	add.s32 	%r75, %r28, %r4;
	sub.s32 	%r6, %r26, %r27;
	setp.ge.s32 	%p1, %r75, %r6;
	@%p1 bra 	$L__BB0_4;
$L__BB0_1:
	ld.global.f64 	%fd16, [%rd5];
	mul.wide.s32 	%rd46, %r75, 8;
	add.s64 	%rd47, %rd4, %rd46;
	ld.global.f64 	%fd1, [%rd47];
	setp.leu.f64 	%p2, %fd16, %fd1;
	@%p2 bra 	$L__BB0_3;
	st.global.f64 	[%rd5], %fd1;
	st.global.u32 	[%rd6], %r75;
$L__BB0_3:
	add.s32 	%r75, %r75, %r4;
	setp.lt.s32 	%p3, %r75, %r6;
	@%p3 bra 	$L__BB0_1;
$L__BB0_4:
	bar.sync 	0;
	setp.ne.s32 	%p4, %r2, 0;
	@%p4 bra 	$L__BB0_38;
	add.s32 	%r76, %r1, %r3;
	setp.ge.s32 	%p5, %r76, %r4;
	@%p5 bra 	$L__BB0_10;
	mul.wide.u32 	%rd48, %r1, 8;
	add.s64 	%rd7, %rd3, %rd48;
	mul.wide.u32 	%rd49, %r1, 4;
	add.s64 	%rd8, %rd2, %rd49;
$L__BB0_7:
	ld.global.f64 	%fd17, [%rd7];
	mul.wide.s32 	%rd50, %r76, 8;
	add.s64 	%rd51, %rd3, %rd50;
	ld.global.f64 	%fd2, [%rd51];
	setp.leu.f64 	%p6, %fd17, %fd2;
	@%p6 bra 	$L__BB0_9;
	st.global.f64 	[%rd7], %fd2;
	mul.wide.s32 	%rd52, %r76, 4;
	add.s64 	%rd53, %rd2, %rd52;
	ld.global.u32 	%r30, [%rd53];
	st.global.u32 	[%rd8], %r30;
$L__BB0_9:
	add.s32 	%r76, %r76, %r3;
	setp.lt.s32 	%p7, %r76, %r4;
	@%p7 bra 	$L__BB0_7;
$L__BB0_10:
	bar.sync 	0;
	setp.ne.s32 	%p8, %r1, 0;
	@%p8 bra 	$L__BB0_38;
	setp.lt.u32 	%p9, %r3, 2;
	@%p9 bra 	$L__BB0_29;
	add.s32 	%r12, %r3, -1;
	add.s32 	%r32, %r3, -2;
	and.b32  	%r13, %r12, 3;
	setp.lt.u32 	%p10, %r32, 3;
	mov.b32 	%r79, 1;
	@%p10 bra 	$L__BB0_24;
	and.b32  	%r34, %r12, -4;
	neg.s32 	%r78, %r34;
	add.s64 	%rd138, %rd2, 8;
	add.s64 	%rd137, %rd3, 16;
	mov.b32 	%r77, 0;
$L__BB0_14:
	ld.global.f64 	%fd43, [%rd3];
	ld.global.f64 	%fd4, [%rd137+-8];
	setp.leu.f64 	%p11, %fd43, %fd4;
	@%p11 bra 	$L__BB0_16;
	st.global.f64 	[%rd3], %fd4;
	ld.global.u32 	%r35, [%rd138+-4];
	st.global.u32 	[%rd2], %r35;
	ld.global.f64 	%fd43, [%rd3];
$L__BB0_16:
	ld.global.f64 	%fd7, [%rd137];
	setp.leu.f64 	%p12, %fd43, %fd7;
	@%p12 bra 	$L__BB0_18;
	st.global.f64 	[%rd3], %fd7;
	ld.global.u32 	%r36, [%rd138];
	st.global.u32 	[%rd2], %r36;
	ld.global.f64 	%fd43, [%rd3];
$L__BB0_18:
	ld.global.f64 	%fd10, [%rd137+8];
	setp.leu.f64 	%p13, %fd43, %fd10;
	@%p13 bra 	$L__BB0_20;
	st.global.f64 	[%rd3], %fd10;
	ld.global.u32 	%r37, [%rd138+4];
	st.global.u32 	[%rd2], %r37;
	ld.global.f64 	%fd43, [%rd3];
$L__BB0_20:
	ld.global.f64 	%fd13, [%rd137+16];
	setp.leu.f64 	%p14, %fd43, %fd13;
	@%p14 bra 	$L__BB0_22;
	st.global.f64 	[%rd3], %fd13;
	ld.global.u32 	%r38, [%rd138+8];
	st.global.u32 	[%rd2], %r38;
$L__BB0_22:
	add.s32 	%r78, %r78, 4;
	add.s32 	%r77, %r77, 4;
	add.s64 	%rd138, %rd138, 16;
	add.s64 	%rd137, %rd137, 32;
	setp.ne.s32 	%p15, %r78, 0;
	@%p15 bra 	$L__BB0_14;
	add.s32 	%r79, %r77, 1;
$L__BB0_24:
	setp.eq.s32 	%p16, %r13, 0;
	@%p16 bra 	$L__BB0_29;
	mul.wide.u32 	%rd54, %r79, 4;
	add.s64 	%rd140, %rd2, %rd54;
	mul.wide.u32 	%rd55, %r79, 8;
	add.s64 	%rd139, %rd3, %rd55;
	neg.s32 	%r80, %r13;
$L__BB0_26:
	.pragma "nounroll";
	ld.global.f64 	%fd18, [%rd3];
	ld.global.f64 	%fd14, [%rd139];
	setp.leu.f64 	%p17, %fd18, %fd14;
	@%p17 bra 	$L__BB0_28;
	st.global.f64 	[%rd3], %fd14;
	ld.global.u32 	%r39, [%rd140];
	st.global.u32 	[%rd2], %r39;
$L__BB0_28:
	add.s64 	%rd140, %rd140, 4;
	add.s64 	%rd139, %rd139, 8;
	add.s32 	%r80, %r80, 1;
	setp.ne.s32 	%p18, %r80, 0;
	@%p18 bra 	$L__BB0_26;
$L__BB0_29:
	ld.global.u32 	%r40, [%rd2];
	mul.wide.s32 	%rd56, %r40, 8;
	add.s64 	%rd57, %rd4, %rd56;
	ld.global.f64 	%fd19, [%rd57];
	not.b32 	%r41, %r27;
	add.s32 	%r24, %r26, %r41;
	mul.wide.s32 	%rd58, %r24, 8;
	add.s64 	%rd59, %rd4, %rd58;
	ld.global.f64 	%fd20, [%rd59];
	st.global.f64 	[%rd57], %fd20;
	st.global.f64 	[%rd59], %fd19;
	setp.eq.s32 	%p19, %r25, 0;
	@%p19 bra 	$L__BB0_38;
	mul.lo.s32 	%r42, %r27, %r25;
	cvt.s64.s32 	%rd21, %r42;
	mul.lo.s32 	%r43, %r24, %r25;
	cvt.s64.s32 	%rd22, %r43;
	setp.lt.u32 	%p20, %r25, 4;
	mov.b64 	%rd146, 0;
	@%p20 bra 	$L__BB0_33;
	and.b32  	%r44, %r25, -4;
	cvt.s64.s32 	%rd146, %r44;
	shl.b64 	%rd62, %rd21, 3;
	add.s64 	%rd63, %rd62, %rd1;
	add.s64 	%rd142, %rd63, 16;
	shl.b64 	%rd141, %rd22, 3;
	mov.b64 	%rd144, 0;
	mov.u64 	%rd143, %rd146;
$L__BB0_32:
	.pragma "nounroll";
	ld.param.u64 	%rd135, [_Z8best_batiPdS_iS_S_Pii_param_5];
	ld.global.u32 	%r45, [%rd2];
	mul.lo.s32 	%r46, %r45, %r25;
	cvt.s64.s32 	%rd64, %r46;
	add.s64 	%rd65, %rd144, %rd64;
	shl.b64 	%rd66, %rd65, 3;
	cvta.to.global.u64 	%rd67, %rd135;
	add.s64 	%rd68, %rd67, 24;
	add.s64 	%rd69, %rd68, %rd66;
	ld.global.f64 	%fd21, [%rd69+-24];
	st.global.f64 	[%rd142+-16], %fd21;
	add.s64 	%rd70, %rd68, %rd141;
	ld.global.f64 	%fd22, [%rd70+-24];
	ld.global.u32 	%r47, [%rd2];
	mul.lo.s32 	%r48, %r47, %r25;
	cvt.s64.s32 	%rd71, %r48;
	add.s64 	%rd72, %rd144, %rd71;
	shl.b64 	%rd73, %rd72, 3;
	add.s64 	%rd74, %rd68, %rd73;
	st.global.f64 	[%rd74+-24], %fd22;
	ld.global.f64 	%fd23, [%rd142+-16];
	st.global.f64 	[%rd70+-24], %fd23;
	ld.global.u32 	%r49, [%rd2];
	mul.lo.s32 	%r50, %r49, %r25;
	cvt.s64.s32 	%rd75, %r50;
	add.s64 	%rd76, %rd144, %rd75;
	shl.b64 	%rd77, %rd76, 3;
	add.s64 	%rd78, %rd68, %rd77;
	ld.global.f64 	%fd24, [%rd78+-16];
	st.global.f64 	[%rd142+-8], %fd24;
	ld.global.f64 	%fd25, [%rd70+-16];
	ld.global.u32 	%r51, [%rd2];
	mul.lo.s32 	%r52, %r51, %r25;
	cvt.s64.s32 	%rd79, %r52;
	add.s64 	%rd80, %rd144, %rd79;
	shl.b64 	%rd81, %rd80, 3;
	add.s64 	%rd82, %rd68, %rd81;
	st.global.f64 	[%rd82+-16], %fd25;
	ld.global.f64 	%fd26, [%rd142+-8];
	st.global.f64 	[%rd70+-16], %fd26;
	ld.global.u32 	%r53, [%rd2];
	mul.lo.s32 	%r54, %r53, %r25;
	cvt.s64.s32 	%rd83, %r54;
	add.s64 	%rd84, %rd144, %rd83;
	shl.b64 	%rd85, %rd84, 3;
	add.s64 	%rd86, %rd68, %rd85;
	ld.global.f64 	%fd27, [%rd86+-8];
	st.global.f64 	[%rd142], %fd27;
	ld.global.f64 	%fd28, [%rd70+-8];
	ld.global.u32 	%r55, [%rd2];
	mul.lo.s32 	%r56, %r55, %r25;
	cvt.s64.s32 	%rd87, %r56;
	add.s64 	%rd88, %rd144, %rd87;
	shl.b64 	%rd89, %rd88, 3;
	add.s64 	%rd90, %rd68, %rd89;
	st.global.f64 	[%rd90+-8], %fd28;
	ld.global.f64 	%fd29, [%rd142];
	st.global.f64 	[%rd70+-8], %fd29;
	ld.global.u32 	%r57, [%rd2];
	mul.lo.s32 	%r58, %r57, %r25;
	cvt.s64.s32 	%rd91, %r58;
	add.s64 	%rd92, %rd144, %rd91;
	shl.b64 	%rd93, %rd92, 3;
	add.s64 	%rd94, %rd68, %rd93;
	ld.global.f64 	%fd30, [%rd94];
	st.global.f64 	[%rd142+8], %fd30;
	ld.global.f64 	%fd31, [%rd70];
	ld.global.u32 	%r59, [%rd2];
	mul.lo.s32 	%r60, %r59, %r25;
	cvt.s64.s32 	%rd95, %r60;
	add.s64 	%rd96, %rd144, %rd95;
	shl.b64 	%rd97, %rd96, 3;
	add.s64 	%rd98, %rd68, %rd97;
	st.global.f64 	[%rd98], %fd31;
	ld.global.f64 	%fd32, [%rd142+8];
	st.global.f64 	[%rd70], %fd32;
	add.s64 	%rd144, %rd144, 4;
	add.s64 	%rd143, %rd143, -4;
	add.s64 	%rd142, %rd142, 32;
	add.s64 	%rd141, %rd141, 32;
	setp.ne.s64 	%p21, %rd143, 0;
	@%p21 bra 	$L__BB0_32;
$L__BB0_33:
	ld.param.u64 	%rd136, [_Z8best_batiPdS_iS_S_Pii_param_5];
	cvta.to.global.u64 	%rd35, %rd136;
	and.b32  	%r61, %r25, 3;
	setp.eq.s32 	%p22, %r61, 0;
	@%p22 bra 	$L__BB0_38;
	setp.eq.s32 	%p23, %r61, 1;
	@%p23 bra 	$L__BB0_36;
	ld.global.u32 	%r62, [%rd2];
	mul.lo.s32 	%r63, %r62, %r25;
	cvt.s64.s32 	%rd99, %r63;
	add.s64 	%rd100, %rd146, %rd99;
	shl.b64 	%rd101, %rd100, 3;
	add.s64 	%rd102, %rd35, %rd101;
	ld.global.f64 	%fd33, [%rd102];
	add.s64 	%rd103, %rd146, %rd21;
	shl.b64 	%rd104, %rd103, 3;
	add.s64 	%rd105, %rd1, %rd104;
	st.global.f64 	[%rd105], %fd33;
	add.s64 	%rd106, %rd146, %rd22;
	shl.b64 	%rd107, %rd106, 3;
	add.s64 	%rd108, %rd35, %rd107;
	ld.global.f64 	%fd34, [%rd108];
	ld.global.u32 	%r64, [%rd2];
	mul.lo.s32 	%r65, %r64, %r25;
	cvt.s64.s32 	%rd109, %r65;
	add.s64 	%rd110, %rd146, %rd109;
	shl.b64 	%rd111, %rd110, 3;
	add.s64 	%rd112, %rd35, %rd111;
	st.global.f64 	[%rd112], %fd34;
	ld.global.f64 	%fd35, [%rd105];
	st.global.f64 	[%rd108], %fd35;
	ld.global.u32 	%r66, [%rd2];
	mul.lo.s32 	%r67, %r66, %r25;
	cvt.s64.s32 	%rd113, %r67;
	add.s64 	%rd114, %rd146, %rd113;
	shl.b64 	%rd115, %rd114, 3;
	add.s64 	%rd116, %rd35, %rd115;
	ld.global.f64 	%fd36, [%rd116+8];
	st.global.f64 	[%rd105+8], %fd36;
	ld.global.f64 	%fd37, [%rd108+8];
	ld.global.u32 	%r68, [%rd2];
	mul.lo.s32 	%r69, %r68, %r25;
	cvt.s64.s32 	%rd117, %r69;
	add.s64 	%rd118, %rd146, %rd117;
	shl.b64 	%rd119, %rd118, 3;
	add.s64 	%rd120, %rd35, %rd119;
	st.global.f64 	[%rd120+8], %fd37;
	ld.global.f64 	%fd38, [%rd105+8];
	st.global.f64 	[%rd108+8], %fd38;
	add.s64 	%rd146, %rd146, 2;
$L__BB0_36:
	and.b32  	%r70, %r25, 1;
	setp.eq.b32 	%p24, %r70, 1;
	not.pred 	%p25, %p24;
	@%p25 bra 	$L__BB0_38;
	ld.global.u32 	%r71, [%rd2];
	mul.lo.s32 	%r72, %r71, %r25;
	cvt.s64.s32 	%rd121, %r72;
	add.s64 	%rd122, %rd146, %rd121;
	shl.b64 	%rd123, %rd122, 3;
	add.s64 	%rd124, %rd35, %rd123;
	ld.global.f64 	%fd39, [%rd124];
	add.s64 	%rd125, %rd146, %rd21;
	shl.b64 	%rd126, %rd125, 3;
	add.s64 	%rd127, %rd1, %rd126;
	st.global.f64 	[%rd127], %fd39;
	add.s64 	%rd128, %rd146, %rd22;
	shl.b64 	%rd129, %rd128, 3;
	add.s64 	%rd130, %rd35, %rd129;
	ld.global.f64 	%fd40, [%rd130];
	ld.global.u32 	%r73, [%rd2];
	mul.lo.s32 	%r74, %r73, %r25;
	cvt.s64.s32 	%rd131, %r74;
	add.s64 	%rd132, %rd146, %rd131;
	shl.b64 	%rd133, %rd132, 3;
	add.s64 	%rd134, %rd35, %rd133;
	st.global.f64 	[%rd134], %fd40;
	ld.global.f64 	%fd41, [%rd127];
	st.global.f64 	[%rd130], %fd41;
$L__BB0_38:
	ret;

}
	// .globl	_Z8init_batiPdS_S_S_S_S_i
.visible .entry _Z8init_batiPdS_S_S_S_S_i(
	.param .u32 _Z8init_batiPdS_S_S_S_S_i_param_0,
	.param .u64 .ptr .align 1 _Z8init_batiPdS_S_S_S_S_i_param_1,
	.param .u64 .ptr .align 1 _Z8init_batiPdS_S_S_S_S_i_param_2,
	.param .u64 .ptr .align 1 _Z8init_batiPdS_S_S_S_S_i_param_3,
	.param .u64 .ptr .align 1 _Z8init_batiPdS_S_S_S_S_i_param_4,
	.param .u64 .ptr .align 1 _Z8init_batiPdS_S_S_S_S_i_param_5,
	.param .u64 .ptr .align 1 _Z8init_batiPdS_S_S_S_S_i_param_6,
	.param .u32 _Z8init_batiPdS_S_S_S_S_i_param_7
)
{
	.local .align 8 .b8 	__local_depot1[48];
	.reg .b64 	%SP;
	.reg .b64 	%SPL;
	.reg .pred 	%p<142>;
	.reg .b32 	%r<1567>;
	.reg .b32 	%f<7>;
	.reg .b64 	%rd<135>;
	.reg .b64 	%fd<538>;

	mov.u64 	%SPL, __local_depot1;
	ld.param.u32 	%r658, [_Z8init_batiPdS_S_S_S_S_i_param_0];
	ld.param.u64 	%rd22, [_Z8init_batiPdS_S_S_S_S_i_param_1];
	ld.param.u64 	%rd23, [_Z8init_batiPdS_S_S_S_S_i_param_2];
	ld.param.u64 	%rd24, [_Z8init_batiPdS_S_S_S_S_i_param_3];
	ld.param.u64 	%rd25, [_Z8init_batiPdS_S_S_S_S_i_param_4];
	ld.param.u64 	%rd26, [_Z8init_batiPdS_S_S_S_S_i_param_6];
	cvta.to.global.u64 	%rd1, %rd23;
	cvta.to.global.u64 	%rd2, %rd22;
	cvta.to.global.u64 	%rd3, %rd24;
	cvta.to.global.u64 	%rd4, %rd25;
	cvta.to.global.u64 	%rd27, %rd26;
	add.u64 	%rd5, %SPL, 0;
	mov.u32 	%r660, %tid.x;
	mov.u32 	%r661, %ctaid.x;
	mov.u32 	%r662, %ntid.x;
	mad.lo.s32 	%r663, %r661, %r662, %r660;
	cvt.s64.s32 	%rd6, %r663;
	mul.wide.s32 	%rd29, %r663, 8;
	add.s64 	%rd30, %rd27, %rd29;
	mov.b64 	%rd31, 0;
	st.global.u64 	[%rd30], %rd31;
	// begin inline asm
	mov.u64 	%rd21, %clock64;
	// end inline asm
	cvt.u32.u64 	%r664, %rd21;
	xor.b32  	%r665, %r664, -1429050551;
	mul.lo.s32 	%r666, %r665, 1099087573;
	{ .reg .b32 tmp; mov.b64 {tmp, %r667}, %rd21; }
	xor.b32  	%r668, %r667, -136515619;
	mul.lo.s32 	%r669, %r668, -1703105765;
	add.s32 	%r670, %r666, %r669;
	add.s32 	%r1532, %r670, 6615241;
	add.s32 	%r1255, %r666, 123456789;
	st.local.v2.u32 	[%rd5], {%r1532, %r1255};
	xor.b32  	%r1254, %r666, 362436069;
	add.s32 	%r1253, %r669, 521288629;
	st.local.v2.u32 	[%rd5+8], {%r1254, %r1253};
	xor.b32  	%r1252, %r669, 88675123;
	add.s32 	%r1251, %r666, 5783321;
	st.local.v2.u32 	[%rd5+16], {%r1252, %r1251};
	setp.eq.s32 	%p1, %r663, 0;
	@%p1 bra 	$L__BB1_115;
	mov.b32 	%r1238, 0;
	mov.u64 	%rd134, %rd6;
$L__BB1_2:
	mov.u64 	%rd7, %rd134;
	and.b64  	%rd8, %rd7, 3;
	setp.eq.s64 	%p2, %rd8, 0;
	@%p2 bra 	$L__BB1_114;
	mul.wide.u32 	%rd32, %r1238, 3200;
	mov.u64 	%rd33, precalc_xorwow_matrix;
	add.s64 	%rd9, %rd33, %rd32;
	mov.b32 	%r1251, 0;
	mov.u32 	%r1252, %r1251;
	mov.u32 	%r1253, %r1251;
	mov.u32 	%r1254, %r1251;
	mov.u32 	%r1255, %r1251;
	mov.u32 	%r1244, %r1251;
$L__BB1_4:
	mul.wide.u32 	%rd34, %r1244, 4;
	add.s64 	%rd35, %rd5, %rd34;
	ld.local.u32 	%r19, [%rd35+4];
	shl.b32 	%r20, %r1244, 5;
	mov.b32 	%r1250, 0;
$L__BB1_5:
	.pragma "nounroll";
	shr.u32 	%r674, %r19, %r1250;
	and.b32  	%r675, %r674, 1;
	setp.eq.b32 	%p3, %r675, 1;
	not.pred 	%p4, %p3;
	add.s32 	%r676, %r20, %r1250;
	mul.lo.s32 	%r677, %r676, 5;
	mul.wide.u32 	%rd36, %r677, 4;
	add.s64 	%rd10, %rd9, %rd36;
	@%p4 bra 	$L__BB1_7;
	ld.global.u32 	%r678, [%rd10];
	xor.b32  	%r1255, %r1255, %r678;
	ld.global.u32 	%r679, [%rd10+4];
	xor.b32  	%r1254, %r1254, %r679;
	ld.global.u32 	%r680, [%rd10+8];
	xor.b32  	%r1253, %r1253, %r680;
	ld.global.u32 	%r681, [%rd10+12];
	xor.b32  	%r1252, %r1252, %r681;
	ld.global.u32 	%r682, [%rd10+16];
	xor.b32  	%r1251, %r1251, %r682;
$L__BB1_7:
	and.b32  	%r684, %r674, 2;
	setp.eq.s32 	%p5, %r684, 0;
	@%p5 bra 	$L__BB1_9;
	ld.global.u32 	%r685, [%rd10+20];
	xor.b32  	%r1255, %r1255, %r685;
	ld.global.u32 	%r686, [%rd10+24];
	xor.b32  	%r1254, %r1254, %r686;
	ld.global.u32 	%r687, [%rd10+28];
	xor.b32  	%r1253, %r1253, %r687;
	ld.global.u32 	%r688, [%rd10+32];
	xor.b32  	%r1252, %r1252, %r688;
	ld.global.u32 	%r689, [%rd10+36];
	xor.b32  	%r1251, %r1251, %r689;
$L__BB1_9:
	and.b32  	%r691, %r674, 4;
	setp.eq.s32 	%p6, %r691, 0;
	@%p6 bra 	$L__BB1_11;
	ld.global.u32 	%r692, [%rd10+40];
	xor.b32  	%r1255, %r1255, %r692;
	ld.global.u32 	%r693, [%rd10+44];
	xor.b32  	%r1254, %r1254, %r693;
	ld.global.u32 	%r694, [%rd10+48];
	xor.b32  	%r1253, %r1253, %r694;
	ld.global.u32 	%r695, [%rd10+52];
	xor.b32  	%r1252, %r1252, %r695;
	ld.global.u32 	%r696, [%rd10+56];
	xor.b32  	%r1251, %r1251, %r696;
$L__BB1_11:
	and.b32  	%r698, %r674, 8;
	setp.eq.s32 	%p7, %r698, 0;
	@%p7 bra 	$L__BB1_13;
	ld.global.u32 	%r699, [%rd10+60];
	xor.b32  	%r1255, %r1255, %r699;
	ld.global.u32 	%r700, [%rd10+64];
	xor.b32  	%r1254, %r1254, %r700;
	ld.global.u32 	%r701, [%rd10+68];
	xor.b32  	%r1253, %r1253, %r701;
	ld.global.u32 	%r702, [%rd10+72];
	xor.b32  	%r1252, %r1252, %r702;
	ld.global.u32 	%r703, [%rd10+76];
	xor.b32  	%r1251, %r1251, %r703;
$L__BB1_13:
	and.b32  	%r705, %r674, 16;
	setp.eq.s32 	%p8, %r705, 0;
	@%p8 bra 	$L__BB1_15;
	ld.global.u32 	%r706, [%rd10+80];
	xor.b32  	%r1255, %r1255, %r706;
	ld.global.u32 	%r707, [%rd10+84];
	xor.b32  	%r1254, %r1254, %r707;
	ld.global.u32 	%r708, [%rd10+88];
	xor.b32  	%r1253, %r1253, %r708;
	ld.global.u32 	%r709, [%rd10+92];
	xor.b32  	%r1252, %r1252, %r709;
	ld.global.u32 	%r710, [%rd10+96];
	xor.b32  	%r1251, %r1251, %r710;
$L__BB1_15:
	and.b32  	%r712, %r674, 32;
	setp.eq.s32 	%p9, %r712, 0;
	@%p9 bra 	$L__BB1_17;
	ld.global.u32 	%r713, [%rd10+100];
	xor.b32  	%r1255, %r1255, %r713;
	ld.global.u32 	%r714, [%rd10+104];
	xor.b32  	%r1254, %r1254, %r714;
	ld.global.u32 	%r715, [%rd10+108];
	xor.b32  	%r1253, %r1253, %r715;
	ld.global.u32 	%r716, [%rd10+112];
	xor.b32  	%r1252, %r1252, %r716;
	ld.global.u32 	%r717, [%rd10+116];
	xor.b32  	%r1251, %r1251, %r717;
$L__BB1_17:
	and.b32  	%r719, %r674, 64;
	setp.eq.s32 	%p10, %r719, 0;
	@%p10 bra 	$L__BB1_19;
	ld.global.u32 	%r720, [%rd10+120];
	xor.b32  	%r1255, %r1255, %r720;
	ld.global.u32 	%r721, [%rd10+124];
	xor.b32  	%r1254, %r1254, %r721;
	ld.global.u32 	%r722, [%rd10+128];
	xor.b32  	%r1253, %r1253, %r722;
	ld.global.u32 	%r723, [%rd10+132];
	xor.b32  	%r1252, %r1252, %r723;
	ld.global.u32 	%r724, [%rd10+136];
	xor.b32  	%r1251, %r1251, %r724;
$L__BB1_19:
	and.b32  	%r726, %r674, 128;
	setp.eq.s32 	%p11, %r726, 0;
	@%p11 bra 	$L__BB1_21;
	ld.global.u32 	%r727, [%rd10+140];
	xor.b32  	%r1255, %r1255, %r727;
	ld.global.u32 	%r728, [%rd10+144];
	xor.b32  	%r1254, %r1254, %r728;
	ld.global.u32 	%r729, [%rd10+148];
	xor.b32  	%r1253, %r1253, %r729;
	ld.global.u32 	%r730, [%rd10+152];
	xor.b32  	%r1252, %r1252, %r730;
	ld.global.u32 	%r731, [%rd10+156];
	xor.b32  	%r1251, %r1251, %r731;
$L__BB1_21:
	and.b32  	%r733, %r674, 256;
	setp.eq.s32 	%p12, %r733, 0;
	@%p12 bra 	$L__BB1_23;
	ld.global.u32 	%r734, [%rd10+160];
	xor.b32  	%r1255, %r1255, %r734;
	ld.global.u32 	%r735, [%rd10+164];
	xor.b32  	%r1254, %r1254, %r735;
	ld.global.u32 	%r736, [%rd10+168];
	xor.b32  	%r1253, %r1253, %r736;
	ld.global.u32 	%r737, [%rd10+172];
	xor.b32  	%r1252, %r1252, %r737;
	ld.global.u32 	%r738, [%rd10+176];
	xor.b32  	%r1251, %r1251, %r738;
$L__BB1_23:
	and.b32  	%r740, %r674, 512;
	setp.eq.s32 	%p13, %r740, 0;
	@%p13 bra 	$L__BB1_25;
	ld.global.u32 	%r741, [%rd10+180];
	xor.b32  	%r1255, %r1255, %r741;
	ld.global.u32 	%r742, [%rd10+184];
	xor.b32  	%r1254, %r1254, %r742;
	ld.global.u32 	%r743, [%rd10+188];
	xor.b32  	%r1253, %r1253, %r743;
	ld.global.u32 	%r744, [%rd10+192];
	xor.b32  	%r1252, %r1252, %r744;
	ld.global.u32 	%r745, [%rd10+196];
	xor.b32  	%r1251, %r1251, %r745;
$L__BB1_25:
	and.b32  	%r747, %r674, 1024;
	setp.eq.s32 	%p14, %r747, 0;
	@%p14 bra 	$L__BB1_27;
	ld.global.u32 	%r748, [%rd10+200];
	xor.b32  	%r1255, %r1255, %r748;
	ld.global.u32 	%r749, [%rd10+204];
	xor.b32  	%r1254, %r1254, %r749;
	ld.global.u32 	%r750, [%rd10+208];
	xor.b32  	%r1253, %r1253, %r750;
	ld.global.u32 	%r751, [%rd10+212];
	xor.b32  	%r1252, %r1252, %r751;
	ld.global.u32 	%r752, [%rd10+216];
	xor.b32  	%r1251, %r1251, %r752;
$L__BB1_27:
	and.b32  	%r754, %r674, 2048;
	setp.eq.s32 	%p15, %r754, 0;
	@%p15 bra 	$L__BB1_29;
	ld.global.u32 	%r755, [%rd10+220];
	xor.b32  	%r1255, %r1255, %r755;
	ld.global.u32 	%r756, [%rd10+224];
	xor.b32  	%r1254, %r1254, %r756;
	ld.global.u32 	%r757, [%rd10+228];
	xor.b32  	%r1253, %r1253, %r757;
	ld.global.u32 	%r758, [%rd10+232];
	xor.b32  	%r1252, %r1252, %r758;
	ld.global.u32 	%r759, [%rd10+236];
	xor.b32  	%r1251, %r1251, %r759;
$L__BB1_29:
	and.b32  	%r761, %r674, 4096;
	setp.eq.s32 	%p16, %r761, 0;
	@%p16 bra 	$L__BB1_31;
	ld.global.u32 	%r762, [%rd10+240];
	xor.b32  	%r1255, %r1255, %r762;
	ld.global.u32 	%r763, [%rd10+244];
	xor.b32  	%r1254, %r1254, %r763;
	ld.global.u32 	%r764, [%rd10+248];
	xor.b32  	%r1253, %r1253, %r764;
	ld.global.u32 	%r765, [%rd10+252];
	xor.b32  	%r1252, %r1252, %r765;
	ld.global.u32 	%r766, [%rd10+256];
	xor.b32  	%r1251, %r1251, %r766;
$L__BB1_31:
	and.b32  	%r768, %r674, 8192;
	setp.eq.s32 	%p17, %r768, 0;
	@%p17 bra 	$L__BB1_33;
	ld.global.u32 	%r769, [%rd10+260];
	xor.b32  	%r1255, %r1255, %r769;
	ld.global.u32 	%r770, [%rd10+264];
	xor.b32  	%r1254, %r1254, %r770;
	ld.global.u32 	%r771, [%rd10+268];
	xor.b32  	%r1253, %r1253, %r771;
	ld.global.u32 	%r772, [%rd10+272];
	xor.b32  	%r1252, %r1252, %r772;
	ld.global.u32 	%r773, [%rd10+276];
	xor.b32  	%r1251, %r1251, %r773;
$L__BB1_33:
	and.b32  	%r775, %r674, 16384;
	setp.eq.s32 	%p18, %r775, 0;
	@%p18 bra 	$L__BB1_35;
	ld.global.u32 	%r776, [%rd10+280];
	xor.b32  	%r1255, %r1255, %r776;
	ld.global.u32 	%r777, [%rd10+284];
	xor.b32  	%r1254, %r1254, %r777;
	ld.global.u32 	%r778, [%rd10+288];
	xor.b32  	%r1253, %r1253, %r778;
	ld.global.u32 	%r779, [%rd10+292];
	xor.b32  	%r1252, %r1252, %r779;
	ld.global.u32 	%r780, [%rd10+296];
	xor.b32  	%r1251, %r1251, %r780;
$L__BB1_35:
	and.b32  	%r782, %r674, 32768;
	setp.eq.s32 	%p19, %r782, 0;
	@%p19 bra 	$L__BB1_37;
	ld.global.u32 	%r783, [%rd10+300];
	xor.b32  	%r1255, %r1255, %r783;
	ld.global.u32 	%r784, [%rd10+304];
	xor.b32  	%r1254, %r1254, %r784;
	ld.global.u32 	%r785, [%rd10+308];
	xor.b32  	%r1253, %r1253, %r785;
	ld.global.u32 	%r786, [%rd10+312];
	xor.b32  	%r1252, %r1252, %r786;
	ld.global.u32 	%r787, [%rd10+316];
	xor.b32  	%r1251, %r1251, %r787;
$L__BB1_37:
	add.s32 	%r1250, %r1250, 16;
	setp.ne.s32 	%p20, %r1250, 32;
	@%p20 bra 	$L__BB1_5;
	mad.lo.s32 	%r788, %r1244, -31, %r20;
	add.s32 	%r1244, %r788, 1;
	setp.ne.s32 	%p21, %r1244, 5;
	@%p21 bra 	$L__BB1_4;
	st.local.u32 	[%rd5+4], %r1255;
	st.local.v2.u32 	[%rd5+8], {%r1254, %r1253};
	st.local.v2.u32 	[%rd5+16], {%r1252, %r1251};
	setp.eq.s64 	%p22, %rd8, 1;
	@%p22 bra 	$L__BB1_114;
	mov.b32 	%r1251, 0;
	mov.u32 	%r1252, %r1251;
	mov.u32 	%r1253, %r1251;
	mov.u32 	%r1254, %r1251;
	mov.u32 	%r1255, %r1251;
	mov.u32 	%r1336, %r1251;
$L__BB1_41:
	mul.wide.u32 	%rd37, %r1336, 4;
	add.s64 	%rd38, %rd5, %rd37;
	ld.local.u32 	%r195, [%rd38+4];
	shl.b32 	%r196, %r1336, 5;
	mov.b32 	%r1342, 0;
$L__BB1_42:
	.pragma "nounroll";
	shr.u32 	%r791, %r195, %r1342;
	and.b32  	%r792, %r791, 1;
	setp.eq.b32 	%p23, %r792, 1;
	not.pred 	%p24, %p23;
	add.s32 	%r793, %r196, %r1342;
	mul.lo.s32 	%r794, %r793, 5;
	mul.wide.u32 	%rd39, %r794, 4;
	add.s64 	%rd11, %rd9, %rd39;
	@%p24 bra 	$L__BB1_44;
	ld.global.u32 	%r795, [%rd11];
	xor.b32  	%r1255, %r1255, %r795;
	ld.global.u32 	%r796, [%rd11+4];
	xor.b32  	%r1254, %r1254, %r796;
	ld.global.u32 	%r797, [%rd11+8];
	xor.b32  	%r1253, %r1253, %r797;
	ld.global.u32 	%r798, [%rd11+12];
	xor.b32  	%r1252, %r1252, %r798;
	ld.global.u32 	%r799, [%rd11+16];
	xor.b32  	%r1251, %r1251, %r799;
$L__BB1_44:
	and.b32  	%r801, %r791, 2;
	setp.eq.s32 	%p25, %r801, 0;
	@%p25 bra 	$L__BB1_46;
	ld.global.u32 	%r802, [%rd11+20];
	xor.b32  	%r1255, %r1255, %r802;
	ld.global.u32 	%r803, [%rd11+24];
	xor.b32  	%r1254, %r1254, %r803;
	ld.global.u32 	%r804, [%rd11+28];
	xor.b32  	%r1253, %r1253, %r804;
	ld.global.u32 	%r805, [%rd11+32];
	xor.b32  	%r1252, %r1252, %r805;
	ld.global.u32 	%r806, [%rd11+36];
	xor.b32  	%r1251, %r1251, %r806;
$L__BB1_46:
	and.b32  	%r808, %r791, 4;
	setp.eq.s32 	%p26, %r808, 0;
	@%p26 bra 	$L__BB1_48;
	ld.global.u32 	%r809, [%rd11+40];
	xor.b32  	%r1255, %r1255, %r809;
	ld.global.u32 	%r810, [%rd11+44];
	xor.b32  	%r1254, %r1254, %r810;
	ld.global.u32 	%r811, [%rd11+48];
	xor.b32  	%r1253, %r1253, %r811;
	ld.global.u32 	%r812, [%rd11+52];
	xor.b32  	%r1252, %r1252, %r812;
	ld.global.u32 	%r813, [%rd11+56];
	xor.b32  	%r1251, %r1251, %r813;
$L__BB1_48:
	and.b32  	%r815, %r791, 8;
	setp.eq.s32 	%p27, %r815, 0;
	@%p27 bra 	$L__BB1_50;
	ld.global.u32 	%r816, [%rd11+60];
	xor.b32  	%r1255, %r1255, %r816;
	ld.global.u32 	%r817, [%rd11+64];
	xor.b32  	%r1254, %r1254, %r817;
	ld.global.u32 	%r818, [%rd11+68];
	xor.b32  	%r1253, %r1253, %r818;
	ld.global.u32 	%r819, [%rd11+72];
	xor.b32  	%r1252, %r1252, %r819;
	ld.global.u32 	%r820, [%rd11+76];
	xor.b32  	%r1251, %r1251, %r820;
$L__BB1_50:
	and.b32  	%r822, %r791, 16;
	setp.eq.s32 	%p28, %r822, 0;
	@%p28 bra 	$L__BB1_52;
	ld.global.u32 	%r823, [%rd11+80];
	xor.b32  	%r1255, %r1255, %r823;
	ld.global.u32 	%r824, [%rd11+84];
	xor.b32  	%r1254, %r1254, %r824;
	ld.global.u32 	%r825, [%rd11+88];
	xor.b32  	%r1253, %r1253, %r825;
	ld.global.u32 	%r826, [%rd11+92];
	xor.b32  	%r1252, %r1252, %r826;
	ld.global.u32 	%r827, [%rd11+96];
	xor.b32  	%r1251, %r1251, %r827;
$L__BB1_52:
	and.b32  	%r829, %r791, 32;
	setp.eq.s32 	%p29, %r829, 0;
	@%p29 bra 	$L__BB1_54;
	ld.global.u32 	%r830, [%rd11+100];
	xor.b32  	%r1255, %r1255, %r830;
	ld.global.u32 	%r831, [%rd11+104];
	xor.b32  	%r1254, %r1254, %r831;
	ld.global.u32 	%r832, [%rd11+108];
	xor.b32  	%r1253, %r1253, %r832;
	ld.global.u32 	%r833, [%rd11+112];
	xor.b32  	%r1252, %r1252, %r833;
	ld.global.u32 	%r834, [%rd11+116];
	xor.b32  	%r1251, %r1251, %r834;
$L__BB1_54:
	and.b32  	%r836, %r791, 64;
	setp.eq.s32 	%p30, %r836, 0;
	@%p30 bra 	$L__BB1_56;
	ld.global.u32 	%r837, [%rd11+120];
	xor.b32  	%r1255, %r1255, %r837;
	ld.global.u32 	%r838, [%rd11+124];
	xor.b32  	%r1254, %r1254, %r838;
	ld.global.u32 	%r839, [%rd11+128];
	xor.b32  	%r1253, %r1253, %r839;
	ld.global.u32 	%r840, [%rd11+132];
	xor.b32  	%r1252, %r1252, %r840;
	ld.global.u32 	%r841, [%rd11+136];
	xor.b32  	%r1251, %r1251, %r841;
$L__BB1_56:
	and.b32  	%r843, %r791, 128;
	setp.eq.s32 	%p31, %r843, 0;
	@%p31 bra 	$L__BB1_58;
	ld.global.u32 	%r844, [%rd11+140];
	xor.b32  	%r1255, %r1255, %r844;
	ld.global.u32 	%r845, [%rd11+144];
	xor.b32  	%r1254, %r1254, %r845;
	ld.global.u32 	%r846, [%rd11+148];
	xor.b32  	%r1253, %r1253, %r846;
	ld.global.u32 	%r847, [%rd11+152];
	xor.b32  	%r1252, %r1252, %r847;
	ld.global.u32 	%r848, [%rd11+156];
	xor.b32  	%r1251, %r1251, %r848;
$L__BB1_58:
	and.b32  	%r850, %r791, 256;
	setp.eq.s32 	%p32, %r850, 0;
	@%p32 bra 	$L__BB1_60;
	ld.global.u32 	%r851, [%rd11+160];
	xor.b32  	%r1255, %r1255, %r851;
	ld.global.u32 	%r852, [%rd11+164];
	xor.b32  	%r1254, %r1254, %r852;
	ld.global.u32 	%r853, [%rd11+168];
	xor.b32  	%r1253, %r1253, %r853;
	ld.global.u32 	%r854, [%rd11+172];
	xor.b32  	%r1252, %r1252, %r854;
	ld.global.u32 	%r855, [%rd11+176];
	xor.b32  	%r1251, %r1251, %r855;
$L__BB1_60:
	and.b32  	%r857, %r791, 512;
	setp.eq.s32 	%p33, %r857, 0;
	@%p33 bra 	$L__BB1_62;
	ld.global.u32 	%r858, [%rd11+180];
	xor.b32  	%r1255, %r1255, %r858;
	ld.global.u32 	%r859, [%rd11+184];
	xor.b32  	%r1254, %r1254, %r859;
	ld.global.u32 	%r860, [%rd11+188];
	xor.b32  	%r1253, %r1253, %r860;
	ld.global.u32 	%r861, [%rd11+192];
	xor.b32  	%r1252, %r1252, %r861;
	ld.global.u32 	%r862, [%rd11+196];
	xor.b32  	%r1251, %r1251, %r862;
$L__BB1_62:
	and.b32  	%r864, %r791, 1024;
	setp.eq.s32 	%p34, %r864, 0;
	@%p34 bra 	$L__BB1_64;
	ld.global.u32 	%r865, [%rd11+200];
	xor.b32  	%r1255, %r1255, %r865;
	ld.global.u32 	%r866, [%rd11+204];
	xor.b32  	%r1254, %r1254, %r866;
	ld.global.u32 	%r867, [%rd11+208];
	xor.b32  	%r1253, %r1253, %r867;
	ld.global.u32 	%r868, [%rd11+212];
	xor.b32  	%r1252, %r1252, %r868;
	ld.global.u32 	%r869, [%rd11+216];
	xor.b32  	%r1251, %r1251, %r869;
$L__BB1_64:
	and.b32  	%r871, %r791, 2048;
	setp.eq.s32 	%p35, %r871, 0;
	@%p35 bra 	$L__BB1_66;
	ld.global.u32 	%r872, [%rd11+220];
	xor.b32  	%r1255, %r1255, %r872;
	ld.global.u32 	%r873, [%rd11+224];
	xor.b32  	%r1254, %r1254, %r873;
	ld.global.u32 	%r874, [%rd11+228];
	xor.b32  	%r1253, %r1253, %r874;
	ld.global.u32 	%r875, [%rd11+232];
	xor.b32  	%r1252, %r1252, %r875;
	ld.global.u32 	%r876, [%rd11+236];
	xor.b32  	%r1251, %r1251, %r876;
$L__BB1_66:
	and.b32  	%r878, %r791, 4096;
	setp.eq.s32 	%p36, %r878, 0;
	@%p36 bra 	$L__BB1_68;
	ld.global.u32 	%r879, [%rd11+240];
	xor.b32  	%r1255, %r1255, %r879;
	ld.global.u32 	%r880, [%rd11+244];
	xor.b32  	%r1254, %r1254, %r880;
	ld.global.u32 	%r881, [%rd11+248];
	xor.b32  	%r1253, %r1253, %r881;
	ld.global.u32 	%r882, [%rd11+252];
	xor.b32  	%r1252, %r1252, %r882;
	ld.global.u32 	%r883, [%rd11+256];
	xor.b32  	%r1251, %r1251, %r883;
$L__BB1_68:
	and.b32  	%r885, %r791, 8192;
	setp.eq.s32 	%p37, %r885, 0;
	@%p37 bra 	$L__BB1_70;
	ld.global.u32 	%r886, [%rd11+260];
	xor.b32  	%r1255, %r1255, %r886;
	ld.global.u32 	%r887, [%rd11+264];
	xor.b32  	%r1254, %r1254, %r887;
	ld.global.u32 	%r888, [%rd11+268];
	xor.b32  	%r1253, %r1253, %r888;
	ld.global.u32 	%r889, [%rd11+272];
	xor.b32  	%r1252, %r1252, %r889;
	ld.global.u32 	%r890, [%rd11+276];
	xor.b32  	%r1251, %r1251, %r890;
$L__BB1_70:
	and.b32  	%r892, %r791, 16384;
	setp.eq.s32 	%p38, %r892, 0;
	@%p38 bra 	$L__BB1_72;
	ld.global.u32 	%r893, [%rd11+280];
	xor.b32  	%r1255, %r1255, %r893;
	ld.global.u32 	%r894, [%rd11+284];
	xor.b32  	%r1254, %r1254, %r894;
	ld.global.u32 	%r895, [%rd11+288];
	xor.b32  	%r1253, %r1253, %r895;
	ld.global.u32 	%r896, [%rd11+292];
	xor.b32  	%r1252, %r1252, %r896;
	ld.global.u32 	%r897, [%rd11+296];
	xor.b32  	%r1251, %r1251, %r897;
$L__BB1_72:
	and.b32  	%r899, %r791, 32768;
	setp.eq.s32 	%p39, %r899, 0;
	@%p39 bra 	$L__BB1_74;
	ld.global.u32 	%r900, [%rd11+300];
	xor.b32  	%r1255, %r1255, %r900;
	ld.global.u32 	%r901, [%rd11+304];
	xor.b32  	%r1254, %r1254, %r901;
	ld.global.u32 	%r902, [%rd11+308];
	xor.b32  	%r1253, %r1253, %r902;
	ld.global.u32 	%r903, [%rd11+312];
	xor.b32  	%r1252, %r1252, %r903;
	ld.global.u32 	%r904, [%rd11+316];
	xor.b32  	%r1251, %r1251, %r904;
$L__BB1_74:
	add.s32 	%r1342, %r1342, 16;
	setp.ne.s32 	%p40, %r1342, 32;
	@%p40 bra 	$L__BB1_42;
	mad.lo.s32 	%r905, %r1336, -31, %r196;
	add.s32 	%r1336, %r905, 1;
	setp.ne.s32 	%p41, %r1336, 5;
	@%p41 bra 	$L__BB1_41;
	st.local.u32 	[%rd5+4], %r1255;
	st.local.v2.u32 	[%rd5+8], {%r1254, %r1253};
	st.local.v2.u32 	[%rd5+16], {%r1252, %r1251};
	setp.ne.s64 	%p42, %rd8, 3;
	@%p42 bra 	$L__BB1_114;
	mov.b32 	%r1251, 0;
	mov.u32 	%r1252, %r1251;
	mov.u32 	%r1253, %r1251;
	mov.u32 	%r1254, %r1251;
	mov.u32 	%r1255, %r1251;
	mov.u32 	%r1428, %r1251;
$L__BB1_78:
	mul.wide.u32 	%rd40, %r1428, 4;
	add.s64 	%rd41, %rd5, %rd40;
	ld.local.u32 	%r371, [%rd41+4];
	shl.b32 	%r372, %r1428, 5;
	mov.b32 	%r1434, 0;
$L__BB1_79:
	.pragma "nounroll";
	shr.u32 	%r908, %r371, %r1434;
	and.b32  	%r909, %r908, 1;
	setp.eq.b32 	%p43, %r909, 1;
	not.pred 	%p44, %p43;
	add.s32 	%r910, %r372, %r1434;
	mul.lo.s32 	%r911, %r910, 5;
	mul.wide.u32 	%rd42, %r911, 4;
	add.s64 	%rd12, %rd9, %rd42;
	@%p44 bra 	$L__BB1_81;
	ld.global.u32 	%r912, [%rd12];
	xor.b32  	%r1255, %r1255, %r912;
	ld.global.u32 	%r913, [%rd12+4];
	xor.b32  	%r1254, %r1254, %r913;
	ld.global.u32 	%r914, [%rd12+8];
	xor.b32  	%r1253, %r1253, %r914;
	ld.global.u32 	%r915, [%rd12+12];
	xor.b32  	%r1252, %r1252, %r915;
	ld.global.u32 	%r916, [%rd12+16];
	xor.b32  	%r1251, %r1251, %r916;
$L__BB1_81:
	and.b32  	%r918, %r908, 2;
	setp.eq.s32 	%p45, %r918, 0;
	@%p45 bra 	$L__BB1_83;
	ld.global.u32 	%r919, [%rd12+20];
	xor.b32  	%r1255, %r1255, %r919;
	ld.global.u32 	%r920, [%rd12+24];
	xor.b32  	%r1254, %r1254, %r920;
	ld.global.u32 	%r921, [%rd12+28];
	xor.b32  	%r1253, %r1253, %r921;
	ld.global.u32 	%r922, [%rd12+32];
	xor.b32  	%r1252, %r1252, %r922;
	ld.global.u32 	%r923, [%rd12+36];
	xor.b32  	%r1251, %r1251, %r923;
$L__BB1_83:
	and.b32  	%r925, %r908, 4;
	setp.eq.s32 	%p46, %r925, 0;
	@%p46 bra 	$L__BB1_85;
	ld.global.u32 	%r926, [%rd12+40];
	xor.b32  	%r1255, %r1255, %r926;
	ld.global.u32 	%r927, [%rd12+44];
	xor.b32  	%r1254, %r1254, %r927;
	ld.global.u32 	%r928, [%rd12+48];
	xor.b32  	%r1253, %r1253, %r928;
	ld.global.u32 	%r929, [%rd12+52];
	xor.b32  	%r1252, %r1252, %r929;
	ld.global.u32 	%r930, [%rd12+56];
	xor.b32  	%r1251, %r1251, %r930;
$L__BB1_85:
	and.b32  	%r932, %r908, 8;
	setp.eq.s32 	%p47, %r932, 0;
	@%p47 bra 	$L__BB1_87;
	ld.global.u32 	%r933, [%rd12+60];
	xor.b32  	%r1255, %r1255, %r933;
	ld.global.u32 	%r934, [%rd12+64];
	xor.b32  	%r1254, %r1254, %r934;
	ld.global.u32 	%r935, [%rd12+68];
	xor.b32  	%r1253, %r1253, %r935;
	ld.global.u32 	%r936, [%rd12+72];
	xor.b32  	%r1252, %r1252, %r936;
	ld.global.u32 	%r937, [%rd12+76];
	xor.b32  	%r1251, %r1251, %r937;
$L__BB1_87:
	and.b32  	%r939, %r908, 16;
	setp.eq.s32 	%p48, %r939, 0;
	@%p48 bra 	$L__BB1_89;
	ld.global.u32 	%r940, [%rd12+80];
	xor.b32  	%r1255, %r1255, %r940;
	ld.global.u32 	%r941, [%rd12+84];
	xor.b32  	%r1254, %r1254, %r941;
	ld.global.u32 	%r942, [%rd12+88];
	xor.b32  	%r1253, %r1253, %r942;
	ld.global.u32 	%r943, [%rd12+92];
	xor.b32  	%r1252, %r1252, %r943;
	ld.global.u32 	%r944, [%rd12+96];
	xor.b32  	%r1251, %r1251, %r944;
$L__BB1_89:
	and.b32  	%r946, %r908, 32;
	setp.eq.s32 	%p49, %r946, 0;
	@%p49 bra 	$L__BB1_91;
	ld.global.u32 	%r947, [%rd12+100];
	xor.b32  	%r1255, %r1255, %r947;
	ld.global.u32 	%r948, [%rd12+104];
	xor.b32  	%r1254, %r1254, %r948;
	ld.global.u32 	%r949, [%rd12+108];
	xor.b32  	%r1253, %r1253, %r949;
	ld.global.u32 	%r950, [%rd12+112];
	xor.b32  	%r1252, %r1252, %r950;
	ld.global.u32 	%r951, [%rd12+116];
	xor.b32  	%r1251, %r1251, %r951;
$L__BB1_91:
	and.b32  	%r953, %r908, 64;
	setp.eq.s32 	%p50, %r953, 0;
	@%p50 bra 	$L__BB1_93;
	ld.global.u32 	%r954, [%rd12+120];
	xor.b32  	%r1255, %r1255, %r954;
	ld.global.u32 	%r955, [%rd12+124];
	xor.b32  	%r1254, %r1254, %r955;
	ld.global.u32 	%r956, [%rd12+128];
	xor.b32  	%r1253, %r1253, %r956;
	ld.global.u32 	%r957, [%rd12+132];
	xor.b32  	%r1252, %r1252, %r957;
	ld.global.u32 	%r958, [%rd12+136];
	xor.b32  	%r1251, %r1251, %r958;
$L__BB1_93:
	and.b32  	%r960, %r908, 128;
	setp.eq.s32 	%p51, %r960, 0;
	@%p51 bra 	$L__BB1_95;
	ld.global.u32 	%r961, [%rd12+140];
	xor.b32  	%r1255, %r1255, %r961;
	ld.global.u32 	%r962, [%rd12+144];
	xor.b32  	%r1254, %r1254, %r962;
	ld.global.u32 	%r963, [%rd12+148];
	xor.b32  	%r1253, %r1253, %r963;
	ld.global.u32 	%r964, [%rd12+152];
	xor.b32  	%r1252, %r1252, %r964;
	ld.global.u32 	%r965, [%rd12+156];
	xor.b32  	%r1251, %r1251, %r965;
$L__BB1_95:
	and.b32  	%r967, %r908, 256;
	setp.eq.s32 	%p52, %r967, 0;
	@%p52 bra 	$L__BB1_97;
	ld.global.u32 	%r968, [%rd12+160];
	xor.b32  	%r1255, %r1255, %r968;
	ld.global.u32 	%r969, [%rd12+164];
	xor.b32  	%r1254, %r1254, %r969;
	ld.global.u32 	%r970, [%rd12+168];
	xor.b32  	%r1253, %r1253, %r970;
	ld.global.u32 	%r971, [%rd12+172];
	xor.b32  	%r1252, %r1252, %r971;
	ld.global.u32 	%r972, [%rd12+176];
	xor.b32  	%r1251, %r1251, %r972;
$L__BB1_97:
	and.b32  	%r974, %r908, 512;
	setp.eq.s32 	%p53, %r974, 0;
	@%p53 bra 	$L__BB1_99;
	ld.global.u32 	%r975, [%rd12+180];
	xor.b32  	%r1255, %r1255, %r975;
	ld.global.u32 	%r976, [%rd12+184];
	xor.b32  	%r1254, %r1254, %r976;
	ld.global.u32 	%r977, [%rd12+188];
	xor.b32  	%r1253, %r1253, %r977;
	ld.global.u32 	%r978, [%rd12+192];
	xor.b32  	%r1252, %r1252, %r978;
	ld.global.u32 	%r979, [%rd12+196];
	xor.b32  	%r1251, %r1251, %r979;
$L__BB1_99:
	and.b32  	%r981, %r908, 1024;
	setp.eq.s32 	%p54, %r981, 0;
	@%p54 bra 	$L__BB1_101;
	ld.global.u32 	%r982, [%rd12+200];
	xor.b32  	%r1255, %r1255, %r982;
	ld.global.u32 	%r983, [%rd12+204];
	xor.b32  	%r1254, %r1254, %r983;
	ld.global.u32 	%r984, [%rd12+208];
	xor.b32  	%r1253, %r1253, %r984;
	ld.global.u32 	%r985, [%rd12+212];
	xor.b32  	%r1252, %r1252, %r985;
	ld.global.u32 	%r986, [%rd12+216];
	xor.b32  	%r1251, %r1251, %r986;
$L__BB1_101:
	and.b32  	%r988, %r908, 2048;
	setp.eq.s32 	%p55, %r988, 0;
	@%p55 bra 	$L__BB1_103;
	ld.global.u32 	%r989, [%rd12+220];
	xor.b32  	%r1255, %r1255, %r989;
	ld.global.u32 	%r990, [%rd12+224];
	xor.b32  	%r1254, %r1254, %r990;
	ld.global.u32 	%r991, [%rd12+228];
	xor.b32  	%r1253, %r1253, %r991;
	ld.global.u32 	%r992, [%rd12+232];
	xor.b32  	%r1252, %r1252, %r992;
	ld.global.u32 	%r993, [%rd12+236];
	xor.b32  	%r1251, %r1251, %r993;
$L__BB1_103:
	and.b32  	%r995, %r908, 4096;
	setp.eq.s32 	%p56, %r995, 0;
	@%p56 bra 	$L__BB1_105;
	ld.global.u32 	%r996, [%rd12+240];
	xor.b32  	%r1255, %r1255, %r996;
	ld.global.u32 	%r997, [%rd12+244];
	xor.b32  	%r1254, %r1254, %r997;
	ld.global.u32 	%r998, [%rd12+248];
	xor.b32  	%r1253, %r1253, %r998;
	ld.global.u32 	%r999, [%rd12+252];
	xor.b32  	%r1252, %r1252, %r999;
	ld.global.u32 	%r1000, [%rd12+256];
	xor.b32  	%r1251, %r1251, %r1000;
$L__BB1_105:
	and.b32  	%r1002, %r908, 8192;
	setp.eq.s32 	%p57, %r1002, 0;
	@%p57 bra 	$L__BB1_107;
	ld.global.u32 	%r1003, [%rd12+260];
	xor.b32  	%r1255, %r1255, %r1003;
	ld.global.u32 	%r1004, [%rd12+264];
	xor.b32  	%r1254, %r1254, %r1004;
	ld.global.u32 	%r1005, [%rd12+268];
	xor.b32  	%r1253, %r1253, %r1005;
	ld.global.u32 	%r1006, [%rd12+272];
	xor.b32  	%r1252, %r1252, %r1006;
	ld.global.u32 	%r1007, [%rd12+276];
	xor.b32  	%r1251, %r1251, %r1007;
$L__BB1_107:
	and.b32  	%r1009, %r908, 16384;
	setp.eq.s32 	%p58, %r1009, 0;
	@%p58 bra 	$L__BB1_109;
	ld.global.u32 	%r1010, [%rd12+280];
	xor.b32  	%r1255, %r1255, %r1010;
	ld.global.u32 	%r1011, [%rd12+284];
	xor.b32  	%r1254, %r1254, %r1011;
	ld.global.u32 	%r1012, [%rd12+288];
	xor.b32  	%r1253, %r1253, %r1012;
	ld.global.u32 	%r1013, [%rd12+292];
	xor.b32  	%r1252, %r1252, %r1013;
	ld.global.u32 	%r1014, [%rd12+296];
	xor.b32  	%r1251, %r1251, %r1014;
$L__BB1_109:
	and.b32  	%r1016, %r908, 32768;
	setp.eq.s32 	%p59, %r1016, 0;
	@%p59 bra 	$L__BB1_111;
	ld.global.u32 	%r1017, [%rd12+300];
	xor.b32  	%r1255, %r1255, %r1017;
	ld.global.u32 	%r1018, [%rd12+304];
	xor.b32  	%r1254, %r1254, %r1018;
	ld.global.u32 	%r1019, [%rd12+308];
	xor.b32  	%r1253, %r1253, %r1019;
	ld.global.u32 	%r1020, [%rd12+312];
	xor.b32  	%r1252, %r1252, %r1020;
	ld.global.u32 	%r1021, [%rd12+316];
	xor.b32  	%r1251, %r1251, %r1021;
$L__BB1_111:
	add.s32 	%r1434, %r1434, 16;
	setp.ne.s32 	%p60, %r1434, 32;
	@%p60 bra 	$L__BB1_79;
	mad.lo.s32 	%r1022, %r1428, -31, %r372;
	add.s32 	%r1428, %r1022, 1;
	setp.ne.s32 	%p61, %r1428, 5;
	@%p61 bra 	$L__BB1_78;
	st.local.u32 	[%rd5+4], %r1255;
	st.local.v2.u32 	[%rd5+8], {%r1254, %r1253};
	st.local.v2.u32 	[%rd5+16], {%r1252, %r1251};
$L__BB1_114:
	shr.u64 	%rd134, %rd7, 2;
	add.s32 	%r1238, %r1238, 1;
	setp.gt.u64 	%p62, %rd7, 3;
	@%p62 bra 	$L__BB1_2;
$L__BB1_115:
	setp.lt.s32 	%p63, %r658, 1;
	@%p63 bra 	$L__BB1_124;
	cvt.u32.u64 	%r1024, %rd6;
	mul.lo.s32 	%r552, %r1024, %r658;
	setp.lt.u32 	%p64, %r658, 4;
	mov.b32 	%r1543, 0;
	@%p64 bra 	$L__BB1_119;
	mov.b32 	%r1531, 0;
	and.b32  	%r1543, %r658, 2147483644;
$L__BB1_118:
	.pragma "nounroll";
	shr.u32 	%r1026, %r1255, 2;
	xor.b32  	%r1027, %r1026, %r1255;
	shl.b32 	%r1028, %r1251, 4;
	shl.b32 	%r1029, %r1027, 1;
	xor.b32  	%r1030, %r1029, %r1028;
	xor.b32  	%r1031, %r1030, %r1027;
	xor.b32  	%r1032, %r1031, %r1251;
	add.s32 	%r1033, %r1532, %r1032;
	add.s32 	%r1034, %r1033, 362437;
	shr.u32 	%r1035, %r1254, 2;
	xor.b32  	%r1036, %r1035, %r1254;
	shl.b32 	%r1037, %r1032, 4;
	shl.b32 	%r1038, %r1036, 1;
	xor.b32  	%r1039, %r1038, %r1037;
	xor.b32  	%r1040, %r1039, %r1036;
	xor.b32  	%r1041, %r1040, %r1032;
	add.s32 	%r1042, %r1532, %r1041;
	add.s32 	%r1043, %r1042, 724874;
	cvt.u64.u32 	%rd43, %r1034;
	mul.wide.u32 	%rd44, %r1043, 2097152;
	xor.b64  	%rd45, %rd44, %rd43;
	cvt.rn.f64.u64 	%fd97, %rd45;
	fma.rn.f64 	%fd98, %fd97, 0d3CA0000000000000, 0d3C90000000000000;
	add.s32 	%r1044, %r1531, %r552;
	mul.wide.s32 	%rd46, %r1044, 8;
	add.s64 	%rd47, %rd3, %rd46;
	mov.b64 	%rd48, 0;
	st.global.u64 	[%rd47], %rd48;
	mul.wide.u32 	%rd49, %r1531, 8;
	add.s64 	%rd50, %rd2, %rd49;
	ld.global.f64 	%fd99, [%rd50];
	add.s64 	%rd51, %rd1, %rd49;
	ld.global.f64 	%fd100, [%rd51];
	sub.f64 	%fd101, %fd100, %fd99;
	fma.rn.f64 	%fd102, %fd101, %fd98, %fd99;
	add.s64 	%rd52, %rd4, %rd46;
	st.global.f64 	[%rd52], %fd102;
	ld.global.f64 	%fd103, [%rd50];
	ld.global.f64 	%fd104, [%rd51];
	setp.lt.f64 	%p65, %fd102, %fd103;
	selp.f64 	%fd105, %fd103, %fd102, %p65;
	setp.gt.f64 	%p66, %fd105, %fd104;
	selp.f64 	%fd106, %fd104, %fd105, %p66;
	st.global.f64 	[%rd52], %fd106;
	shr.u32 	%r1045, %r1253, 2;
	xor.b32  	%r1046, %r1045, %r1253;
	shl.b32 	%r1047, %r1041, 4;
	shl.b32 	%r1048, %r1046, 1;
	xor.b32  	%r1049, %r1048, %r1047;
	xor.b32  	%r1050, %r1049, %r1046;
	xor.b32  	%r1051, %r1050, %r1041;
	add.s32 	%r1052, %r1532, %r1051;
	add.s32 	%r1053, %r1052, 1087311;
	shr.u32 	%r1054, %r1252, 2;
	xor.b32  	%r1055, %r1054, %r1252;
	shl.b32 	%r1056, %r1051, 4;
	shl.b32 	%r1057, %r1055, 1;
	xor.b32  	%r1058, %r1057, %r1056;
	xor.b32  	%r1059, %r1058, %r1055;
	xor.b32  	%r1255, %r1059, %r1051;
	add.s32 	%r1060, %r1532, %r1255;
	add.s32 	%r1061, %r1060, 1449748;
	cvt.u64.u32 	%rd53, %r1053;
	mul.wide.u32 	%rd54, %r1061, 2097152;
	xor.b64  	%rd55, %rd54, %rd53;
	cvt.rn.f64.u64 	%fd107, %rd55;
	fma.rn.f64 	%fd108, %fd107, 0d3CA0000000000000, 0d3C90000000000000;
	st.global.u64 	[%rd47+8], %rd48;
	ld.global.f64 	%fd109, [%rd50+8];
	ld.global.f64 	%fd110, [%rd51+8];
	sub.f64 	%fd111, %fd110, %fd109;
	fma.rn.f64 	%fd112, %fd111, %fd108, %fd109;
	st.global.f64 	[%rd52+8], %fd112;
	ld.global.f64 	%fd113, [%rd50+8];
	ld.global.f64 	%fd114, [%rd51+8];
	setp.lt.f64 	%p67, %fd112, %fd113;
	selp.f64 	%fd115, %fd113, %fd112, %p67;
	setp.gt.f64 	%p68, %fd115, %fd114;
	selp.f64 	%fd116, %fd114, %fd115, %p68;
	st.global.f64 	[%rd52+8], %fd116;
	shr.u32 	%r1062, %r1251, 2;
	xor.b32  	%r1063, %r1062, %r1251;
	shl.b32 	%r1064, %r1255, 4;
	shl.b32 	%r1065, %r1063, 1;
	xor.b32  	%r1066, %r1065, %r1064;
	xor.b32  	%r1067, %r1066, %r1063;
	xor.b32  	%r1254, %r1067, %r1255;
	add.s32 	%r1068, %r1532, %r1254;
	add.s32 	%r1069, %r1068, 1812185;
	shr.u32 	%r1070, %r1032, 2;
	xor.b32  	%r1071, %r1070, %r1032;
	shl.b32 	%r1072, %r1254, 4;
	shl.b32 	%r1073, %r1071, 1;
	xor.b32  	%r1074, %r1073, %r1072;
	xor.b32  	%r1075, %r1074, %r1071;
	xor.b32  	%r1253, %r1075, %r1254;
	add.s32 	%r1076, %r1532, %r1253;
	add.s32 	%r1077, %r1076, 2174622;
	cvt.u64.u32 	%rd56, %r1069;
	mul.wide.u32 	%rd57, %r1077, 2097152;
	xor.b64  	%rd58, %rd57, %rd56;
	cvt.rn.f64.u64 	%fd117, %rd58;
	fma.rn.f64 	%fd118, %fd117, 0d3CA0000000000000, 0d3C90000000000000;
	st.global.u64 	[%rd47+16], %rd48;
	ld.global.f64 	%fd119, [%rd50+16];
	ld.global.f64 	%fd120, [%rd51+16];
	sub.f64 	%fd121, %fd120, %fd119;
	fma.rn.f64 	%fd122, %fd121, %fd118, %fd119;
	st.global.f64 	[%rd52+16], %fd122;
	ld.global.f64 	%fd123, [%rd50+16];
	ld.global.f64 	%fd124, [%rd51+16];
	setp.lt.f64 	%p69, %fd122, %fd123;
	selp.f64 	%fd125, %fd123, %fd122, %p69;
	setp.gt.f64 	%p70, %fd125, %fd124;
	selp.f64 	%fd126, %fd124, %fd125, %p70;
	st.global.f64 	[%rd52+16], %fd126;
	shr.u32 	%r1078, %r1041, 2;
	xor.b32  	%r1079, %r1078, %r1041;
	shl.b32 	%r1080, %r1253, 4;
	shl.b32 	%r1081, %r1079, 1;
	xor.b32  	%r1082, %r1081, %r1080;
	xor.b32  	%r1083, %r1082, %r1079;
	xor.b32  	%r1252, %r1083, %r1253;
	add.s32 	%r1084, %r1532, %r1252;
	add.s32 	%r1085, %r1084, 2537059;
	shr.u32 	%r1086, %r1051, 2;
	xor.b32  	%r1087, %r1086, %r1051;
	shl.b32 	%r1088, %r1252, 4;
	shl.b32 	%r1089, %r1087, 1;
	xor.b32  	%r1090, %r1089, %r1088;
	xor.b32  	%r1091, %r1090, %r1087;
	xor.b32  	%r1251, %r1091, %r1252;
	add.s32 	%r1532, %r1532, 2899496;
	add.s32 	%r1092, %r1251, %r1532;
	cvt.u64.u32 	%rd59, %r1085;
	mul.wide.u32 	%rd60, %r1092, 2097152;
	xor.b64  	%rd61, %rd60, %rd59;
	cvt.rn.f64.u64 	%fd127, %rd61;
	fma.rn.f64 	%fd128, %fd127, 0d3CA0000000000000, 0d3C90000000000000;
	st.global.u64 	[%rd47+24], %rd48;
	ld.global.f64 	%fd129, [%rd50+24];
	ld.global.f64 	%fd130, [%rd51+24];
	sub.f64 	%fd131, %fd130, %fd129;
	fma.rn.f64 	%fd132, %fd131, %fd128, %fd129;
	st.global.f64 	[%rd52+24], %fd132;
	ld.global.f64 	%fd133, [%rd50+24];
	ld.global.f64 	%fd134, [%rd51+24];
	setp.lt.f64 	%p71, %fd132, %fd133;
	selp.f64 	%fd135, %fd133, %fd132, %p71;
	setp.gt.f64 	%p72, %fd135, %fd134;
	selp.f64 	%fd136, %fd134, %fd135, %p72;
	st.global.f64 	[%rd52+24], %fd136;
	add.s32 	%r1531, %r1531, 4;
	setp.ne.s32 	%p73, %r1531, %r1543;
	@%p73 bra 	$L__BB1_118;
$L__BB1_119:
	and.b32  	%r575, %r658, 3;
	setp.eq.s32 	%p74, %r575, 0;
	@%p74 bra 	$L__BB1_124;
	setp.eq.s32 	%p75, %r575, 1;
	mov.u32 	%r1540, %r1251;
	@%p75 bra 	$L__BB1_122;
	shr.u32 	%r1093, %r1255, 2;
	xor.b32  	%r1094, %r1093, %r1255;
	shl.b32 	%r1095, %r1251, 4;
	shl.b32 	%r1096, %r1094, 1;
	xor.b32  	%r1097, %r1096, %r1095;
	xor.b32  	%r1098, %r1097, %r1094;
	xor.b32  	%r576, %r1098, %r1251;
	add.s32 	%r1099, %r1532, %r576;
	add.s32 	%r1100, %r1099, 362437;
	shr.u32 	%r1101, %r1254, 2;
	xor.b32  	%r1102, %r1101, %r1254;
	shl.b32 	%r1103, %r576, 4;
	shl.b32 	%r1104, %r1102, 1;
	xor.b32  	%r1105, %r1104, %r1103;
	xor.b32  	%r1106, %r1105, %r1102;
	xor.b32  	%r1107, %r1106, %r576;
	add.s32 	%r1108, %r1532, %r1107;
	add.s32 	%r1109, %r1108, 724874;
	cvt.u64.u32 	%rd62, %r1100;
	mul.wide.u32 	%rd63, %r1109, 2097152;
	xor.b64  	%rd64, %rd63, %rd62;
	cvt.rn.f64.u64 	%fd137, %rd64;
	fma.rn.f64 	%fd138, %fd137, 0d3CA0000000000000, 0d3C90000000000000;
	add.s32 	%r1110, %r1543, %r552;
	mul.wide.s32 	%rd65, %r1110, 8;
	add.s64 	%rd66, %rd3, %rd65;
	mov.b64 	%rd67, 0;
	st.global.u64 	[%rd66], %rd67;
	mul.wide.u32 	%rd68, %r1543, 8;
	add.s64 	%rd69, %rd2, %rd68;
	ld.global.f64 	%fd139, [%rd69];
	add.s64 	%rd70, %rd1, %rd68;
	ld.global.f64 	%fd140, [%rd70];
	sub.f64 	%fd141, %fd140, %fd139;
	fma.rn.f64 	%fd142, %fd141, %fd138, %fd139;
	add.s64 	%rd71, %rd4, %rd65;
	st.global.f64 	[%rd71], %fd142;
	ld.global.f64 	%fd143, [%rd69];
	ld.global.f64 	%fd144, [%rd70];
	setp.lt.f64 	%p76, %fd142, %fd143;
	selp.f64 	%fd145, %fd143, %fd142, %p76;
	setp.gt.f64 	%p77, %fd145, %fd144;
	selp.f64 	%fd146, %fd144, %fd145, %p77;
	st.global.f64 	[%rd71], %fd146;
	shr.u32 	%r1111, %r1253, 2;
	xor.b32  	%r1112, %r1111, %r1253;
	shl.b32 	%r1113, %r1107, 4;
	shl.b32 	%r1114, %r1112, 1;
	xor.b32  	%r1115, %r1114, %r1113;
	xor.b32  	%r1116, %r1115, %r1112;
	xor.b32  	%r1117, %r1116, %r1107;
	add.s32 	%r1118, %r1532, %r1117;
	add.s32 	%r1119, %r1118, 1087311;
	shr.u32 	%r1120, %r1252, 2;
	xor.b32  	%r1121, %r1120, %r1252;
	shl.b32 	%r1122, %r1117, 4;
	shl.b32 	%r1123, %r1121, 1;
	xor.b32  	%r1124, %r1123, %r1122;
	xor.b32  	%r1125, %r1124, %r1121;
	xor.b32  	%r1540, %r1125, %r1117;
	add.s32 	%r1532, %r1532, 1449748;
	add.s32 	%r1126, %r1540, %r1532;
	cvt.u64.u32 	%rd72, %r1119;
	mul.wide.u32 	%rd73, %r1126, 2097152;
	xor.b64  	%rd74, %rd73, %rd72;
	cvt.rn.f64.u64 	%fd147, %rd74;
	fma.rn.f64 	%fd148, %fd147, 0d3CA0000000000000, 0d3C90000000000000;
	st.global.u64 	[%rd66+8], %rd67;
	ld.global.f64 	%fd149, [%rd69+8];
	ld.global.f64 	%fd150, [%rd70+8];
	sub.f64 	%fd151, %fd150, %fd149;
	fma.rn.f64 	%fd152, %fd151, %fd148, %fd149;
	st.global.f64 	[%rd71+8], %fd152;
	ld.global.f64 	%fd153, [%rd69+8];
	ld.global.f64 	%fd154, [%rd70+8];
	setp.lt.f64 	%p78, %fd152, %fd153;
	selp.f64 	%fd155, %fd153, %fd152, %p78;
	setp.gt.f64 	%p79, %fd155, %fd154;
	selp.f64 	%fd156, %fd154, %fd155, %p79;
	st.global.f64 	[%rd71+8], %fd156;
	add.s32 	%r1543, %r1543, 2;
	mov.u32 	%r1254, %r576;
	mov.u32 	%r1255, %r1251;
$L__BB1_122:
	and.b32  	%r1127, %r658, 1;
	setp.eq.b32 	%p80, %r1127, 1;
	not.pred 	%p81, %p80;
	@%p81 bra 	$L__BB1_124;
	shr.u32 	%r1128, %r1255, 2;
	xor.b32  	%r1129, %r1128, %r1255;
	shl.b32 	%r1130, %r1540, 4;
	shl.b32 	%r1131, %r1129, 1;
	xor.b32  	%r1132, %r1131, %r1130;
	xor.b32  	%r1133, %r1132, %r1129;
	xor.b32  	%r1134, %r1133, %r1540;
	add.s32 	%r1135, %r1532, %r1134;
	add.s32 	%r1136, %r1135, 362437;
	shr.u32 	%r1137, %r1254, 2;
	xor.b32  	%r1138, %r1137, %r1254;
	shl.b32 	%r1139, %r1134, 4;
	shl.b32 	%r1140, %r1138, 1;
	xor.b32  	%r1141, %r1140, %r1139;
	xor.b32  	%r1142, %r1141, %r1138;
	xor.b32  	%r1143, %r1142, %r1134;
	add.s32 	%r1144, %r1532, %r1143;
	add.s32 	%r1145, %r1144, 724874;
	cvt.u64.u32 	%rd75, %r1136;
	mul.wide.u32 	%rd76, %r1145, 2097152;
	xor.b64  	%rd77, %rd76, %rd75;
	cvt.rn.f64.u64 	%fd157, %rd77;
	fma.rn.f64 	%fd158, %fd157, 0d3CA0000000000000, 0d3C90000000000000;
	add.s32 	%r1146, %r1543, %r552;
	mul.wide.s32 	%rd78, %r1146, 8;
	add.s64 	%rd79, %rd3, %rd78;
	mov.b64 	%rd80, 0;
	st.global.u64 	[%rd79], %rd80;
	mul.wide.u32 	%rd81, %r1543, 8;
	add.s64 	%rd82, %rd2, %rd81;
	ld.global.f64 	%fd159, [%rd82];
	add.s64 	%rd83, %rd1, %rd81;
	ld.global.f64 	%fd160, [%rd83];
	sub.f64 	%fd161, %fd160, %fd159;
	fma.rn.f64 	%fd162, %fd161, %fd158, %fd159;
	add.s64 	%rd84, %rd4, %rd78;
	st.global.f64 	[%rd84], %fd162;
	ld.global.f64 	%fd163, [%rd82];
	ld.global.f64 	%fd164, [%rd83];
	setp.lt.f64 	%p82, %fd162, %fd163;
	selp.f64 	%fd165, %fd163, %fd162, %p82;
	setp.gt.f64 	%p83, %fd165, %fd164;
	selp.f64 	%fd166, %fd164, %fd165, %p83;
	st.global.f64 	[%rd84], %fd166;
$L__BB1_124:
	ld.param.u32 	%r1230, [_Z8init_batiPdS_S_S_S_S_i_param_7];
	ld.param.u64 	%rd133, [_Z8init_batiPdS_S_S_S_S_i_param_5];
	cvta.to.global.u64 	%rd14, %rd133;
	setp.eq.s32 	%p84, %r1230, 1;
	@%p84 bra 	$L__BB1_147;
	ld.param.u32 	%r1231, [_Z8init_batiPdS_S_S_S_S_i_param_7];
	setp.eq.s32 	%p85, %r1231, 2;
	@%p85 bra 	$L__BB1_142;
	ld.param.u32 	%r1232, [_Z8init_batiPdS_S_S_S_S_i_param_7];
	setp.ne.s32 	%p86, %r1232, 3;
	@%p86 bra 	$L__BB1_195;
	setp.lt.s32 	%p87, %r658, 1;
	mov.f64 	%fd536, 0d0000000000000000;
	@%p87 bra 	$L__BB1_140;
	cvt.u32.u64 	%r1148, %rd6;
	mul.lo.s32 	%r585, %r1148, %r658;
	and.b32  	%r586, %r658, 15;
	setp.lt.u32 	%p88, %r658, 16;
	mov.f64 	%fd536, 0d0000000000000000;
	mov.b32 	%r1561, 0;
	@%p88 bra 	$L__BB1_131;
	and.b32  	%r1561, %r658, 2147483632;
	neg.s32 	%r1560, %r1561;
	add.s64 	%rd15, %rd4, 64;
	mov.f64 	%fd536, 0d0000000000000000;
	mov.u32 	%r1559, %r585;
$L__BB1_130:
	.pragma "nounroll";
	mul.wide.s32 	%rd85, %r1559, 8;
	add.s64 	%rd86, %rd15, %rd85;
	ld.global.f64 	%fd171, [%rd86+-64];
	fma.rn.f64 	%fd172, %fd171, %fd171, %fd536;
	ld.global.f64 	%fd173, [%rd86+-56];
	fma.rn.f64 	%fd174, %fd173, %fd173, %fd172;
	ld.global.f64 	%fd175, [%rd86+-48];
	fma.rn.f64 	%fd176, %fd175, %fd175, %fd174;
	ld.global.f64 	%fd177, [%rd86+-40];
	fma.rn.f64 	%fd178, %fd177, %fd177, %fd176;
	ld.global.f64 	%fd179, [%rd86+-32];
	fma.rn.f64 	%fd180, %fd179, %fd179, %fd178;
	ld.global.f64 	%fd181, [%rd86+-24];
	fma.rn.f64 	%fd182, %fd181, %fd181, %fd180;
	ld.global.f64 	%fd183, [%rd86+-16];
	fma.rn.f64 	%fd184, %fd183, %fd183, %fd182;
	ld.global.f64 	%fd185, [%rd86+-8];
	fma.rn.f64 	%fd186, %fd185, %fd185, %fd184;
	ld.global.f64 	%fd187, [%rd86];
	fma.rn.f64 	%fd188, %fd187, %fd187, %fd186;
	ld.global.f64 	%fd189, [%rd86+8];
	fma.rn.f64 	%fd190, %fd189, %fd189, %fd188;
	ld.global.f64 	%fd191, [%rd86+16];
	fma.rn.f64 	%fd192, %fd191, %fd191, %fd190;
	ld.global.f64 	%fd193, [%rd86+24];
	fma.rn.f64 	%fd194, %fd193, %fd193, %fd192;
	ld.global.f64 	%fd195, [%rd86+32];
	fma.rn.f64 	%fd196, %fd195, %fd195, %fd194;
	ld.global.f64 	%fd197, [%rd86+40];
	fma.rn.f64 	%fd198, %fd197, %fd197, %fd196;
	ld.global.f64 	%fd199, [%rd86+48];
	fma.rn.f64 	%fd200, %fd199, %fd199, %fd198;
	ld.global.f64 	%fd201, [%rd86+56];
	fma.rn.f64 	%fd536, %fd201, %fd201, %fd200;
	add.s32 	%r1560, %r1560, 16;
	add.s32 	%r1559, %r1559, 16;
	setp.ne.s32 	%p89, %r1560, 0;
	@%p89 bra 	$L__BB1_130;
$L__BB1_131:
	setp.eq.s32 	%p90, %r586, 0;
	@%p90 bra 	$L__BB1_140;
	and.b32  	%r643, %r658, 7;
	setp.lt.u32 	%p91, %r586, 8;
	@%p91 bra 	$L__BB1_134;
	add.s32 	%r1149, %r1561, %r585;
	mul.wide.s32 	%rd87, %r1149, 8;
	add.s64 	%rd88, %rd4, %rd87;
	ld.global.f64 	%fd203, [%rd88];
	fma.rn.f64 	%fd204, %fd203, %fd203, %fd536;
	ld.global.f64 	%fd205, [%rd88+8];
	fma.rn.f64 	%fd206, %fd205, %fd205, %fd204;
	ld.global.f64 	%fd207, [%rd88+16];
	fma.rn.f64 	%fd208, %fd207, %fd207, %fd206;
	ld.global.f64 	%fd209, [%rd88+24];
	fma.rn.f64 	%fd210, %fd209, %fd209, %fd208;
	ld.global.f64 	%fd211, [%rd88+32];
	fma.rn.f64 	%fd212, %fd211, %fd211, %fd210;
	ld.global.f64 	%fd213, [%rd88+40];
	fma.rn.f64 	%fd214, %fd213, %fd213, %fd212;
	ld.global.f64 	%fd215, [%rd88+48];
	fma.rn.f64 	%fd216, %fd215, %fd215, %fd214;
	ld.global.f64 	%fd217, [%rd88+56];
	fma.rn.f64 	%fd536, %fd217, %fd217, %fd216;
	add.s32 	%r1561, %r1561, 8;
$L__BB1_134:
	setp.eq.s32 	%p92, %r643, 0;
	@%p92 bra 	$L__BB1_140;
	and.b32  	%r646, %r658, 3;
	setp.lt.u32 	%p93, %r643, 4;
	@%p93 bra 	$L__BB1_137;
	add.s32 	%r1150, %r1561, %r585;
	mul.wide.s32 	%rd89, %r1150, 8;
	add.s64 	%rd90, %rd4, %rd89;
	ld.global.f64 	%fd219, [%rd90];
	fma.rn.f64 	%fd220, %fd219, %fd219, %fd536;
	ld.global.f64 	%fd221, [%rd90+8];
	fma.rn.f64 	%fd222, %fd221, %fd221, %fd220;
	ld.global.f64 	%fd223, [%rd90+16];
	fma.rn.f64 	%fd224, %fd223, %fd223, %fd222;
	ld.global.f64 	%fd225, [%rd90+24];
	fma.rn.f64 	%fd536, %fd225, %fd225, %fd224;
	add.s32 	%r1561, %r1561, 4;
$L__BB1_137:
	setp.eq.s32 	%p94, %r646, 0;
	@%p94 bra 	$L__BB1_140;
	add.s32 	%r1565, %r1561, %r585;
	neg.s32 	%r1564, %r646;
$L__BB1_139:
	.pragma "nounroll";
	mul.wide.s32 	%rd91, %r1565, 8;
	add.s64 	%rd92, %rd4, %rd91;
	ld.global.f64 	%fd226, [%rd92];
	fma.rn.f64 	%fd536, %fd226, %fd226, %fd536;
	add.s32 	%r1565, %r1565, 1;
	add.s32 	%r1564, %r1564, 1;
	setp.ne.s32 	%p95, %r1564, 0;
	@%p95 bra 	$L__BB1_139;
$L__BB1_140:
	sqrt.rn.f64 	%fd91, %fd536;
	abs.f64 	%fd92, %fd91;
	setp.neu.f64 	%p96, %fd92, 0d7FF0000000000000;
	@%p96 bra 	$L__BB1_192;
	mov.f64 	%fd232, 0d0000000000000000;
	mul.rn.f64 	%fd537, %fd91, %fd232;
	mov.b32 	%r1566, 0;
	bra.uni 	$L__BB1_194;
$L__BB1_142:
	setp.lt.s32 	%p100, %r658, 1;
	mov.f64 	%fd524, 0d0000000000000000;
	@%p100 bra 	$L__BB1_191;
	cvt.u32.u64 	%r1157, %rd6;
	mul.lo.s32 	%r589, %r1157, %r658;
	setp.eq.s32 	%p101, %r658, 1;
	mov.f64 	%fd524, 0d0000000000000000;
	mov.b32 	%r1557, 0;
	@%p101 bra 	$L__BB1_185;
	and.b32  	%r1557, %r658, 2147483646;
	neg.s32 	%r1554, %r1557;
	add.s64 	%rd16, %rd4, 8;
	mov.f64 	%fd524, 0d0000000000000000;
	mov.u64 	%rd102, __cudart_sin_cos_coeffs;
	mov.u32 	%r1553, %r589;
$L__BB1_145:
	mul.wide.s32 	%rd99, %r1553, 8;
	add.s64 	%rd19, %rd16, %rd99;
	ld.global.f64 	%fd51, [%rd19+-8];
	abs.f64 	%fd264, %fd51;
	sqrt.rn.f64 	%fd52, %fd264;
	abs.f64 	%fd53, %fd52;
	setp.neu.f64 	%p102, %fd53, 0d7FF0000000000000;
	@%p102 bra 	$L__BB1_178;
	mov.f64 	%fd270, 0d0000000000000000;
	mul.rn.f64 	%fd522, %fd52, %fd270;
	mov.b32 	%r1555, 0;
	bra.uni 	$L__BB1_180;
$L__BB1_147:
	setp.lt.s32 	%p117, %r658, 1;
	mov.f64 	%fd511, 0d0000000000000000;
	mov.f64 	%fd510, %fd511;
	@%p117 bra 	$L__BB1_168;
	cvt.u32.u64 	%r1176, %rd6;
	mul.lo.s32 	%r592, %r1176, %r658;
	cvt.rn.f64.u32 	%fd1, %r658;
	setp.eq.s32 	%p118, %r658, 1;
	mov.f64 	%fd510, 0d0000000000000000;
	mov.b32 	%r1550, 0;
	mov.f64 	%fd511, %fd510;
	@%p118 bra 	$L__BB1_161;
	and.b32  	%r1550, %r658, 2147483646;
	neg.s32 	%r1545, %r1550;
	add.s64 	%rd17, %rd4, 8;
	mov.f64 	%fd510, 0d0000000000000000;
	mov.u64 	%rd119, __cudart_sin_cos_coeffs;
	mov.u32 	%r1544, %r592;
$L__BB1_150:
	mul.wide.s32 	%rd116, %r1544, 8;
	add.s64 	%rd18, %rd17, %rd116;
	ld.global.f64 	%fd352, [%rd18+-8];
	mul.f64 	%fd353, %fd352, %fd352;
	div.rn.f64 	%fd354, %fd353, %fd1;
	add.f64 	%fd4, %fd511, %fd354;
	mul.f64 	%fd5, %fd352, 0d401921FB53C8D4F1;
	abs.f64 	%fd6, %fd5;
	setp.neu.f64 	%p119, %fd6, 0d7FF0000000000000;
	@%p119 bra 	$L__BB1_152;
	mov.f64 	%fd360, 0d0000000000000000;
	mul.rn.f64 	%fd507, %fd5, %fd360;
	mov.b32 	%r1547, 1;
	bra.uni 	$L__BB1_155;
$L__BB1_152:
	mul.f64 	%fd355, %fd5, 0d3FE45F306DC9C883;
	cvt.rni.s32.f64 	%r1546, %fd355;
	cvt.rn.f64.s32 	%fd356, %r1546;
	fma.rn.f64 	%fd357, %fd356, 0dBFF921FB54442D18, %fd5;
	fma.rn.f64 	%fd358, %fd356, 0dBC91A62633145C00, %fd357;
	fma.rn.f64 	%fd507, %fd356, 0dB97B839A252049C0, %fd358;
	setp.ltu.f64 	%p120, %fd6, 0d41E0000000000000;
	@%p120 bra 	$L__BB1_154;
	{ // callseq 4, 0
	.param .b64 param0;
	st.param.f64 	[param0], %fd5;
	.param .align 16 .b8 retval0[16];
	call.uni (retval0), 
	__internal_trig_reduction_slowpathd, 
	(
	param0
	);
	ld.param.f64 	%fd507, [retval0];
	ld.param.b32 	%r1546, [retval0+8];
	} // callseq 4
$L__BB1_154:
	add.s32 	%r1547, %r1546, 1;
$L__BB1_155:
	shl.b32 	%r1179, %r1547, 6;
	cvt.u64.u32 	%rd117, %r1179;
	and.b64  	%rd118, %rd117, 64;
	add.s64 	%rd120, %rd119, %rd118;
	mul.rn.f64 	%fd361, %fd507, %fd507;
	and.b32  	%r1180, %r1547, 1;
	setp.eq.b32 	%p121, %r1180, 1;
	selp.f64 	%fd362, 0dBDA8FF8320FD8164, 0d3DE5DB65F9785EBA, %p121;
	ld.global.nc.v2.f64 	{%fd363, %fd364}, [%rd120];
	fma.rn.f64 	%fd365, %fd362, %fd361, %fd363;
	fma.rn.f64 	%fd366, %fd365, %fd361, %fd364;
	ld.global.nc.v2.f64 	{%fd367, %fd368}, [%rd120+16];
	fma.rn.f64 	%fd369, %fd366, %fd361, %fd367;
	fma.rn.f64 	%fd370, %fd369, %fd361, %fd368;
	ld.global.nc.v2.f64 	{%fd371, %fd372}, [%rd120+32];
	fma.rn.f64 	%fd373, %fd370, %fd361, %fd371;
	fma.rn.f64 	%fd374, %fd373, %fd361, %fd372;
	fma.rn.f64 	%fd375, %fd374, %fd507, %fd507;
	fma.rn.f64 	%fd376, %fd374, %fd361, 0d3FF0000000000000;
	selp.f64 	%fd377, %fd376, %fd375, %p121;
	and.b32  	%r1181, %r1547, 2;
	setp.eq.s32 	%p122, %r1181, 0;
	mov.f64 	%fd378, 0d0000000000000000;
	sub.f64 	%fd379, %fd378, %fd377;
	selp.f64 	%fd380, %fd377, %fd379, %p122;
	div.rn.f64 	%fd381, %fd380, %fd1;
	add.f64 	%fd12, %fd510, %fd381;
	ld.global.f64 	%fd382, [%rd18];
	mul.f64 	%fd383, %fd382, %fd382;
	div.rn.f64 	%fd384, %fd383, %fd1;
	add.f64 	%fd511, %fd4, %fd384;
	mul.f64 	%fd14, %fd382, 0d401921FB53C8D4F1;
	abs.f64 	%fd15, %fd14;
	setp.eq.f64 	%p123, %fd15, 0d7FF0000000000000;
	@%p123 bra 	$L__BB1_159;
	mul.f64 	%fd385, %fd14, 0d3FE45F306DC9C883;
	cvt.rni.s32.f64 	%r1548, %fd385;
	cvt.rn.f64.s32 	%fd386, %r1548;
	fma.rn.f64 	%fd387, %fd386, 0dBFF921FB54442D18, %fd14;
	fma.rn.f64 	%fd388, %fd386, 0dBC91A62633145C00, %fd387;
	fma.rn.f64 	%fd509, %fd386, 0dB97B839A252049C0, %fd388;
	setp.ltu.f64 	%p124, %fd15, 0d41E0000000000000;
	@%p124 bra 	$L__BB1_158;
	{ // callseq 5, 0
	.param .b64 param0;
	st.param.f64 	[param0], %fd14;
	.param .align 16 .b8 retval0[16];
	call.uni (retval0), 
	__internal_trig_reduction_slowpathd, 
	(
	param0
	);
	ld.param.f64 	%fd509, [retval0];
	ld.param.b32 	%r1548, [retval0+8];
	} // callseq 5
$L__BB1_158:
	add.s32 	%r1549, %r1548, 1;
	bra.uni 	$L__BB1_160;
$L__BB1_159:
	mov.f64 	%fd390, 0d0000000000000000;
	mul.rn.f64 	%fd509, %fd14, %fd390;
	mov.b32 	%r1549, 1;
$L__BB1_160:
	shl.b32 	%r1184, %r1549, 6;
	cvt.u64.u32 	%rd121, %r1184;
	and.b64  	%rd122, %rd121, 64;
	add.s64 	%rd124, %rd119, %rd122;
	mul.rn.f64 	%fd391, %fd509, %fd509;
	and.b32  	%r1185, %r1549, 1;
	setp.eq.b32 	%p125, %r1185, 1;
	selp.f64 	%fd392, 0dBDA8FF8320FD8164, 0d3DE5DB65F9785EBA, %p125;
	ld.global.nc.v2.f64 	{%fd393, %fd394}, [%rd124];
	fma.rn.f64 	%fd395, %fd392, %fd391, %fd393;
	fma.rn.f64 	%fd396, %fd395, %fd391, %fd394;
	ld.global.nc.v2.f64 	{%fd397, %fd398}, [%rd124+16];
	fma.rn.f64 	%fd399, %fd396, %fd391, %fd397;
	fma.rn.f64 	%fd400, %fd399, %fd391, %fd398;
	ld.global.nc.v2.f64 	{%fd401, %fd402}, [%rd124+32];
	fma.rn.f64 	%fd403, %fd400, %fd391, %fd401;
	fma.rn.f64 	%fd404, %fd403, %fd391, %fd402;
	fma.rn.f64 	%fd405, %fd404, %fd509, %fd509;
	fma.rn.f64 	%fd406, %fd404, %fd391, 0d3FF0000000000000;
	selp.f64 	%fd407, %fd406, %fd405, %p125;
	and.b32  	%r1186, %r1549, 2;
	setp.eq.s32 	%p126, %r1186, 0;
	mov.f64 	%fd408, 0d0000000000000000;
	sub.f64 	%fd409, %fd408, %fd407;
	selp.f64 	%fd410, %fd407, %fd409, %p126;
	div.rn.f64 	%fd411, %fd410, %fd1;
	add.f64 	%fd510, %fd12, %fd411;
	add.s32 	%r1545, %r1545, 2;
	add.s32 	%r1544, %r1544, 2;
	setp.ne.s32 	%p127, %r1545, 0;
	@%p127 bra 	$L__BB1_150;
$L__BB1_161:
	and.b32  	%r1187, %r658, 1;
	setp.eq.b32 	%p128, %r1187, 1;
	not.pred 	%p129, %p128;
	@%p129 bra 	$L__BB1_168;
	add.s32 	%r1188, %r1550, %r592;
	mul.wide.s32 	%rd125, %r1188, 8;
	add.s64 	%rd126, %rd4, %rd125;
	ld.global.f64 	%fd412, [%rd126];
	mul.f64 	%fd413, %fd412, %fd412;
	div.rn.f64 	%fd414, %fd413, %fd1;
	add.f64 	%fd511, %fd511, %fd414;
	mul.f64 	%fd27, %fd412, 0d401921FB53C8D4F1;
	abs.f64 	%fd28, %fd27;
	setp.eq.f64 	%p130, %fd28, 0d7FF0000000000000;
	@%p130 bra 	$L__BB1_166;
	mul.f64 	%fd415, %fd27, 0d3FE45F306DC9C883;
	cvt.rni.s32.f64 	%r1551, %fd415;
	cvt.rn.f64.s32 	%fd416, %r1551;
	fma.rn.f64 	%fd417, %fd416, 0dBFF921FB54442D18, %fd27;
	fma.rn.f64 	%fd418, %fd416, 0dBC91A62633145C00, %fd417;
	fma.rn.f64 	%fd515, %fd416, 0dB97B839A252049C0, %fd418;
	setp.ltu.f64 	%p131, %fd28, 0d41E0000000000000;
	@%p131 bra 	$L__BB1_165;
	{ // callseq 6, 0
	.param .b64 param0;
	st.param.f64 	[param0], %fd27;
	.param .align 16 .b8 retval0[16];
	call.uni (retval0), 
	__internal_trig_reduction_slowpathd, 
	(
	param0
	);
	ld.param.f64 	%fd515, [retval0];
	ld.param.b32 	%r1551, [retval0+8];
	} // callseq 6
$L__BB1_165:
	add.s32 	%r1552, %r1551, 1;
	bra.uni 	$L__BB1_167;
$L__BB1_166:
	mov.f64 	%fd420, 0d0000000000000000;
	mul.rn.f64 	%fd515, %fd27, %fd420;
	mov.b32 	%r1552, 1;
$L__BB1_167:
	shl.b32 	%r1191, %r1552, 6;
	cvt.u64.u32 	%rd127, %r1191;
	and.b64  	%rd128, %rd127, 64;
	mov.u64 	%rd129, __cudart_sin_cos_coeffs;
	add.s64 	%rd130, %rd129, %rd128;
	mul.rn.f64 	%fd421, %fd515, %fd515;
	and.b32  	%r1192, %r1552, 1;
	setp.eq.b32 	%p132, %r1192, 1;
	selp.f64 	%fd422, 0dBDA8FF8320FD8164, 0d3DE5DB65F9785EBA, %p132;
	ld.global.nc.v2.f64 	{%fd423, %fd424}, [%rd130];
	fma.rn.f64 	%fd425, %fd422, %fd421, %fd423;
	fma.rn.f64 	%fd426, %fd425, %fd421, %fd424;
	ld.global.nc.v2.f64 	{%fd427, %fd428}, [%rd130+16];
	fma.rn.f64 	%fd429, %fd426, %fd421, %fd427;
	fma.rn.f64 	%fd430, %fd429, %fd421, %fd428;
	ld.global.nc.v2.f64 	{%fd431, %fd432}, [%rd130+32];
	fma.rn.f64 	%fd433, %fd430, %fd421, %fd431;
	fma.rn.f64 	%fd434, %fd433, %fd421, %fd432;
	fma.rn.f64 	%fd435, %fd434, %fd515, %fd515;
	fma.rn.f64 	%fd436, %fd434, %fd421, 0d3FF0000000000000;
	selp.f64 	%fd437, %fd436, %fd435, %p132;
	and.b32  	%r1193, %r1552, 2;
	setp.eq.s32 	%p133, %r1193, 0;
	mov.f64 	%fd438, 0d0000000000000000;
	sub.f64 	%fd439, %fd438, %fd437;
	selp.f64 	%fd440, %fd437, %fd439, %p133;
	div.rn.f64 	%fd441, %fd440, %fd1;
	add.f64 	%fd510, %fd510, %fd441;
$L__BB1_168:
	mov.f64 	%fd442, 0d4338000000000001;
	{
	.reg .b32 %temp; 
	mov.b64 	{%r615, %temp}, %fd442;
	}
	mov.f64 	%fd443, 0dC338000000000000;
	add.rn.f64 	%fd444, %fd442, %fd443;
	fma.rn.f64 	%fd445, %fd444, 0dBFE62E42FEFA39EF, 0d3FF0000000000000;
	fma.rn.f64 	%fd446, %fd444, 0dBC7ABC9E3B39803F, %fd445;
	fma.rn.f64 	%fd447, %fd446, 0d3E5ADE1569CE2BDF, 0d3E928AF3FCA213EA;
	fma.rn.f64 	%fd448, %fd447, %fd446, 0d3EC71DEE62401315;
	fma.rn.f64 	%fd449, %fd448, %fd446, 0d3EFA01997C89EB71;
	fma.rn.f64 	%fd450, %fd449, %fd446, 0d3F2A01A014761F65;
	fma.rn.f64 	%fd451, %fd450, %fd446, 0d3F56C16C1852B7AF;
	fma.rn.f64 	%fd452, %fd451, %fd446, 0d3F81111111122322;
	fma.rn.f64 	%fd453, %fd452, %fd446, 0d3FA55555555502A1;
	fma.rn.f64 	%fd454, %fd453, %fd446, 0d3FC5555555555511;
	fma.rn.f64 	%fd455, %fd454, %fd446, 0d3FE000000000000B;
	fma.rn.f64 	%fd456, %fd455, %fd446, 0d3FF0000000000000;
	fma.rn.f64 	%fd457, %fd456, %fd446, 0d3FF0000000000000;
	{
	.reg .b32 %temp; 
	mov.b64 	{%r616, %temp}, %fd457;
	}
	{
	.reg .b32 %temp; 
	mov.b64 	{%temp, %r617}, %fd457;
	}
	shl.b32 	%r1194, %r615, 20;
	add.s32 	%r1195, %r1194, %r617;
	mov.b64 	%fd518, {%r616, %r1195};
	mov.f64 	%fd458, 0d3FF0000000000000;
	{
	.reg .b32 %temp; 
	mov.b64 	{%temp, %r1196}, %fd458;
	}
	mov.b32 	%f4, %r1196;
	abs.f32 	%f1, %f4;
	setp.lt.f32 	%p134, %f1, 0f4086232B;
	@%p134 bra 	$L__BB1_171;
	setp.geu.f32 	%p135, %f1, 0f40874800;
	mov.f64 	%fd518, 0d7FF0000000000000;
	@%p135 bra 	$L__BB1_171;
	shr.u32 	%r1197, %r615, 31;
	add.s32 	%r1198, %r615, %r1197;
	shr.s32 	%r1199, %r1198, 1;
	shl.b32 	%r1200, %r1199, 20;
	add.s32 	%r1201, %r617, %r1200;
	mov.b64 	%fd460, {%r616, %r1201};
	sub.s32 	%r1202, %r615, %r1199;
	shl.b32 	%r1203, %r1202, 20;
	add.s32 	%r1204, %r1203, 1072693248;
	mov.b32 	%r1205, 0;
	mov.b64 	%fd461, {%r1205, %r1204};
	mul.f64 	%fd518, %fd461, %fd460;
$L__BB1_171:
	sqrt.rn.f64 	%fd462, %fd511;
	mul.f64 	%fd40, %fd462, 0dBFC999999999999A;
	fma.rn.f64 	%fd463, %fd40, 0d3FF71547652B82FE, 0d4338000000000000;
	{
	.reg .b32 %temp; 
	mov.b64 	{%r618, %temp}, %fd463;
	}
	mov.f64 	%fd464, 0dC338000000000000;
	add.rn.f64 	%fd465, %fd463, %fd464;
	fma.rn.f64 	%fd466, %fd465, 0dBFE62E42FEFA39EF, %fd40;
	fma.rn.f64 	%fd467, %fd465, 0dBC7ABC9E3B39803F, %fd466;
	fma.rn.f64 	%fd468, %fd467, 0d3E5ADE1569CE2BDF, 0d3E928AF3FCA213EA;
	fma.rn.f64 	%fd469, %fd468, %fd467, 0d3EC71DEE62401315;
	fma.rn.f64 	%fd470, %fd469, %fd467, 0d3EFA01997C89EB71;
	fma.rn.f64 	%fd471, %fd470, %fd467, 0d3F2A01A014761F65;
	fma.rn.f64 	%fd472, %fd471, %fd467, 0d3F56C16C1852B7AF;
	fma.rn.f64 	%fd473, %fd472, %fd467, 0d3F81111111122322;
	fma.rn.f64 	%fd474, %fd473, %fd467, 0d3FA55555555502A1;
	fma.rn.f64 	%fd475, %fd474, %fd467, 0d3FC5555555555511;
	fma.rn.f64 	%fd476, %fd475, %fd467, 0d3FE000000000000B;
	fma.rn.f64 	%fd477, %fd476, %fd467, 0d3FF0000000000000;
	fma.rn.f64 	%fd478, %fd477, %fd467, 0d3FF0000000000000;
	{
	.reg .b32 %temp; 
	mov.b64 	{%r619, %temp}, %fd478;
	}
	{
	.reg .b32 %temp; 
	mov.b64 	{%temp, %r620}, %fd478;
	}
	shl.b32 	%r1206, %r618, 20;
	add.s32 	%r1207, %r1206, %r620;
	mov.b64 	%fd519, {%r619, %r1207};
	{
	.reg .b32 %temp; 
	mov.b64 	{%temp, %r1208}, %fd40;
	}
	mov.b32 	%f5, %r1208;
	abs.f32 	%f2, %f5;
	setp.lt.f32 	%p136, %f2, 0f4086232B;
	@%p136 bra 	$L__BB1_174;
	setp.lt.f64 	%p137, %fd40, 0d0000000000000000;
	add.f64 	%fd479, %fd40, 0d7FF0000000000000;
	selp.f64 	%fd519, 0d0000000000000000, %fd479, %p137;
	setp.geu.f32 	%p138, %f2, 0f40874800;
	@%p138 bra 	$L__BB1_174;
	shr.u32 	%r1209, %r618, 31;
	add.s32 	%r1210, %r618, %r1209;
	shr.s32 	%r1211, %r1210, 1;
	shl.b32 	%r1212, %r1211, 20;
	add.s32 	%r1213, %r620, %r1212;
	mov.b64 	%fd480, {%r619, %r1213};
	sub.s32 	%r1214, %r618, %r1211;
	shl.b32 	%r1215, %r1214, 20;
	add.s32 	%r1216, %r1215, 1072693248;
	mov.b32 	%r1217, 0;
	mov.b64 	%fd481, {%r1217, %r1216};
	mul.f64 	%fd519, %fd481, %fd480;
$L__BB1_174:
	mul.f64 	%fd482, %fd519, 0d4034000000000000;
	add.f64 	%fd483, %fd518, 0d4034000000000000;
	sub.f64 	%fd45, %fd483, %fd482;
	fma.rn.f64 	%fd484, %fd510, 0d3FF71547652B82FE, 0d4338000000000000;
	{
	.reg .b32 %temp; 
	mov.b64 	{%r621, %temp}, %fd484;
	}
	mov.f64 	%fd485, 0dC338000000000000;
	add.rn.f64 	%fd486, %fd484, %fd485;
	fma.rn.f64 	%fd487, %fd486, 0dBFE62E42FEFA39EF, %fd510;
	fma.rn.f64 	%fd488, %fd486, 0dBC7ABC9E3B39803F, %fd487;
	fma.rn.f64 	%fd489, %fd488, 0d3E5ADE1569CE2BDF, 0d3E928AF3FCA213EA;
	fma.rn.f64 	%fd490, %fd489, %fd488, 0d3EC71DEE62401315;
	fma.rn.f64 	%fd491, %fd490, %fd488, 0d3EFA01997C89EB71;
	fma.rn.f64 	%fd492, %fd491, %fd488, 0d3F2A01A014761F65;
	fma.rn.f64 	%fd493, %fd492, %fd488, 0d3F56C16C1852B7AF;
	fma.rn.f64 	%fd494, %fd493, %fd488, 0d3F81111111122322;
	fma.rn.f64 	%fd495, %fd494, %fd488, 0d3FA55555555502A1;
	fma.rn.f64 	%fd496, %fd495, %fd488, 0d3FC5555555555511;
	fma.rn.f64 	%fd497, %fd496, %fd488, 0d3FE000000000000B;
	fma.rn.f64 	%fd498, %fd497, %fd488, 0d3FF0000000000000;
	fma.rn.f64 	%fd499, %fd498, %fd488, 0d3FF0000000000000;
	{
	.reg .b32 %temp; 
	mov.b64 	{%r622, %temp}, %fd499;
	}
	{
	.reg .b32 %temp; 
	mov.b64 	{%temp, %r623}, %fd499;
	}
	shl.b32 	%r1218, %r621, 20;
	add.s32 	%r1219, %r1218, %r623;
	mov.b64 	%fd520, {%r622, %r1219};
	{
	.reg .b32 %temp; 
	mov.b64 	{%temp, %r1220}, %fd510;
	}
	mov.b32 	%f6, %r1220;
	abs.f32 	%f3, %f6;
	setp.lt.f32 	%p139, %f3, 0f4086232B;
	@%p139 bra 	$L__BB1_177;
	setp.lt.f64 	%p140, %fd510, 0d0000000000000000;
	add.f64 	%fd500, %fd510, 0d7FF0000000000000;
	selp.f64 	%fd520, 0d0000000000000000, %fd500, %p140;
	setp.geu.f32 	%p141, %f3, 0f40874800;
	@%p141 bra 	$L__BB1_177;
	shr.u32 	%r1221, %r621, 31;
	add.s32 	%r1222, %r621, %r1221;
	shr.s32 	%r1223, %r1222, 1;
	shl.b32 	%r1224, %r1223, 20;
	add.s32 	%r1225, %r623, %r1224;
	mov.b64 	%fd501, {%r622, %r1225};
	sub.s32 	%r1226, %r621, %r1223;
	shl.b32 	%r1227, %r1226, 20;
	add.s32 	%r1228, %r1227, 1072693248;
	mov.b32 	%r1229, 0;
	mov.b64 	%fd502, {%r1229, %r1228};
	mul.f64 	%fd520, %fd502, %fd501;
$L__BB1_177:
	sub.f64 	%fd503, %fd45, %fd520;
	shl.b64 	%rd131, %rd6, 3;
	add.s64 	%rd132, %rd14, %rd131;
	st.global.f64 	[%rd132], %fd503;
	bra.uni 	$L__BB1_195;
$L__BB1_178:
	mul.f64 	%fd265, %fd52, 0d3FE45F306DC9C883;
	cvt.rni.s32.f64 	%r1555, %fd265;
	cvt.rn.f64.s32 	%fd266, %r1555;
	fma.rn.f64 	%fd267, %fd266, 0dBFF921FB54442D18, %fd52;
	fma.rn.f64 	%fd268, %fd266, 0dBC91A62633145C00, %fd267;
	fma.rn.f64 	%fd522, %fd266, 0dB97B839A252049C0, %fd268;
	setp.ltu.f64 	%p103, %fd53, 0d41E0000000000000;
	@%p103 bra 	$L__BB1_180;
	{ // callseq 1, 0
	.param .b64 param0;
	st.param.f64 	[param0], %fd52;
	.param .align 16 .b8 retval0[16];
	call.uni (retval0), 
	__internal_trig_reduction_slowpathd, 
	(
	param0
	);
	ld.param.f64 	%fd522, [retval0];
	ld.param.b32 	%r1555, [retval0+8];
	} // callseq 1
$L__BB1_180:
	shl.b32 	%r1160, %r1555, 6;
	cvt.u64.u32 	%rd100, %r1160;
	and.b64  	%rd101, %rd100, 64;
	add.s64 	%rd103, %rd102, %rd101;
	mul.rn.f64 	%fd271, %fd522, %fd522;
	and.b32  	%r1161, %r1555, 1;
	setp.eq.b32 	%p104, %r1161, 1;
	selp.f64 	%fd272, 0dBDA8FF8320FD8164, 0d3DE5DB65F9785EBA, %p104;
	ld.global.nc.v2.f64 	{%fd273, %fd274}, [%rd103];
	fma.rn.f64 	%fd275, %fd272, %fd271, %fd273;
	fma.rn.f64 	%fd276, %fd275, %fd271, %fd274;
	ld.global.nc.v2.f64 	{%fd277, %fd278}, [%rd103+16];
	fma.rn.f64 	%fd279, %fd276, %fd271, %fd277;
	fma.rn.f64 	%fd280, %fd279, %fd271, %fd278;
	ld.global.nc.v2.f64 	{%fd281, %fd282}, [%rd103+32];
	fma.rn.f64 	%fd283, %fd280, %fd271, %fd281;
	fma.rn.f64 	%fd284, %fd283, %fd271, %fd282;
	fma.rn.f64 	%fd285, %fd284, %fd522, %fd522;
	fma.rn.f64 	%fd286, %fd284, %fd271, 0d3FF0000000000000;
	selp.f64 	%fd287, %fd286, %fd285, %p104;
	and.b32  	%r1162, %r1555, 2;
	setp.eq.s32 	%p105, %r1162, 0;
	mov.f64 	%fd288, 0d0000000000000000;
	sub.f64 	%fd289, %fd288, %fd287;
	selp.f64 	%fd290, %fd287, %fd289, %p105;
	fma.rn.f64 	%fd58, %fd51, %fd290, %fd524;
	ld.global.f64 	%fd59, [%rd19];
	abs.f64 	%fd291, %fd59;
	sqrt.rn.f64 	%fd60, %fd291;
	abs.f64 	%fd61, %fd60;
	setp.eq.f64 	%p106, %fd61, 0d7FF0000000000000;
	@%p106 bra 	$L__BB1_183;
	mul.f64 	%fd292, %fd60, 0d3FE45F306DC9C883;
	cvt.rni.s32.f64 	%r1556, %fd292;
	cvt.rn.f64.s32 	%fd293, %r1556;
	fma.rn.f64 	%fd294, %fd293, 0dBFF921FB54442D18, %fd60;
	fma.rn.f64 	%fd295, %fd293, 0dBC91A62633145C00, %fd294;
	fma.rn.f64 	%fd523, %fd293, 0dB97B839A252049C0, %fd295;
	setp.ltu.f64 	%p107, %fd61, 0d41E0000000000000;
	@%p107 bra 	$L__BB1_184;
	{ // callseq 2, 0
	.param .b64 param0;
	st.param.f64 	[param0], %fd60;
	.param .align 16 .b8 retval0[16];
	call.uni (retval0), 
	__internal_trig_reduction_slowpathd, 
	(
	param0
	);
	ld.param.f64 	%fd523, [retval0];
	ld.param.b32 	%r1556, [retval0+8];
	} // callseq 2
	bra.uni 	$L__BB1_184;
$L__BB1_183:
	mov.f64 	%fd297, 0d0000000000000000;
	mul.rn.f64 	%fd523, %fd60, %fd297;
	mov.b32 	%r1556, 0;
$L__BB1_184:
	shl.b32 	%r1165, %r1556, 6;
	cvt.u64.u32 	%rd104, %r1165;
	and.b64  	%rd105, %rd104, 64;
	add.s64 	%rd107, %rd102, %rd105;
	mul.rn.f64 	%fd298, %fd523, %fd523;
	and.b32  	%r1166, %r1556, 1;
	setp.eq.b32 	%p108, %r1166, 1;
	selp.f64 	%fd299, 0dBDA8FF8320FD8164, 0d3DE5DB65F9785EBA, %p108;
	ld.global.nc.v2.f64 	{%fd300, %fd301}, [%rd107];
	fma.rn.f64 	%fd302, %fd299, %fd298, %fd300;
	fma.rn.f64 	%fd303, %fd302, %fd298, %fd301;
	ld.global.nc.v2.f64 	{%fd304, %fd305}, [%rd107+16];
	fma.rn.f64 	%fd306, %fd303, %fd298, %fd304;
	fma.rn.f64 	%fd307, %fd306, %fd298, %fd305;
	ld.global.nc.v2.f64 	{%fd308, %fd309}, [%rd107+32];
	fma.rn.f64 	%fd310, %fd307, %fd298, %fd308;
	fma.rn.f64 	%fd311, %fd310, %fd298, %fd309;
	fma.rn.f64 	%fd312, %fd311, %fd523, %fd523;
	fma.rn.f64 	%fd313, %fd311, %fd298, 0d3FF0000000000000;
	selp.f64 	%fd314, %fd313, %fd312, %p108;
	and.b32  	%r1167, %r1556, 2;
	setp.eq.s32 	%p109, %r1167, 0;
	mov.f64 	%fd315, 0d0000000000000000;
	sub.f64 	%fd316, %fd315, %fd314;
	selp.f64 	%fd317, %fd314, %fd316, %p109;
	fma.rn.f64 	%fd524, %fd59, %fd317, %fd58;
	add.s32 	%r1554, %r1554, 2;
	add.s32 	%r1553, %r1553, 2;
	setp.ne.s32 	%p110, %r1554, 0;
	@%p110 bra 	$L__BB1_145;
$L__BB1_185:
	and.b32  	%r1168, %r658, 1;
	setp.eq.b32 	%p111, %r1168, 1;
	not.pred 	%p112, %p111;
	@%p112 bra 	$L__BB1_191;
	add.s32 	%r1169, %r1557, %r589;
	mul.wide.s32 	%rd108, %r1169, 8;
	add.s64 	%rd109, %rd4, %rd108;
	ld.global.f64 	%fd69, [%rd109];
	abs.f64 	%fd318, %fd69;
	sqrt.rn.f64 	%fd70, %fd318;
	abs.f64 	%fd71, %fd70;
	setp.eq.f64 	%p113, %fd71, 0d7FF0000000000000;
	@%p113 bra 	$L__BB1_189;
	mul.f64 	%fd319, %fd70, 0d3FE45F306DC9C883;
	cvt.rni.s32.f64 	%r1558, %fd319;
	cvt.rn.f64.s32 	%fd320, %r1558;
	fma.rn.f64 	%fd321, %fd320, 0dBFF921FB54442D18, %fd70;
	fma.rn.f64 	%fd322, %fd320, 0dBC91A62633145C00, %fd321;
	fma.rn.f64 	%fd526, %fd320, 0dB97B839A252049C0, %fd322;
	setp.ltu.f64 	%p114, %fd71, 0d41E0000000000000;
	@%p114 bra 	$L__BB1_190;
	{ // callseq 3, 0
	.param .b64 param0;
	st.param.f64 	[param0], %fd70;
	.param .align 16 .b8 retval0[16];
	call.uni (retval0), 
	__internal_trig_reduction_slowpathd, 
	(
	param0
	);
	ld.param.f64 	%fd526, [retval0];
	ld.param.b32 	%r1558, [retval0+8];
	} // callseq 3
	bra.uni 	$L__BB1_190;
$L__BB1_189:
	mov.f64 	%fd324, 0d0000000000000000;
	mul.rn.f64 	%fd526, %fd70, %fd324;
	mov.b32 	%r1558, 0;
$L__BB1_190:
	shl.b32 	%r1172, %r1558, 6;
	cvt.u64.u32 	%rd110, %r1172;
	and.b64  	%rd111, %rd110, 64;
	mov.u64 	%rd112, __cudart_sin_cos_coeffs;
	add.s64 	%rd113, %rd112, %rd111;
	mul.rn.f64 	%fd325, %fd526, %fd526;
	and.b32  	%r1173, %r1558, 1;
	setp.eq.b32 	%p115, %r1173, 1;
	selp.f64 	%fd326, 0dBDA8FF8320FD8164, 0d3DE5DB65F9785EBA, %p115;
	ld.global.nc.v2.f64 	{%fd327, %fd328}, [%rd113];
	fma.rn.f64 	%fd329, %fd326, %fd325, %fd327;
	fma.rn.f64 	%fd330, %fd329, %fd325, %fd328;
	ld.global.nc.v2.f64 	{%fd331, %fd332}, [%rd113+16];
	fma.rn.f64 	%fd333, %fd330, %fd325, %fd331;
	fma.rn.f64 	%fd334, %fd333, %fd325, %fd332;
	ld.global.nc.v2.f64 	{%fd335, %fd336}, [%rd113+32];
	fma.rn.f64 	%fd337, %fd334, %fd325, %fd335;
	fma.rn.f64 	%fd338, %fd337, %fd325, %fd336;
	fma.rn.f64 	%fd339, %fd338, %fd526, %fd526;
	fma.rn.f64 	%fd340, %fd338, %fd325, 0d3FF0000000000000;
	selp.f64 	%fd341, %fd340, %fd339, %p115;
	and.b32  	%r1174, %r1558, 2;
	setp.eq.s32 	%p116, %r1174, 0;
	mov.f64 	%fd342, 0d0000000000000000;
	sub.f64 	%fd343, %fd342, %fd341;
	selp.f64 	%fd344, %fd341, %fd343, %p116;
	fma.rn.f64 	%fd524, %fd69, %fd344, %fd524;
$L__BB1_191:
	cvt.rn.f64.s32 	%fd345, %r658;
	mul.f64 	%fd346, %fd345, 0d407A2FB9F559B3D0;
	sub.f64 	%fd347, %fd346, %fd524;
	shl.b64 	%rd114, %rd6, 3;
	add.s64 	%rd115, %rd14, %rd114;
	st.global.f64 	[%rd115], %fd347;
	bra.uni 	$L__BB1_195;
$L__BB1_192:
	mul.f64 	%fd227, %fd91, 0d3FE45F306DC9C883;
	cvt.rni.s32.f64 	%r1566, %fd227;
	cvt.rn.f64.s32 	%fd228, %r1566;
	fma.rn.f64 	%fd229, %fd228, 0dBFF921FB54442D18, %fd91;
	fma.rn.f64 	%fd230, %fd228, 0dBC91A62633145C00, %fd229;
	fma.rn.f64 	%fd537, %fd228, 0dB97B839A252049C0, %fd230;
	setp.ltu.f64 	%p97, %fd92, 0d41E0000000000000;
	@%p97 bra 	$L__BB1_194;
	{ // callseq 0, 0
	.param .b64 param0;
	st.param.f64 	[param0], %fd91;
	.param .align 16 .b8 retval0[16];
	call.uni (retval0), 
	__internal_trig_reduction_slowpathd, 
	(
	param0
	);
	ld.param.f64 	%fd537, [retval0];
	ld.param.b32 	%r1566, [retval0+8];
	} // callseq 0
$L__BB1_194:
	shl.b32 	%r1153, %r1566, 6;
	cvt.u64.u32 	%rd93, %r1153;
	and.b64  	%rd94, %rd93, 64;
	mov.u64 	%rd95, __cudart_sin_cos_coeffs;
	add.s64 	%rd96, %rd95, %rd94;
	mul.rn.f64 	%fd233, %fd537, %fd537;
	and.b32  	%r1154, %r1566, 1;
	setp.eq.b32 	%p98, %r1154, 1;
	selp.f64 	%fd234, 0dBDA8FF8320FD8164, 0d3DE5DB65F9785EBA, %p98;
	ld.global.nc.v2.f64 	{%fd235, %fd236}, [%rd96];
	fma.rn.f64 	%fd237, %fd234, %fd233, %fd235;
	fma.rn.f64 	%fd238, %fd237, %fd233, %fd236;
	ld.global.nc.v2.f64 	{%fd239, %fd240}, [%rd96+16];
	fma.rn.f64 	%fd241, %fd238, %fd233, %fd239;
	fma.rn.f64 	%fd242, %fd241, %fd233, %fd240;
	ld.global.nc.v2.f64 	{%fd243, %fd244}, [%rd96+32];
	fma.rn.f64 	%fd245, %fd242, %fd233, %fd243;
	fma.rn.f64 	%fd246, %fd245, %fd233, %fd244;
	fma.rn.f64 	%fd247, %fd246, %fd537, %fd537;
	fma.rn.f64 	%fd248, %fd246, %fd233, 0d3FF0000000000000;
	selp.f64 	%fd249, %fd248, %fd247, %p98;
	and.b32  	%r1155, %r1566, 2;
	setp.eq.s32 	%p99, %r1155, 0;
	mov.f64 	%fd250, 0d0000000000000000;
	sub.f64 	%fd251, %fd250, %fd249;
	selp.f64 	%fd252, %fd249, %fd251, %p99;
	fma.rn.f64 	%fd253, %fd252, %fd252, 0dBFE0000000000000;
	fma.rn.f64 	%fd254, %fd536, 0d3F50624DD2F1A9FC, 0d3FF0000000000000;
	mul.f64 	%fd255, %fd254, %fd254;
	div.rn.f64 	%fd256, %fd253, %fd255;
	mov.f64 	%fd257, 0d3FE0000000000000;
	sub.f64 	%fd258, %fd257, %fd256;
	neg.f64 	%fd259, %fd258;
	shl.b64 	%rd97, %rd6, 3;
	add.s64 	%rd98, %rd14, %rd97;
	st.global.f64 	[%rd98], %fd259;
$L__BB1_195:
	bar.sync 	0;
	ret;

}
	// .globl	_Z8move_batiPdS_S_S_S_S_dddS_S_dS_i
.visible .entry _Z8move_batiPdS_S_S_S_S_dddS_S_dS_i(
	.param .u32 _Z8move_batiPdS_S_S_S_S_dddS_S_dS_i_param_0,
	.param .u64 .ptr .align 1 _Z8move_batiPdS_S_S_S_S_dddS_S_dS_i_param_1,
	.param .u64 .ptr .align 1 _Z8move_batiPdS_S_S_S_S_dddS_S_dS_i_param_2,
	.param .u64 .ptr .align 1 _Z8move_batiPdS_S_S_S_S_dddS_S_dS_i_param_3,
	.param .u64 .ptr .align 1 _Z8move_batiPdS_S_S_S_S_dddS_S_dS_i_param_4,
	.param .u64 .ptr .align 1 _Z8move_batiPdS_S_S_S_S_dddS_S_dS_i_param_5,
	.param .u64 .ptr .align 1 _Z8move_batiPdS_S_S_S_S_dddS_S_dS_i_param_6,
	.param .f64 _Z8move_batiPdS_S_S_S_S_dddS_S_dS_i_param_7,
	.param .f64 _Z8move_batiPdS_S_S_S_S_dddS_S_dS_i_param_8,
	.param .f64 _Z8move_batiPdS_S_S_S_S_dddS_S_dS_i_param_9,
	.param .u64 .ptr .align 1 _Z8move_batiPdS_S_S_S_S_dddS_S_dS_i_param_10,
	.param .u64 .ptr .align 1 _Z8move_batiPdS_S_S_S_S_dddS_S_dS_i_param_11,
	.param .f64 _Z8move_batiPdS_S_S_S_S_dddS_S_dS_i_param_12,
	.param .u64 .ptr .align 1 _Z8move_batiPdS_S_S_S_S_dddS_S_dS_i_param_13,
	.param .u32 _Z8move_batiPdS_S_S_S_S_dddS_S_dS_i_param_14
)
{
	.local .align 8 .b8 	__local_depot2[48];
	.reg .b64 	%SP;
	.reg .b64 	%SPL;
	.reg .pred 	%p<167>;
	.reg .b32 	%r<1632>;
	.reg .b32 	%f<7>;
	.reg .b64 	%rd<190>;
	.reg .b64 	%fd<641>;

	mov.u64 	%SPL, __local_depot2;
	ld.param.u32 	%r706, [_Z8move_batiPdS_S_S_S_S_dddS_S_dS_i_param_0];
	ld.param.u64 	%rd46, [_Z8move_batiPdS_S_S_S_S_dddS_S_dS_i_param_1];
	ld.param.u64 	%rd47, [_Z8move_batiPdS_S_S_S_S_dddS_S_dS_i_param_2];
	ld.param.u64 	%rd48, [_Z8move_batiPdS_S_S_S_S_dddS_S_dS_i_param_3];
	ld.param.u64 	%rd49, [_Z8move_batiPdS_S_S_S_S_dddS_S_dS_i_param_4];
	ld.param.u64 	%rd42, [_Z8move_batiPdS_S_S_S_S_dddS_S_dS_i_param_5];
	ld.param.u64 	%rd43, [_Z8move_batiPdS_S_S_S_S_dddS_S_dS_i_param_6];
	ld.param.f64 	%fd102, [_Z8move_batiPdS_S_S_S_S_dddS_S_dS_i_param_7];
	ld.param.f64 	%fd103, [_Z8move_batiPdS_S_S_S_S_dddS_S_dS_i_param_8];
	ld.param.f64 	%fd104, [_Z8move_batiPdS_S_S_S_S_dddS_S_dS_i_param_9];
	ld.param.u64 	%rd50, [_Z8move_batiPdS_S_S_S_S_dddS_S_dS_i_param_10];
	ld.param.u64 	%rd51, [_Z8move_batiPdS_S_S_S_S_dddS_S_dS_i_param_11];
	ld.param.f64 	%fd105, [_Z8move_batiPdS_S_S_S_S_dddS_S_dS_i_param_12];
	ld.param.u32 	%r707, [_Z8move_batiPdS_S_S_S_S_dddS_S_dS_i_param_14];
	cvta.to.global.u64 	%rd1, %rd48;
	cvta.to.global.u64 	%rd2, %rd46;
	cvta.to.global.u64 	%rd3, %rd47;
	cvta.to.global.u64 	%rd4, %rd50;
	cvta.to.global.u64 	%rd5, %rd49;
	cvta.to.global.u64 	%rd6, %rd51;
	add.u64 	%rd7, %SPL, 0;
	mov.u32 	%r708, %tid.x;
	mov.u32 	%r709, %ctaid.x;
	mov.u32 	%r710, %ntid.x;
	mad.lo.s32 	%r711, %r709, %r710, %r708;
	// begin inline asm
	mov.u64 	%rd45, %clock64;
	// end inline asm
	cvt.s64.s32 	%rd8, %r711;
	cvt.u32.u64 	%r712, %rd45;
	xor.b32  	%r713, %r712, -1429050551;
	mul.lo.s32 	%r1, %r713, 1099087573;
	{ .reg .b32 tmp; mov.b64 {tmp, %r714}, %rd45; }
	xor.b32  	%r2, %r714, -136515619;
	mul.lo.s32 	%r715, %r2, -1703105765;
	add.s32 	%r716, %r1, %r715;
	add.s32 	%r3, %r716, 6615241;
	add.s32 	%r1304, %r1, 123456789;
	st.local.v2.u32 	[%rd7], {%r3, %r1304};
	xor.b32  	%r1303, %r1, 362436069;
	add.s32 	%r1302, %r715, 521288629;
	st.local.v2.u32 	[%rd7+8], {%r1303, %r1302};
	xor.b32  	%r1301, %r715, 88675123;
	add.s32 	%r1300, %r1, 5783321;
	st.local.v2.u32 	[%rd7+16], {%r1301, %r1300};
	setp.eq.s32 	%p1, %r711, 0;
	@%p1 bra 	$L__BB2_115;
	mov.b32 	%r1287, 0;
	mov.u64 	%rd184, %rd8;
$L__BB2_2:
	mov.u64 	%rd9, %rd184;
	and.b64  	%rd10, %rd9, 3;
	setp.eq.s64 	%p2, %rd10, 0;
	@%p2 bra 	$L__BB2_114;
	mul.wide.u32 	%rd53, %r1287, 3200;
	mov.u64 	%rd54, precalc_xorwow_matrix;
	add.s64 	%rd11, %rd54, %rd53;
	mov.b32 	%r1300, 0;
	mov.u32 	%r1301, %r1300;
	mov.u32 	%r1302, %r1300;
	mov.u32 	%r1303, %r1300;
	mov.u32 	%r1304, %r1300;
	mov.u32 	%r1293, %r1300;
$L__BB2_4:
	mul.wide.u32 	%rd55, %r1293, 4;
	add.s64 	%rd56, %rd7, %rd55;
	ld.local.u32 	%r21, [%rd56+4];
	shl.b32 	%r22, %r1293, 5;
	mov.b32 	%r1299, 0;
$L__BB2_5:
	.pragma "nounroll";
	shr.u32 	%r720, %r21, %r1299;
	and.b32  	%r721, %r720, 1;
	setp.eq.b32 	%p3, %r721, 1;
	not.pred 	%p4, %p3;
	add.s32 	%r722, %r22, %r1299;
	mul.lo.s32 	%r723, %r722, 5;
	mul.wide.u32 	%rd57, %r723, 4;
	add.s64 	%rd12, %rd11, %rd57;
	@%p4 bra 	$L__BB2_7;
	ld.global.u32 	%r724, [%rd12];
	xor.b32  	%r1304, %r1304, %r724;
	ld.global.u32 	%r725, [%rd12+4];
	xor.b32  	%r1303, %r1303, %r725;
	ld.global.u32 	%r726, [%rd12+8];
	xor.b32  	%r1302, %r1302, %r726;
	ld.global.u32 	%r727, [%rd12+12];
	xor.b32  	%r1301, %r1301, %r727;
	ld.global.u32 	%r728, [%rd12+16];
	xor.b32  	%r1300, %r1300, %r728;
$L__BB2_7:
	and.b32  	%r730, %r720, 2;
	setp.eq.s32 	%p5, %r730, 0;
	@%p5 bra 	$L__BB2_9;
	ld.global.u32 	%r731, [%rd12+20];
	xor.b32  	%r1304, %r1304, %r731;
	ld.global.u32 	%r732, [%rd12+24];
	xor.b32  	%r1303, %r1303, %r732;
	ld.global.u32 	%r733, [%rd12+28];
	xor.b32  	%r1302, %r1302, %r733;
	ld.global.u32 	%r734, [%rd12+32];
	xor.b32  	%r1301, %r1301, %r734;
	ld.global.u32 	%r735, [%rd12+36];
	xor.b32  	%r1300, %r1300, %r735;
$L__BB2_9:
	and.b32  	%r737, %r720, 4;
	setp.eq.s32 	%p6, %r737, 0;
	@%p6 bra 	$L__BB2_11;
	ld.global.u32 	%r738, [%rd12+40];
	xor.b32  	%r1304, %r1304, %r738;
	ld.global.u32 	%r739, [%rd12+44];
	xor.b32  	%r1303, %r1303, %r739;
	ld.global.u32 	%r740, [%rd12+48];
	xor.b32  	%r1302, %r1302, %r740;
	ld.global.u32 	%r741, [%rd12+52];
	xor.b32  	%r1301, %r1301, %r741;
	ld.global.u32 	%r742, [%rd12+56];
	xor.b32  	%r1300, %r1300, %r742;
$L__BB2_11:
	and.b32  	%r744, %r720, 8;
	setp.eq.s32 	%p7, %r744, 0;
	@%p7 bra 	$L__BB2_13;
	ld.global.u32 	%r745, [%rd12+60];
	xor.b32  	%r1304, %r1304, %r745;
	ld.global.u32 	%r746, [%rd12+64];
	xor.b32  	%r1303, %r1303, %r746;
	ld.global.u32 	%r747, [%rd12+68];
	xor.b32  	%r1302, %r1302, %r747;
	ld.global.u32 	%r748, [%rd12+72];
	xor.b32  	%r1301, %r1301, %r748;
	ld.global.u32 	%r749, [%rd12+76];
	xor.b32  	%r1300, %r1300, %r749;
$L__BB2_13:
	and.b32  	%r751, %r720, 16;
	setp.eq.s32 	%p8, %r751, 0;
	@%p8 bra 	$L__BB2_15;
	ld.global.u32 	%r752, [%rd12+80];
	xor.b32  	%r1304, %r1304, %r752;
	ld.global.u32 	%r753, [%rd12+84];
	xor.b32  	%r1303, %r1303, %r753;
	ld.global.u32 	%r754, [%rd12+88];
	xor.b32  	%r1302, %r1302, %r754;
	ld.global.u32 	%r755, [%rd12+92];
	xor.b32  	%r1301, %r1301, %r755;
	ld.global.u32 	%r756, [%rd12+96];
	xor.b32  	%r1300, %r1300, %r756;
$L__BB2_15:
	and.b32  	%r758, %r720, 32;
	setp.eq.s32 	%p9, %r758, 0;
	@%p9 bra 	$L__BB2_17;
	ld.global.u32 	%r759, [%rd12+100];
	xor.b32  	%r1304, %r1304, %r759;
	ld.global.u32 	%r760, [%rd12+104];
	xor.b32  	%r1303, %r1303, %r760;
	ld.global.u32 	%r761, [%rd12+108];
	xor.b32  	%r1302, %r1302, %r761;
	ld.global.u32 	%r762, [%rd12+112];
	xor.b32  	%r1301, %r1301, %r762;
	ld.global.u32 	%r763, [%rd12+116];
	xor.b32  	%r1300, %r1300, %r763;
$L__BB2_17:
	and.b32  	%r765, %r720, 64;
	setp.eq.s32 	%p10, %r765, 0;
	@%p10 bra 	$L__BB2_19;
	ld.global.u32 	%r766, [%rd12+120];
	xor.b32  	%r1304, %r1304, %r766;
	ld.global.u32 	%r767, [%rd12+124];
	xor.b32  	%r1303, %r1303, %r767;
	ld.global.u32 	%r768, [%rd12+128];
	xor.b32  	%r1302, %r1302, %r768;
	ld.global.u32 	%r769, [%rd12+132];
	xor.b32  	%r1301, %r1301, %r769;
	ld.global.u32 	%r770, [%rd12+136];
	xor.b32  	%r1300, %r1300, %r770;
$L__BB2_19:
	and.b32  	%r772, %r720, 128;
	setp.eq.s32 	%p11, %r772, 0;
	@%p11 bra 	$L__BB2_21;
	ld.global.u32 	%r773, [%rd12+140];
	xor.b32  	%r1304, %r1304, %r773;
	ld.global.u32 	%r774, [%rd12+144];
	xor.b32  	%r1303, %r1303, %r774;
	ld.global.u32 	%r775, [%rd12+148];
	xor.b32  	%r1302, %r1302, %r775;
	ld.global.u32 	%r776, [%rd12+152];
	xor.b32  	%r1301, %r1301, %r776;
	ld.global.u32 	%r777, [%rd12+156];
	xor.b32  	%r1300, %r1300, %r777;
$L__BB2_21:
	and.b32  	%r779, %r720, 256;
	setp.eq.s32 	%p12, %r779, 0;
	@%p12 bra 	$L__BB2_23;
	ld.global.u32 	%r780, [%rd12+160];
	xor.b32  	%r1304, %r1304, %r780;
	ld.global.u32 	%r781, [%rd12+164];
	xor.b32  	%r1303, %r1303, %r781;
	ld.global.u32 	%r782, [%rd12+168];
	xor.b32  	%r1302, %r1302, %r782;
	ld.global.u32 	%r783, [%rd12+172];
	xor.b32  	%r1301, %r1301, %r783;
	ld.global.u32 	%r784, [%rd12+176];
	xor.b32  	%r1300, %r1300, %r784;
$L__BB2_23:
	and.b32  	%r786, %r720, 512;
	setp.eq.s32 	%p13, %r786, 0;
	@%p13 bra 	$L__BB2_25;
	ld.global.u32 	%r787, [%rd12+180];
	xor.b32  	%r1304, %r1304, %r787;
	ld.global.u32 	%r788, [%rd12+184];
	xor.b32  	%r1303, %r1303, %r788;
	ld.global.u32 	%r789, [%rd12+188];
	xor.b32  	%r1302, %r1302, %r789;
	ld.global.u32 	%r790, [%rd12+192];
	xor.b32  	%r1301, %r1301, %r790;
	ld.global.u32 	%r791, [%rd12+196];
	xor.b32  	%r1300, %r1300, %r791;
$L__BB2_25:
	and.b32  	%r793, %r720, 1024;
	setp.eq.s32 	%p14, %r793, 0;
	@%p14 bra 	$L__BB2_27;
	ld.global.u32 	%r794, [%rd12+200];
	xor.b32  	%r1304, %r1304, %r794;
	ld.global.u32 	%r795, [%rd12+204];
	xor.b32  	%r1303, %r1303, %r795;
	ld.global.u32 	%r796, [%rd12+208];
	xor.b32  	%r1302, %r1302, %r796;
	ld.global.u32 	%r797, [%rd12+212];
	xor.b32  	%r1301, %r1301, %r797;
	ld.global.u32 	%r798, [%rd12+216];
	xor.b32  	%r1300, %r1300, %r798;
$L__BB2_27:
	and.b32  	%r800, %r720, 2048;
	setp.eq.s32 	%p15, %r800, 0;
	@%p15 bra 	$L__BB2_29;
	ld.global.u32 	%r801, [%rd12+220];
	xor.b32  	%r1304, %r1304, %r801;
	ld.global.u32 	%r802, [%rd12+224];
	xor.b32  	%r1303, %r1303, %r802;
	ld.global.u32 	%r803, [%rd12+228];
	xor.b32  	%r1302, %r1302, %r803;
	ld.global.u32 	%r804, [%rd12+232];
	xor.b32  	%r1301, %r1301, %r804;
	ld.global.u32 	%r805, [%rd12+236];
	xor.b32  	%r1300, %r1300, %r805;
$L__BB2_29:
	and.b32  	%r807, %r720, 4096;
	setp.eq.s32 	%p16, %r807, 0;
	@%p16 bra 	$L__BB2_31;
	ld.global.u32 	%r808, [%rd12+240];
	xor.b32  	%r1304, %r1304, %r808;
	ld.global.u32 	%r809, [%rd12+244];
	xor.b32  	%r1303, %r1303, %r809;
	ld.global.u32 	%r810, [%rd12+248];
	xor.b32  	%r1302, %r1302, %r810;
	ld.global.u32 	%r811, [%rd12+252];
	xor.b32  	%r1301, %r1301, %r811;
	ld.global.u32 	%r812, [%rd12+256];
	xor.b32  	%r1300, %r1300, %r812;
$L__BB2_31:
	and.b32  	%r814, %r720, 8192;
	setp.eq.s32 	%p17, %r814, 0;
	@%p17 bra 	$L__BB2_33;
	ld.global.u32 	%r815, [%rd12+260];
	xor.b32  	%r1304, %r1304, %r815;
	ld.global.u32 	%r816, [%rd12+264];
	xor.b32  	%r1303, %r1303, %r816;
	ld.global.u32 	%r817, [%rd12+268];
	xor.b32  	%r1302, %r1302, %r817;
	ld.global.u32 	%r818, [%rd12+272];
	xor.b32  	%r1301, %r1301, %r818;
	ld.global.u32 	%r819, [%rd12+276];
	xor.b32  	%r1300, %r1300, %r819;
$L__BB2_33:
	and.b32  	%r821, %r720, 16384;
	setp.eq.s32 	%p18, %r821, 0;
	@%p18 bra 	$L__BB2_35;
	ld.global.u32 	%r822, [%rd12+280];
	xor.b32  	%r1304, %r1304, %r822;
	ld.global.u32 	%r823, [%rd12+284];
	xor.b32  	%r1303, %r1303, %r823;
	ld.global.u32 	%r824, [%rd12+288];
	xor.b32  	%r1302, %r1302, %r824;
	ld.global.u32 	%r825, [%rd12+292];
	xor.b32  	%r1301, %r1301, %r825;
	ld.global.u32 	%r826, [%rd12+296];
	xor.b32  	%r1300, %r1300, %r826;
$L__BB2_35:
	and.b32  	%r828, %r720, 32768;
	setp.eq.s32 	%p19, %r828, 0;
	@%p19 bra 	$L__BB2_37;
	ld.global.u32 	%r829, [%rd12+300];
	xor.b32  	%r1304, %r1304, %r829;
	ld.global.u32 	%r830, [%rd12+304];
	xor.b32  	%r1303, %r1303, %r830;
	ld.global.u32 	%r831, [%rd12+308];
	xor.b32  	%r1302, %r1302, %r831;
	ld.global.u32 	%r832, [%rd12+312];
	xor.b32  	%r1301, %r1301, %r832;
	ld.global.u32 	%r833, [%rd12+316];
	xor.b32  	%r1300, %r1300, %r833;
$L__BB2_37:
	add.s32 	%r1299, %r1299, 16;
	setp.ne.s32 	%p20, %r1299, 32;
	@%p20 bra 	$L__BB2_5;
	mad.lo.s32 	%r834, %r1293, -31, %r22;
	add.s32 	%r1293, %r834, 1;
	setp.ne.s32 	%p21, %r1293, 5;
	@%p21 bra 	$L__BB2_4;
	st.local.u32 	[%rd7+4], %r1304;
	st.local.v2.u32 	[%rd7+8], {%r1303, %r1302};
	st.local.v2.u32 	[%rd7+16], {%r1301, %r1300};
	setp.eq.s64 	%p22, %rd10, 1;
	@%p22 bra 	$L__BB2_114;
	mov.b32 	%r1300, 0;
	mov.u32 	%r1301, %r1300;
	mov.u32 	%r1302, %r1300;
	mov.u32 	%r1303, %r1300;
	mov.u32 	%r1304, %r1300;
	mov.u32 	%r1385, %r1300;
$L__BB2_41:
	mul.wide.u32 	%rd58, %r1385, 4;
	add.s64 	%rd59, %rd7, %rd58;
	ld.local.u32 	%r197, [%rd59+4];
	shl.b32 	%r198, %r1385, 5;
	mov.b32 	%r1391, 0;
$L__BB2_42:
	.pragma "nounroll";
	shr.u32 	%r837, %r197, %r1391;
	and.b32  	%r838, %r837, 1;
	setp.eq.b32 	%p23, %r838, 1;
	not.pred 	%p24, %p23;
	add.s32 	%r839, %r198, %r1391;
	mul.lo.s32 	%r840, %r839, 5;
	mul.wide.u32 	%rd60, %r840, 4;
	add.s64 	%rd13, %rd11, %rd60;
	@%p24 bra 	$L__BB2_44;
	ld.global.u32 	%r841, [%rd13];
	xor.b32  	%r1304, %r1304, %r841;
	ld.global.u32 	%r842, [%rd13+4];
	xor.b32  	%r1303, %r1303, %r842;
	ld.global.u32 	%r843, [%rd13+8];
	xor.b32  	%r1302, %r1302, %r843;
	ld.global.u32 	%r844, [%rd13+12];
	xor.b32  	%r1301, %r1301, %r844;
	ld.global.u32 	%r845, [%rd13+16];
	xor.b32  	%r1300, %r1300, %r845;
$L__BB2_44:
	and.b32  	%r847, %r837, 2;
	setp.eq.s32 	%p25, %r847, 0;
	@%p25 bra 	$L__BB2_46;
	ld.global.u32 	%r848, [%rd13+20];
	xor.b32  	%r1304, %r1304, %r848;
	ld.global.u32 	%r849, [%rd13+24];
	xor.b32  	%r1303, %r1303, %r849;
	ld.global.u32 	%r850, [%rd13+28];
	xor.b32  	%r1302, %r1302, %r850;
	ld.global.u32 	%r851, [%rd13+32];
	xor.b32  	%r1301, %r1301, %r851;
	ld.global.u32 	%r852, [%rd13+36];
	xor.b32  	%r1300, %r1300, %r852;
$L__BB2_46:
	and.b32  	%r854, %r837, 4;
	setp.eq.s32 	%p26, %r854, 0;
	@%p26 bra 	$L__BB2_48;
	ld.global.u32 	%r855, [%rd13+40];
	xor.b32  	%r1304, %r1304, %r855;
	ld.global.u32 	%r856, [%rd13+44];
	xor.b32  	%r1303, %r1303, %r856;
	ld.global.u32 	%r857, [%rd13+48];
	xor.b32  	%r1302, %r1302, %r857;
	ld.global.u32 	%r858, [%rd13+52];
	xor.b32  	%r1301, %r1301, %r858;
	ld.global.u32 	%r859, [%rd13+56];
	xor.b32  	%r1300, %r1300, %r859;
$L__BB2_48:
	and.b32  	%r861, %r837, 8;
	setp.eq.s32 	%p27, %r861, 0;
	@%p27 bra 	$L__BB2_50;
	ld.global.u32 	%r862, [%rd13+60];
	xor.b32  	%r1304, %r1304, %r862;
	ld.global.u32 	%r863, [%rd13+64];
	xor.b32  	%r1303, %r1303, %r863;
	ld.global.u32 	%r864, [%rd13+68];
	xor.b32  	%r1302, %r1302, %r864;
	ld.global.u32 	%r865, [%rd13+72];
	xor.b32  	%r1301, %r1301, %r865;
	ld.global.u32 	%r866, [%rd13+76];
	xor.b32  	%r1300, %r1300, %r866;
$L__BB2_50:
	and.b32  	%r868, %r837, 16;
	setp.eq.s32 	%p28, %r868, 0;
	@%p28 bra 	$L__BB2_52;
	ld.global.u32 	%r869, [%rd13+80];
	xor.b32  	%r1304, %r1304, %r869;
	ld.global.u32 	%r870, [%rd13+84];
	xor.b32  	%r1303, %r1303, %r870;
	ld.global.u32 	%r871, [%rd13+88];
	xor.b32  	%r1302, %r1302, %r871;
	ld.global.u32 	%r872, [%rd13+92];
	xor.b32  	%r1301, %r1301, %r872;
	ld.global.u32 	%r873, [%rd13+96];
	xor.b32  	%r1300, %r1300, %r873;
$L__BB2_52:
	and.b32  	%r875, %r837, 32;
	setp.eq.s32 	%p29, %r875, 0;
	@%p29 bra 	$L__BB2_54;
	ld.global.u32 	%r876, [%rd13+100];
	xor.b32  	%r1304, %r1304, %r876;
	ld.global.u32 	%r877, [%rd13+104];
	xor.b32  	%r1303, %r1303, %r877;
	ld.global.u32 	%r878, [%rd13+108];
	xor.b32  	%r1302, %r1302, %r878;
	ld.global.u32 	%r879, [%rd13+112];
	xor.b32  	%r1301, %r1301, %r879;
	ld.global.u32 	%r880, [%rd13+116];
	xor.b32  	%r1300, %r1300, %r880;
$L__BB2_54:
	and.b32  	%r882, %r837, 64;
	setp.eq.s32 	%p30, %r882, 0;
	@%p30 bra 	$L__BB2_56;
	ld.global.u32 	%r883, [%rd13+120];
	xor.b32  	%r1304, %r1304, %r883;
	ld.global.u32 	%r884, [%rd13+124];
	xor.b32  	%r1303, %r1303, %r884;
	ld.global.u32 	%r885, [%rd13+128];
	xor.b32  	%r1302, %r1302, %r885;
	ld.global.u32 	%r886, [%rd13+132];
	xor.b32  	%r1301, %r1301, %r886;
	ld.global.u32 	%r887, [%rd13+136];
	xor.b32  	%r1300, %r1300, %r887;
$L__BB2_56:
	and.b32  	%r889, %r837, 128;
	setp.eq.s32 	%p31, %r889, 0;
	@%p31 bra 	$L__BB2_58;
	ld.global.u32 	%r890, [%rd13+140];
	xor.b32  	%r1304, %r1304, %r890;
	ld.global.u32 	%r891, [%rd13+144];
	xor.b32  	%r1303, %r1303, %r891;
	ld.global.u32 	%r892, [%rd13+148];
	xor.b32  	%r1302, %r1302, %r892;
	ld.global.u32 	%r893, [%rd13+152];
	xor.b32  	%r1301, %r1301, %r893;
	ld.global.u32 	%r894, [%rd13+156];
	xor.b32  	%r1300, %r1300, %r894;
$L__BB2_58:
	and.b32  	%r896, %r837, 256;
	setp.eq.s32 	%p32, %r896, 0;
	@%p32 bra 	$L__BB2_60;
	ld.global.u32 	%r897, [%rd13+160];
	xor.b32  	%r1304, %r1304, %r897;
	ld.global.u32 	%r898, [%rd13+164];
	xor.b32  	%r1303, %r1303, %r898;
	ld.global.u32 	%r899, [%rd13+168];
	xor.b32  	%r1302, %r1302, %r899;
	ld.global.u32 	%r900, [%rd13+172];
	xor.b32  	%r1301, %r1301, %r900;
	ld.global.u32 	%r901, [%rd13+176];
	xor.b32  	%r1300, %r1300, %r901;
$L__BB2_60:
	and.b32  	%r903, %r837, 512;
	setp.eq.s32 	%p33, %r903, 0;
	@%p33 bra 	$L__BB2_62;
	ld.global.u32 	%r904, [%rd13+180];
	xor.b32  	%r1304, %r1304, %r904;
	ld.global.u32 	%r905, [%rd13+184];
	xor.b32  	%r1303, %r1303, %r905;
	ld.global.u32 	%r906, [%rd13+188];
	xor.b32  	%r1302, %r1302, %r906;
	ld.global.u32 	%r907, [%rd13+192];
	xor.b32  	%r1301, %r1301, %r907;
	ld.global.u32 	%r908, [%rd13+196];
	xor.b32  	%r1300, %r1300, %r908;
$L__BB2_62:
	and.b32  	%r910, %r837, 1024;
	setp.eq.s32 	%p34, %r910, 0;
	@%p34 bra 	$L__BB2_64;
	ld.global.u32 	%r911, [%rd13+200];
	xor.b32  	%r1304, %r1304, %r911;
	ld.global.u32 	%r912, [%rd13+204];
	xor.b32  	%r1303, %r1303, %r912;
	ld.global.u32 	%r913, [%rd13+208];
	xor.b32  	%r1302, %r1302, %r913;
	ld.global.u32 	%r914, [%rd13+212];
	xor.b32  	%r1301, %r1301, %r914;
	ld.global.u32 	%r915, [%rd13+216];
	xor.b32  	%r1300, %r1300, %r915;
$L__BB2_64:
	and.b32  	%r917, %r837, 2048;
	setp.eq.s32 	%p35, %r917, 0;
	@%p35 bra 	$L__BB2_66;
	ld.global.u32 	%r918, [%rd13+220];
	xor.b32  	%r1304, %r1304, %r918;
	ld.global.u32 	%r919, [%rd13+224];
	xor.b32  	%r1303, %r1303, %r919;
	ld.global.u32 	%r920, [%rd13+228];
	xor.b32  	%r1302, %r1302, %r920;
	ld.global.u32 	%r921, [%rd13+232];
	xor.b32  	%r1301, %r1301, %r921;
	ld.global.u32 	%r922, [%rd13+236];
	xor.b32  	%r1300, %r1300, %r922;
$L__BB2_66:
	and.b32  	%r924, %r837, 4096;
	setp.eq.s32 	%p36, %r924, 0;
	@%p36 bra 	$L__BB2_68;
	ld.global.u32 	%r925, [%rd13+240];
	xor.b32  	%r1304, %r1304, %r925;
	ld.global.u32 	%r926, [%rd13+244];
	xor.b32  	%r1303, %r1303, %r926;
	ld.global.u32 	%r927, [%rd13+248];
	xor.b32  	%r1302, %r1302, %r927;
	ld.global.u32 	%r928, [%rd13+252];
	xor.b32  	%r1301, %r1301, %r928;
	ld.global.u32 	%r929, [%rd13+256];
	xor.b32  	%r1300, %r1300, %r929;
$L__BB2_68:
	and.b32  	%r931, %r837, 8192;
	setp.eq.s32 	%p37, %r931, 0;
	@%p37 bra 	$L__BB2_70;
	ld.global.u32 	%r932, [%rd13+260];
	xor.b32  	%r1304, %r1304, %r932;
	ld.global.u32 	%r933, [%rd13+264];
	xor.b32  	%r1303, %r1303, %r933;
	ld.global.u32 	%r934, [%rd13+268];
	xor.b32  	%r1302, %r1302, %r934;
	ld.global.u32 	%r935, [%rd13+272];
	xor.b32  	%r1301, %r1301, %r935;
	ld.global.u32 	%r936, [%rd13+276];
	xor.b32  	%r1300, %r1300, %r936;
$L__BB2_70:
	and.b32  	%r938, %r837, 16384;
	setp.eq.s32 	%p38, %r938, 0;
	@%p38 bra 	$L__BB2_72;
	ld.global.u32 	%r939, [%rd13+280];
	xor.b32  	%r1304, %r1304, %r939;
	ld.global.u32 	%r940, [%rd13+284];
	xor.b32  	%r1303, %r1303, %r940;
	ld.global.u32 	%r941, [%rd13+288];
	xor.b32  	%r1302, %r1302, %r941;
	ld.global.u32 	%r942, [%rd13+292];
	xor.b32  	%r1301, %r1301, %r942;
	ld.global.u32 	%r943, [%rd13+296];
	xor.b32  	%r1300, %r1300, %r943;
$L__BB2_72:
	and.b32  	%r945, %r837, 32768;
	setp.eq.s32 	%p39, %r945, 0;
	@%p39 bra 	$L__BB2_74;
	ld.global.u32 	%r946, [%rd13+300];
	xor.b32  	%r1304, %r1304, %r946;
	ld.global.u32 	%r947, [%rd13+304];
	xor.b32  	%r1303, %r1303, %r947;
	ld.global.u32 	%r948, [%rd13+308];
	xor.b32  	%r1302, %r1302, %r948;
	ld.global.u32 	%r949, [%rd13+312];
	xor.b32  	%r1301, %r1301, %r949;
	ld.global.u32 	%r950, [%rd13+316];
	xor.b32  	%r1300, %r1300, %r950;
$L__BB2_74:
	add.s32 	%r1391, %r1391, 16;
	setp.ne.s32 	%p40, %r1391, 32;
	@%p40 bra 	$L__BB2_42;
	mad.lo.s32 	%r951, %r1385, -31, %r198;
	add.s32 	%r1385, %r951, 1;
	setp.ne.s32 	%p41, %r1385, 5;
	@%p41 bra 	$L__BB2_41;
	st.local.u32 	[%rd7+4], %r1304;
	st.local.v2.u32 	[%rd7+8], {%r1303, %r1302};
	st.local.v2.u32 	[%rd7+16], {%r1301, %r1300};
	setp.ne.s64 	%p42, %rd10, 3;
	@%p42 bra 	$L__BB2_114;
	mov.b32 	%r1300, 0;
	mov.u32 	%r1301, %r1300;
	mov.u32 	%r1302, %r1300;
	mov.u32 	%r1303, %r1300;
	mov.u32 	%r1304, %r1300;
	mov.u32 	%r1477, %r1300;
$L__BB2_78:
	mul.wide.u32 	%rd61, %r1477, 4;
	add.s64 	%rd62, %rd7, %rd61;
	ld.local.u32 	%r373, [%rd62+4];
	shl.b32 	%r374, %r1477, 5;
	mov.b32 	%r1483, 0;
$L__BB2_79:
	.pragma "nounroll";
	shr.u32 	%r954, %r373, %r1483;
	and.b32  	%r955, %r954, 1;
	setp.eq.b32 	%p43, %r955, 1;
	not.pred 	%p44, %p43;
	add.s32 	%r956, %r374, %r1483;
	mul.lo.s32 	%r957, %r956, 5;
	mul.wide.u32 	%rd63, %r957, 4;
	add.s64 	%rd14, %rd11, %rd63;
	@%p44 bra 	$L__BB2_81;
	ld.global.u32 	%r958, [%rd14];
	xor.b32  	%r1304, %r1304, %r958;
	ld.global.u32 	%r959, [%rd14+4];
	xor.b32  	%r1303, %r1303, %r959;
	ld.global.u32 	%r960, [%rd14+8];
	xor.b32  	%r1302, %r1302, %r960;
	ld.global.u32 	%r961, [%rd14+12];
	xor.b32  	%r1301, %r1301, %r961;
	ld.global.u32 	%r962, [%rd14+16];
	xor.b32  	%r1300, %r1300, %r962;
$L__BB2_81:
	and.b32  	%r964, %r954, 2;
	setp.eq.s32 	%p45, %r964, 0;
	@%p45 bra 	$L__BB2_83;
	ld.global.u32 	%r965, [%rd14+20];
	xor.b32  	%r1304, %r1304, %r965;
	ld.global.u32 	%r966, [%rd14+24];
	xor.b32  	%r1303, %r1303, %r966;
	ld.global.u32 	%r967, [%rd14+28];
	xor.b32  	%r1302, %r1302, %r967;
	ld.global.u32 	%r968, [%rd14+32];
	xor.b32  	%r1301, %r1301, %r968;
	ld.global.u32 	%r969, [%rd14+36];
	xor.b32  	%r1300, %r1300, %r969;
$L__BB2_83:
	and.b32  	%r971, %r954, 4;
	setp.eq.s32 	%p46, %r971, 0;
	@%p46 bra 	$L__BB2_85;
	ld.global.u32 	%r972, [%rd14+40];
	xor.b32  	%r1304, %r1304, %r972;
	ld.global.u32 	%r973, [%rd14+44];
	xor.b32  	%r1303, %r1303, %r973;
	ld.global.u32 	%r974, [%rd14+48];
	xor.b32  	%r1302, %r1302, %r974;
	ld.global.u32 	%r975, [%rd14+52];
	xor.b32  	%r1301, %r1301, %r975;
	ld.global.u32 	%r976, [%rd14+56];
	xor.b32  	%r1300, %r1300, %r976;
$L__BB2_85:
	and.b32  	%r978, %r954, 8;
	setp.eq.s32 	%p47, %r978, 0;
	@%p47 bra 	$L__BB2_87;
	ld.global.u32 	%r979, [%rd14+60];
	xor.b32  	%r1304, %r1304, %r979;
	ld.global.u32 	%r980, [%rd14+64];
	xor.b32  	%r1303, %r1303, %r980;
	ld.global.u32 	%r981, [%rd14+68];
	xor.b32  	%r1302, %r1302, %r981;
	ld.global.u32 	%r982, [%rd14+72];
	xor.b32  	%r1301, %r1301, %r982;
	ld.global.u32 	%r983, [%rd14+76];
	xor.b32  	%r1300, %r1300, %r983;
$L__BB2_87:
	and.b32  	%r985, %r954, 16;
	setp.eq.s32 	%p48, %r985, 0;
	@%p48 bra 	$L__BB2_89;
	ld.global.u32 	%r986, [%rd14+80];
	xor.b32  	%r1304, %r1304, %r986;
	ld.global.u32 	%r987, [%rd14+84];
	xor.b32  	%r1303, %r1303, %r987;
	ld.global.u32 	%r988, [%rd14+88];
	xor.b32  	%r1302, %r1302, %r988;
	ld.global.u32 	%r989, [%rd14+92];
	xor.b32  	%r1301, %r1301, %r989;
	ld.global.u32 	%r990, [%rd14+96];
	xor.b32  	%r1300, %r1300, %r990;
$L__BB2_89:
	and.b32  	%r992, %r954, 32;
	setp.eq.s32 	%p49, %r992, 0;
	@%p49 bra 	$L__BB2_91;
	ld.global.u32 	%r993, [%rd14+100];
	xor.b32  	%r1304, %r1304, %r993;
	ld.global.u32 	%r994, [%rd14+104];
	xor.b32  	%r1303, %r1303, %r994;
	ld.global.u32 	%r995, [%rd14+108];
	xor.b32  	%r1302, %r1302, %r995;
	ld.global.u32 	%r996, [%rd14+112];
	xor.b32  	%r1301, %r1301, %r996;
	ld.global.u32 	%r997, [%rd14+116];
	xor.b32  	%r1300, %r1300, %r997;
$L__BB2_91:
	and.b32  	%r999, %r954, 64;
	setp.eq.s32 	%p50, %r999, 0;
	@%p50 bra 	$L__BB2_93;
	ld.global.u32 	%r1000, [%rd14+120];
	xor.b32  	%r1304, %r1304, %r1000;
	ld.global.u32 	%r1001, [%rd14+124];
	xor.b32  	%r1303, %r1303, %r1001;
	ld.global.u32 	%r1002, [%rd14+128];
	xor.b32  	%r1302, %r1302, %r1002;
	ld.global.u32 	%r1003, [%rd14+132];
	xor.b32  	%r1301, %r1301, %r1003;
	ld.global.u32 	%r1004, [%rd14+136];
	xor.b32  	%r1300, %r1300, %r1004;
$L__BB2_93:
	and.b32  	%r1006, %r954, 128;
	setp.eq.s32 	%p51, %r1006, 0;
	@%p51 bra 	$L__BB2_95;
	ld.global.u32 	%r1007, [%rd14+140];
	xor.b32  	%r1304, %r1304, %r1007;
	ld.global.u32 	%r1008, [%rd14+144];
	xor.b32  	%r1303, %r1303, %r1008;
	ld.global.u32 	%r1009, [%rd14+148];
	xor.b32  	%r1302, %r1302, %r1009;
	ld.global.u32 	%r1010, [%rd14+152];
	xor.b32  	%r1301, %r1301, %r1010;
	ld.global.u32 	%r1011, [%rd14+156];
	xor.b32  	%r1300, %r1300, %r1011;
$L__BB2_95:
	and.b32  	%r1013, %r954, 256;
	setp.eq.s32 	%p52, %r1013, 0;
	@%p52 bra 	$L__BB2_97;
	ld.global.u32 	%r1014, [%rd14+160];
	xor.b32  	%r1304, %r1304, %r1014;
	ld.global.u32 	%r1015, [%rd14+164];
	xor.b32  	%r1303, %r1303, %r1015;
	ld.global.u32 	%r1016, [%rd14+168];
	xor.b32  	%r1302, %r1302, %r1016;
	ld.global.u32 	%r1017, [%rd14+172];
	xor.b32  	%r1301, %r1301, %r1017;
	ld.global.u32 	%r1018, [%rd14+176];
	xor.b32  	%r1300, %r1300, %r1018;
$L__BB2_97:
	and.b32  	%r1020, %r954, 512;
	setp.eq.s32 	%p53, %r1020, 0;
	@%p53 bra 	$L__BB2_99;
	ld.global.u32 	%r1021, [%rd14+180];
	xor.b32  	%r1304, %r1304, %r1021;
	ld.global.u32 	%r1022, [%rd14+184];
	xor.b32  	%r1303, %r1303, %r1022;
	ld.global.u32 	%r1023, [%rd14+188];
	xor.b32  	%r1302, %r1302, %r1023;
	ld.global.u32 	%r1024, [%rd14+192];
	xor.b32  	%r1301, %r1301, %r1024;
	ld.global.u32 	%r1025, [%rd14+196];
	xor.b32  	%r1300, %r1300, %r1025;
$L__BB2_99:
	and.b32  	%r1027, %r954, 1024;
	setp.eq.s32 	%p54, %r1027, 0;
	@%p54 bra 	$L__BB2_101;
	ld.global.u32 	%r1028, [%rd14+200];
	xor.b32  	%r1304, %r1304, %r1028;
	ld.global.u32 	%r1029, [%rd14+204];
	xor.b32  	%r1303, %r1303, %r1029;
	ld.global.u32 	%r1030, [%rd14+208];
	xor.b32  	%r1302, %r1302, %r1030;
	ld.global.u32 	%r1031, [%rd14+212];
	xor.b32  	%r1301, %r1301, %r1031;
	ld.global.u32 	%r1032, [%rd14+216];
	xor.b32  	%r1300, %r1300, %r1032;
$L__BB2_101:
	and.b32  	%r1034, %r954, 2048;
	setp.eq.s32 	%p55, %r1034, 0;
	@%p55 bra 	$L__BB2_103;
	ld.global.u32 	%r1035, [%rd14+220];
	xor.b32  	%r1304, %r1304, %r1035;
	ld.global.u32 	%r1036, [%rd14+224];
	xor.b32  	%r1303, %r1303, %r1036;
	ld.global.u32 	%r1037, [%rd14+228];
	xor.b32  	%r1302, %r1302, %r1037;
	ld.global.u32 	%r1038, [%rd14+232];
	xor.b32  	%r1301, %r1301, %r1038;
	ld.global.u32 	%r1039, [%rd14+236];
	xor.b32  	%r1300, %r1300, %r1039;
$L__BB2_103:
	and.b32  	%r1041, %r954, 4096;
	setp.eq.s32 	%p56, %r1041, 0;
	@%p56 bra 	$L__BB2_105;
	ld.global.u32 	%r1042, [%rd14+240];
	xor.b32  	%r1304, %r1304, %r1042;
	ld.global.u32 	%r1043, [%rd14+244];
	xor.b32  	%r1303, %r1303, %r1043;
	ld.global.u32 	%r1044, [%rd14+248];
	xor.b32  	%r1302, %r1302, %r1044;
	ld.global.u32 	%r1045, [%rd14+252];
	xor.b32  	%r1301, %r1301, %r1045;
	ld.global.u32 	%r1046, [%rd14+256];
	xor.b32  	%r1300, %r1300, %r1046;
$L__BB2_105:
	and.b32  	%r1048, %r954, 8192;
	setp.eq.s32 	%p57, %r1048, 0;
	@%p57 bra 	$L__BB2_107;
	ld.global.u32 	%r1049, [%rd14+260];
	xor.b32  	%r1304, %r1304, %r1049;
	ld.global.u32 	%r1050, [%rd14+264];
	xor.b32  	%r1303, %r1303, %r1050;
	ld.global.u32 	%r1051, [%rd14+268];
	xor.b32  	%r1302, %r1302, %r1051;
	ld.global.u32 	%r1052, [%rd14+272];
	xor.b32  	%r1301, %r1301, %r1052;
	ld.global.u32 	%r1053, [%rd14+276];
	xor.b32  	%r1300, %r1300, %r1053;
$L__BB2_107:
	and.b32  	%r1055, %r954, 16384;
	setp.eq.s32 	%p58, %r1055, 0;
	@%p58 bra 	$L__BB2_109;
	ld.global.u32 	%r1056, [%rd14+280];
	xor.b32  	%r1304, %r1304, %r1056;
	ld.global.u32 	%r1057, [%rd14+284];
	xor.b32  	%r1303, %r1303, %r1057;
	ld.global.u32 	%r1058, [%rd14+288];
	xor.b32  	%r1302, %r1302, %r1058;
	ld.global.u32 	%r1059, [%rd14+292];
	xor.b32  	%r1301, %r1301, %r1059;
	ld.global.u32 	%r1060, [%rd14+296];
	xor.b32  	%r1300, %r1300, %r1060;
$L__BB2_109:
	and.b32  	%r1062, %r954, 32768;
	setp.eq.s32 	%p59, %r1062, 0;
	@%p59 bra 	$L__BB2_111;
	ld.global.u32 	%r1063, [%rd14+300];
	xor.b32  	%r1304, %r1304, %r1063;
	ld.global.u32 	%r1064, [%rd14+304];
	xor.b32  	%r1303, %r1303, %r1064;
	ld.global.u32 	%r1065, [%rd14+308];
	xor.b32  	%r1302, %r1302, %r1065;
	ld.global.u32 	%r1066, [%rd14+312];
	xor.b32  	%r1301, %r1301, %r1066;
	ld.global.u32 	%r1067, [%rd14+316];
	xor.b32  	%r1300, %r1300, %r1067;
$L__BB2_111:
	add.s32 	%r1483, %r1483, 16;
	setp.ne.s32 	%p60, %r1483, 32;
	@%p60 bra 	$L__BB2_79;
	mad.lo.s32 	%r1068, %r1477, -31, %r374;
	add.s32 	%r1477, %r1068, 1;
	setp.ne.s32 	%p61, %r1477, 5;
	@%p61 bra 	$L__BB2_78;
	st.local.u32 	[%rd7+4], %r1304;
	st.local.v2.u32 	[%rd7+8], {%r1303, %r1302};
	st.local.v2.u32 	[%rd7+16], {%r1301, %r1300};
$L__BB2_114:
	shr.u64 	%rd184, %rd9, 2;
	add.s32 	%r1287, %r1287, 1;
	setp.gt.u64 	%p62, %rd9, 3;
	@%p62 bra 	$L__BB2_2;
$L__BB2_115:
	mov.b32 	%r1069, 0;
	st.local.v2.u32 	[%rd7+24], {%r1069, %r1069};
	st.local.u32 	[%rd7+32], %r1069;
	mov.b64 	%rd64, 0;
	st.local.u64 	[%rd7+40], %rd64;
	shr.u32 	%r1070, %r1304, 2;
	xor.b32  	%r1071, %r1070, %r1304;
	shl.b32 	%r1072, %r1300, 4;
	shl.b32 	%r1073, %r1071, 1;
	xor.b32  	%r1074, %r1073, %r1072;
	xor.b32  	%r1075, %r1074, %r1071;
	xor.b32  	%r1601, %r1075, %r1300;
	add.s32 	%r1076, %r3, %r1601;
	add.s32 	%r1077, %r1076, 362437;
	mul.hi.u32 	%r1078, %r1077, -858993459;
	shr.u32 	%r1079, %r1078, 4;
	mul.lo.s32 	%r1080, %r1079, 20;
	sub.s32 	%r555, %r1077, %r1080;
	shr.u32 	%r1081, %r1303, 2;
	xor.b32  	%r1082, %r1081, %r1303;
	shl.b32 	%r1083, %r1601, 4;
	shl.b32 	%r1084, %r1082, 1;
	xor.b32  	%r1085, %r1084, %r1083;
	xor.b32  	%r1086, %r1085, %r1082;
	xor.b32  	%r1600, %r1086, %r1601;
	add.s32 	%r1087, %r3, %r1600;
	add.s32 	%r1088, %r1087, 724874;
	shr.u32 	%r1089, %r1302, 2;
	xor.b32  	%r1090, %r1089, %r1302;
	st.local.v2.u32 	[%rd7+8], {%r1300, %r1601};
	shl.b32 	%r1091, %r1600, 4;
	shl.b32 	%r1092, %r1090, 1;
	xor.b32  	%r1093, %r1092, %r1091;
	xor.b32  	%r1094, %r1093, %r1090;
	xor.b32  	%r1594, %r1094, %r1600;
	st.local.v2.u32 	[%rd7+16], {%r1600, %r1594};
	add.s32 	%r1095, %r3, 1087311;
	st.local.v2.u32 	[%rd7], {%r1095, %r1301};
	add.s32 	%r1096, %r1594, %r1095;
	cvt.u64.u32 	%rd65, %r1088;
	mul.wide.u32 	%rd66, %r1096, 2097152;
	xor.b64  	%rd67, %rd66, %rd65;
	cvt.rn.f64.u64 	%fd106, %rd67;
	fma.rn.f64 	%fd107, %fd106, 0d3CA0000000000000, 0d3C90000000000000;
	sub.f64 	%fd108, %fd102, %fd103;
	fma.rn.f64 	%fd109, %fd108, %fd107, %fd102;
	cvta.to.global.u64 	%rd68, %rd43;
	shl.b64 	%rd69, %rd8, 3;
	add.s64 	%rd16, %rd68, %rd69;
	st.global.f64 	[%rd16], %fd109;
	setp.lt.s32 	%p63, %r706, 1;
	@%p63 bra 	$L__BB2_124;
	cvt.u32.u64 	%r1098, %rd8;
	mul.lo.s32 	%r558, %r1098, %r706;
	mul.lo.s32 	%r559, %r555, %r706;
	add.s32 	%r1099, %r706, -1;
	and.b32  	%r560, %r706, 3;
	setp.lt.u32 	%p64, %r1099, 3;
	mov.b32 	%r1577, 0;
	@%p64 bra 	$L__BB2_119;
	and.b32  	%r1577, %r706, 2147483644;
	neg.s32 	%r1575, %r1577;
	add.s64 	%rd187, %rd3, 16;
	mul.wide.u32 	%rd70, %r559, 8;
	add.s64 	%rd71, %rd70, %rd4;
	add.s64 	%rd186, %rd71, 16;
	add.s64 	%rd185, %rd2, 16;
	mov.u32 	%r1574, %r558;
$L__BB2_118:
	.pragma "nounroll";
	mul.wide.s32 	%rd72, %r1574, 8;
	add.s64 	%rd73, %rd1, %rd72;
	add.s64 	%rd74, %rd5, %rd72;
	add.s64 	%rd75, %rd6, %rd72;
	ld.global.f64 	%fd110, [%rd73];
	ld.global.f64 	%fd111, [%rd74];
	ld.global.f64 	%fd112, [%rd186+-16];
	sub.f64 	%fd113, %fd111, %fd112;
	ld.global.f64 	%fd114, [%rd16];
	fma.rn.f64 	%fd115, %fd113, %fd114, %fd110;
	st.global.f64 	[%rd73], %fd115;
	ld.global.f64 	%fd116, [%rd74];
	add.f64 	%fd117, %fd116, %fd115;
	st.global.f64 	[%rd75], %fd117;
	ld.global.f64 	%fd118, [%rd185+-16];
	ld.global.f64 	%fd119, [%rd187+-16];
	setp.lt.f64 	%p65, %fd117, %fd118;
	selp.f64 	%fd120, %fd118, %fd117, %p65;
	setp.gt.f64 	%p66, %fd120, %fd119;
	selp.f64 	%fd121, %fd119, %fd120, %p66;
	st.global.f64 	[%rd75], %fd121;
	ld.global.f64 	%fd122, [%rd73+8];
	ld.global.f64 	%fd123, [%rd74+8];
	ld.global.f64 	%fd124, [%rd186+-8];
	sub.f64 	%fd125, %fd123, %fd124;
	ld.global.f64 	%fd126, [%rd16];
	fma.rn.f64 	%fd127, %fd125, %fd126, %fd122;
	st.global.f64 	[%rd73+8], %fd127;
	ld.global.f64 	%fd128, [%rd74+8];
	add.f64 	%fd129, %fd128, %fd127;
	st.global.f64 	[%rd75+8], %fd129;
	ld.global.f64 	%fd130, [%rd185+-8];
	ld.global.f64 	%fd131, [%rd187+-8];
	setp.lt.f64 	%p67, %fd129, %fd130;
	selp.f64 	%fd132, %fd130, %fd129, %p67;
	setp.gt.f64 	%p68, %fd132, %fd131;
	selp.f64 	%fd133, %fd131, %fd132, %p68;
	st.global.f64 	[%rd75+8], %fd133;
	ld.global.f64 	%fd134, [%rd73+16];
	ld.global.f64 	%fd135, [%rd74+16];
	ld.global.f64 	%fd136, [%rd186];
	sub.f64 	%fd137, %fd135, %fd136;
	ld.global.f64 	%fd138, [%rd16];
	fma.rn.f64 	%fd139, %fd137, %fd138, %fd134;
	st.global.f64 	[%rd73+16], %fd139;
	ld.global.f64 	%fd140, [%rd74+16];
	add.f64 	%fd141, %fd140, %fd139;
	st.global.f64 	[%rd75+16], %fd141;
	ld.global.f64 	%fd142, [%rd185];
	ld.global.f64 	%fd143, [%rd187];
	setp.lt.f64 	%p69, %fd141, %fd142;
	selp.f64 	%fd144, %fd142, %fd141, %p69;
	setp.gt.f64 	%p70, %fd144, %fd143;
	selp.f64 	%fd145, %fd143, %fd144, %p70;
	st.global.f64 	[%rd75+16], %fd145;
	ld.global.f64 	%fd146, [%rd73+24];
	ld.global.f64 	%fd147, [%rd74+24];
	ld.global.f64 	%fd148, [%rd186+8];
	sub.f64 	%fd149, %fd147, %fd148;
	ld.global.f64 	%fd150, [%rd16];
	fma.rn.f64 	%fd151, %fd149, %fd150, %fd146;
	st.global.f64 	[%rd73+24], %fd151;
	ld.global.f64 	%fd152, [%rd74+24];
	add.f64 	%fd153, %fd152, %fd151;
	st.global.f64 	[%rd75+24], %fd153;
	ld.global.f64 	%fd154, [%rd185+8];
	ld.global.f64 	%fd155, [%rd187+8];
	setp.lt.f64 	%p71, %fd153, %fd154;
	selp.f64 	%fd156, %fd154, %fd153, %p71;
	setp.gt.f64 	%p72, %fd156, %fd155;
	selp.f64 	%fd157, %fd155, %fd156, %p72;
	st.global.f64 	[%rd75+24], %fd157;
	add.s32 	%r1575, %r1575, 4;
	add.s32 	%r1574, %r1574, 4;
	add.s64 	%rd187, %rd187, 32;
	add.s64 	%rd186, %rd186, 32;
	add.s64 	%rd185, %rd185, 32;
	setp.ne.s32 	%p73, %r1575, 0;
	@%p73 bra 	$L__BB2_118;
$L__BB2_119:
	setp.eq.s32 	%p74, %r560, 0;
	@%p74 bra 	$L__BB2_124;
	setp.eq.s32 	%p75, %r560, 1;
	@%p75 bra 	$L__BB2_122;
	add.s32 	%r1100, %r1577, %r558;
	mul.wide.s32 	%rd76, %r1100, 8;
	add.s64 	%rd77, %rd1, %rd76;
	ld.global.f64 	%fd158, [%rd77];
	add.s64 	%rd78, %rd5, %rd76;
	ld.global.f64 	%fd159, [%rd78];
	add.s32 	%r1101, %r1577, %r559;
	mul.wide.u32 	%rd79, %r1101, 8;
	add.s64 	%rd80, %rd4, %rd79;
	ld.global.f64 	%fd160, [%rd80];
	sub.f64 	%fd161, %fd159, %fd160;
	ld.global.f64 	%fd162, [%rd16];
	fma.rn.f64 	%fd163, %fd161, %fd162, %fd158;
	st.global.f64 	[%rd77], %fd163;
	ld.global.f64 	%fd164, [%rd78];
	add.f64 	%fd165, %fd164, %fd163;
	add.s64 	%rd81, %rd6, %rd76;
	st.global.f64 	[%rd81], %fd165;
	cvt.u64.u32 	%rd82, %r1577;
	mul.wide.u32 	%rd83, %r1577, 8;
	add.s64 	%rd84, %rd2, %rd83;
	ld.global.f64 	%fd166, [%rd84];
	add.s64 	%rd85, %rd3, %rd83;
	ld.global.f64 	%fd167, [%rd85];
	setp.lt.f64 	%p76, %fd165, %fd166;
	selp.f64 	%fd168, %fd166, %fd165, %p76;
	setp.gt.f64 	%p77, %fd168, %fd167;
	selp.f64 	%fd169, %fd167, %fd168, %p77;
	st.global.f64 	[%rd81], %fd169;
	ld.global.f64 	%fd170, [%rd77+8];
	ld.global.f64 	%fd171, [%rd78+8];
	cvt.u64.u32 	%rd86, %r559;
	add.s64 	%rd87, %rd82, %rd86;
	shl.b64 	%rd88, %rd87, 3;
	add.s64 	%rd89, %rd4, %rd88;
	ld.global.f64 	%fd172, [%rd89+8];
	sub.f64 	%fd173, %fd171, %fd172;
	ld.global.f64 	%fd174, [%rd16];
	fma.rn.f64 	%fd175, %fd173, %fd174, %fd170;
	st.global.f64 	[%rd77+8], %fd175;
	ld.global.f64 	%fd176, [%rd78+8];
	add.f64 	%fd177, %fd176, %fd175;
	st.global.f64 	[%rd81+8], %fd177;
	ld.global.f64 	%fd178, [%rd84+8];
	ld.global.f64 	%fd179, [%rd85+8];
	setp.lt.f64 	%p78, %fd177, %fd178;
	selp.f64 	%fd180, %fd178, %fd177, %p78;
	setp.gt.f64 	%p79, %fd180, %fd179;
	selp.f64 	%fd181, %fd179, %fd180, %p79;
	st.global.f64 	[%rd81+8], %fd181;
	add.s32 	%r1577, %r1577, 2;
$L__BB2_122:
	and.b32  	%r1102, %r706, 1;
	setp.eq.b32 	%p80, %r1102, 1;
	not.pred 	%p81, %p80;
	@%p81 bra 	$L__BB2_124;
	add.s32 	%r1103, %r1577, %r558;
	mul.wide.s32 	%rd90, %r1103, 8;
	add.s64 	%rd91, %rd1, %rd90;
	ld.global.f64 	%fd182, [%rd91];
	add.s64 	%rd92, %rd5, %rd90;
	ld.global.f64 	%fd183, [%rd92];
	add.s32 	%r1104, %r1577, %r559;
	mul.wide.u32 	%rd93, %r1104, 8;
	add.s64 	%rd94, %rd4, %rd93;
	ld.global.f64 	%fd184, [%rd94];
	sub.f64 	%fd185, %fd183, %fd184;
	ld.global.f64 	%fd186, [%rd16];
	fma.rn.f64 	%fd187, %fd185, %fd186, %fd182;
	st.global.f64 	[%rd91], %fd187;
	ld.global.f64 	%fd188, [%rd92];
	add.f64 	%fd189, %fd188, %fd187;
	add.s64 	%rd95, %rd6, %rd90;
	st.global.f64 	[%rd95], %fd189;
	mul.wide.u32 	%rd96, %r1577, 8;
	add.s64 	%rd97, %rd2, %rd96;
	ld.global.f64 	%fd190, [%rd97];
	add.s64 	%rd98, %rd3, %rd96;
	ld.global.f64 	%fd191, [%rd98];
	setp.lt.f64 	%p82, %fd189, %fd190;
	selp.f64 	%fd192, %fd190, %fd189, %p82;
	setp.gt.f64 	%p83, %fd192, %fd191;
	selp.f64 	%fd193, %fd191, %fd192, %p83;
	st.global.f64 	[%rd95], %fd193;
$L__BB2_124:
	setp.lt.s32 	%p84, %r706, 1;
	shr.u32 	%r1105, %r1301, 2;
	xor.b32  	%r1106, %r1105, %r1301;
	shl.b32 	%r1107, %r1594, 4;
	shl.b32 	%r1108, %r1106, 1;
	xor.b32  	%r1109, %r1108, %r1107;
	xor.b32  	%r1110, %r1109, %r1106;
	xor.b32  	%r1593, %r1110, %r1594;
	add.s32 	%r1111, %r3, %r1593;
	add.s32 	%r1112, %r1111, 1449748;
	shr.u32 	%r1113, %r1300, 2;
	xor.b32  	%r1114, %r1113, %r1300;
	shl.b32 	%r1115, %r1593, 4;
	shl.b32 	%r1116, %r1114, 1;
	xor.b32  	%r1117, %r1116, %r1115;
	xor.b32  	%r1118, %r1117, %r1114;
	xor.b32  	%r1589, %r1118, %r1593;
	add.s32 	%r1598, %r3, 1812185;
	add.s32 	%r1119, %r1589, %r1598;
	cvt.u64.u32 	%rd99, %r1112;
	mul.wide.u32 	%rd100, %r1119, 2097152;
	xor.b64  	%rd101, %rd100, %rd99;
	cvt.rn.f64.u64 	%fd194, %rd101;
	fma.rn.f64 	%fd195, %fd194, 0d3CA0000000000000, 0d3C90000000000000;
	setp.leu.f64 	%p85, %fd195, %fd105;
	or.pred  	%p86, %p85, %p84;
	@%p86 bra 	$L__BB2_130;
	cvt.u32.u64 	%r1122, %rd8;
	mul.lo.s32 	%r573, %r555, %r706;
	mul.lo.s32 	%r574, %r1122, %r706;
	setp.eq.s32 	%p87, %r706, 1;
	mov.b32 	%r1597, 0;
	@%p87 bra 	$L__BB2_128;
	and.b32  	%r1597, %r706, 2147483646;
	mul.lo.s32 	%r1123, %r2, 1703105765;
	sub.s32 	%r1124, %r1, %r1123;
	add.s32 	%r1581, %r1124, 9877174;
	neg.s32 	%r1580, %r1597;
	add.s64 	%rd26, %rd6, 8;
	add.s64 	%rd189, %rd3, 8;
	add.s64 	%rd188, %rd2, 8;
	mov.u32 	%r1578, %r574;
	mov.u32 	%r1579, %r573;
	mov.u32 	%r1583, %r1593;
	mov.u32 	%r1584, %r1594;
	mov.u32 	%r1585, %r1600;
	mov.u32 	%r1586, %r1601;
$L__BB2_127:
	mov.u32 	%r1601, %r1589;
	mov.u32 	%r1598, %r1581;
	mul.wide.s32 	%rd102, %r1578, 8;
	add.s64 	%rd103, %rd26, %rd102;
	shr.u32 	%r1125, %r1586, 2;
	xor.b32  	%r1126, %r1125, %r1586;
	shl.b32 	%r1127, %r1601, 4;
	shl.b32 	%r1128, %r1126, 1;
	xor.b32  	%r1129, %r1128, %r1127;
	xor.b32  	%r1130, %r1129, %r1126;
	xor.b32  	%r1600, %r1130, %r1601;
	add.s32 	%r1131, %r1598, %r1600;
	add.s32 	%r1132, %r1131, -1087311;
	shr.u32 	%r1133, %r1585, 2;
	xor.b32  	%r1134, %r1133, %r1585;
	shl.b32 	%r1135, %r1600, 4;
	shl.b32 	%r1136, %r1134, 1;
	xor.b32  	%r1137, %r1136, %r1135;
	xor.b32  	%r1138, %r1137, %r1134;
	xor.b32  	%r1594, %r1138, %r1600;
	add.s32 	%r1139, %r1598, %r1594;
	add.s32 	%r1140, %r1139, -724874;
	cvt.u64.u32 	%rd104, %r1132;
	mul.wide.u32 	%rd105, %r1140, 2097152;
	xor.b64  	%rd106, %rd105, %rd104;
	cvt.rn.f64.u64 	%fd196, %rd106;
	fma.rn.f64 	%fd197, %fd196, 0d3CA0000000000000, 0d3C90000000000000;
	mul.wide.u32 	%rd107, %r1579, 8;
	add.s64 	%rd108, %rd4, %rd107;
	ld.global.f64 	%fd198, [%rd108];
	ld.global.f64 	%fd199, [%rd189+-8];
	ld.global.f64 	%fd200, [%rd188+-8];
	sub.f64 	%fd201, %fd199, %fd200;
	div.rn.f64 	%fd202, %fd201, 0d4034000000000000;
	mul.f64 	%fd203, %fd104, %fd202;
	fma.rn.f64 	%fd204, %fd197, 0d4000000000000000, 0dBFF0000000000000;
	fma.rn.f64 	%fd205, %fd203, %fd204, %fd198;
	st.global.f64 	[%rd103+-8], %fd205;
	ld.global.f64 	%fd206, [%rd188+-8];
	ld.global.f64 	%fd207, [%rd189+-8];
	setp.lt.f64 	%p88, %fd205, %fd206;
	selp.f64 	%fd208, %fd206, %fd205, %p88;
	setp.gt.f64 	%p89, %fd208, %fd207;
	selp.f64 	%fd209, %fd207, %fd208, %p89;
	st.global.f64 	[%rd103+-8], %fd209;
	shr.u32 	%r1141, %r1584, 2;
	xor.b32  	%r1142, %r1141, %r1584;
	shl.b32 	%r1143, %r1594, 4;
	shl.b32 	%r1144, %r1142, 1;
	xor.b32  	%r1145, %r1144, %r1143;
	xor.b32  	%r1146, %r1145, %r1142;
	xor.b32  	%r1593, %r1146, %r1594;
	add.s32 	%r1147, %r1598, %r1593;
	add.s32 	%r1148, %r1147, -362437;
	shr.u32 	%r1149, %r1583, 2;
	xor.b32  	%r1150, %r1149, %r1583;
	shl.b32 	%r1151, %r1593, 4;
	shl.b32 	%r1152, %r1150, 1;
	xor.b32  	%r1153, %r1152, %r1151;
	xor.b32  	%r1154, %r1153, %r1150;
	xor.b32  	%r1589, %r1154, %r1593;
	add.s32 	%r1155, %r1598, %r1589;
	cvt.u64.u32 	%rd109, %r1148;
	mul.wide.u32 	%rd110, %r1155, 2097152;
	xor.b64  	%rd111, %rd110, %rd109;
	cvt.rn.f64.u64 	%fd210, %rd111;
	fma.rn.f64 	%fd211, %fd210, 0d3CA0000000000000, 0d3C90000000000000;
	ld.global.f64 	%fd212, [%rd108+8];
	ld.global.f64 	%fd213, [%rd189];
	ld.global.f64 	%fd214, [%rd188];
	sub.f64 	%fd215, %fd213, %fd214;
	div.rn.f64 	%fd216, %fd215, 0d4034000000000000;
	mul.f64 	%fd217, %fd104, %fd216;
	fma.rn.f64 	%fd218, %fd211, 0d4000000000000000, 0dBFF0000000000000;
	fma.rn.f64 	%fd219, %fd217, %fd218, %fd212;
	st.global.f64 	[%rd103], %fd219;
	ld.global.f64 	%fd220, [%rd188];
	ld.global.f64 	%fd221, [%rd189];
	setp.lt.f64 	%p90, %fd219, %fd220;
	selp.f64 	%fd222, %fd220, %fd219, %p90;
	setp.gt.f64 	%p91, %fd222, %fd221;
	selp.f64 	%fd223, %fd221, %fd222, %p91;
	st.global.f64 	[%rd103], %fd223;
	add.s32 	%r1581, %r1598, 1449748;
	add.s32 	%r1580, %r1580, 2;
	add.s32 	%r1579, %r1579, 2;
	add.s32 	%r1578, %r1578, 2;
	add.s64 	%rd189, %rd189, 16;
	add.s64 	%rd188, %rd188, 16;
	setp.ne.s32 	%p92, %r1580, 0;
	mov.u32 	%r1583, %r1593;
	mov.u32 	%r1584, %r1594;
	mov.u32 	%r1585, %r1600;
	mov.u32 	%r1586, %r1601;
	@%p92 bra 	$L__BB2_127;
$L__BB2_128:
	and.b32  	%r1156, %r706, 1;
	setp.eq.b32 	%p93, %r1156, 1;
	not.pred 	%p94, %p93;
	@%p94 bra 	$L__BB2_130;
	shr.u32 	%r1157, %r1601, 2;
	xor.b32  	%r1158, %r1157, %r1601;
	shl.b32 	%r1159, %r1589, 4;
	shl.b32 	%r1160, %r1158, 1;
	xor.b32  	%r1161, %r1160, %r1159;
	xor.b32  	%r1162, %r1161, %r1158;
	xor.b32  	%r1163, %r1162, %r1589;
	add.s32 	%r1164, %r1598, %r1163;
	add.s32 	%r1165, %r1164, 362437;
	shr.u32 	%r1166, %r1600, 2;
	xor.b32  	%r1167, %r1166, %r1600;
	shl.b32 	%r1168, %r1163, 4;
	shl.b32 	%r1169, %r1167, 1;
	xor.b32  	%r1170, %r1169, %r1168;
	xor.b32  	%r1171, %r1170, %r1167;
	xor.b32  	%r1589, %r1171, %r1163;
	add.s32 	%r1598, %r1598, 724874;
	add.s32 	%r1172, %r1589, %r1598;
	cvt.u64.u32 	%rd112, %r1165;
	mul.wide.u32 	%rd113, %r1172, 2097152;
	xor.b64  	%rd114, %rd113, %rd112;
	cvt.rn.f64.u64 	%fd224, %rd114;
	fma.rn.f64 	%fd225, %fd224, 0d3CA0000000000000, 0d3C90000000000000;
	add.s32 	%r1173, %r1597, %r573;
	mul.wide.u32 	%rd115, %r1173, 8;
	add.s64 	%rd116, %rd4, %rd115;
	ld.global.f64 	%fd226, [%rd116];
	mul.wide.u32 	%rd117, %r1597, 8;
	add.s64 	%rd118, %rd3, %rd117;
	ld.global.f64 	%fd227, [%rd118];
	add.s64 	%rd119, %rd2, %rd117;
	ld.global.f64 	%fd228, [%rd119];
	sub.f64 	%fd229, %fd227, %fd228;
	div.rn.f64 	%fd230, %fd229, 0d4034000000000000;
	mul.f64 	%fd231, %fd104, %fd230;
	fma.rn.f64 	%fd232, %fd225, 0d4000000000000000, 0dBFF0000000000000;
	fma.rn.f64 	%fd233, %fd231, %fd232, %fd226;
	add.s32 	%r1174, %r1597, %r574;
	mul.wide.s32 	%rd120, %r1174, 8;
	add.s64 	%rd121, %rd6, %rd120;
	st.global.f64 	[%rd121], %fd233;
	ld.global.f64 	%fd234, [%rd119];
	ld.global.f64 	%fd235, [%rd118];
	setp.lt.f64 	%p95, %fd233, %fd234;
	selp.f64 	%fd236, %fd234, %fd233, %p95;
	setp.gt.f64 	%p96, %fd236, %fd235;
	selp.f64 	%fd237, %fd235, %fd236, %p96;
	st.global.f64 	[%rd121], %fd237;
	mov.u32 	%r1600, %r1593;
	mov.u32 	%r1601, %r1594;
$L__BB2_130:
	ld.param.u64 	%rd183, [_Z8move_batiPdS_S_S_S_S_dddS_S_dS_i_param_13];
	cvta.to.global.u64 	%rd122, %rd183;
	shl.b64 	%rd123, %rd8, 3;
	add.s64 	%rd33, %rd122, %rd123;
	setp.eq.s32 	%p97, %r707, 1;
	@%p97 bra 	$L__BB2_154;
	setp.eq.s32 	%p98, %r707, 2;
	@%p98 bra 	$L__BB2_149;
	setp.eq.s32 	%p99, %r707, 3;
	@%p99 bra 	$L__BB2_134;
	ld.global.f64 	%fd640, [%rd33];
	bra.uni 	$L__BB2_202;
$L__BB2_134:
	setp.lt.s32 	%p100, %r706, 1;
	mov.f64 	%fd638, 0d0000000000000000;
	@%p100 bra 	$L__BB2_147;
	cvt.u32.u64 	%r1176, %rd8;
	mul.lo.s32 	%r612, %r1176, %r706;
	add.s32 	%r1177, %r706, -1;
	and.b32  	%r613, %r706, 15;
	setp.lt.u32 	%p101, %r1177, 15;
	mov.f64 	%fd638, 0d0000000000000000;
	mov.b32 	%r1619, 0;
	@%p101 bra 	$L__BB2_138;
	and.b32  	%r1619, %r706, 2147483632;
	neg.s32 	%r1618, %r1619;
	add.s64 	%rd34, %rd6, 64;
	mov.f64 	%fd638, 0d0000000000000000;
	mov.u32 	%r1617, %r612;
$L__BB2_137:
	.pragma "nounroll";
	mul.wide.s32 	%rd124, %r1617, 8;
	add.s64 	%rd125, %rd34, %rd124;
	ld.global.f64 	%fd242, [%rd125+-64];
	fma.rn.f64 	%fd243, %fd242, %fd242, %fd638;
	ld.global.f64 	%fd244, [%rd125+-56];
	fma.rn.f64 	%fd245, %fd244, %fd244, %fd243;
	ld.global.f64 	%fd246, [%rd125+-48];
	fma.rn.f64 	%fd247, %fd246, %fd246, %fd245;
	ld.global.f64 	%fd248, [%rd125+-40];
	fma.rn.f64 	%fd249, %fd248, %fd248, %fd247;
	ld.global.f64 	%fd250, [%rd125+-32];
	fma.rn.f64 	%fd251, %fd250, %fd250, %fd249;
	ld.global.f64 	%fd252, [%rd125+-24];
	fma.rn.f64 	%fd253, %fd252, %fd252, %fd251;
	ld.global.f64 	%fd254, [%rd125+-16];
	fma.rn.f64 	%fd255, %fd254, %fd254, %fd253;
	ld.global.f64 	%fd256, [%rd125+-8];
	fma.rn.f64 	%fd257, %fd256, %fd256, %fd255;
	ld.global.f64 	%fd258, [%rd125];
	fma.rn.f64 	%fd259, %fd258, %fd258, %fd257;
	ld.global.f64 	%fd260, [%rd125+8];
	fma.rn.f64 	%fd261, %fd260, %fd260, %fd259;
	ld.global.f64 	%fd262, [%rd125+16];
	fma.rn.f64 	%fd263, %fd262, %fd262, %fd261;
	ld.global.f64 	%fd264, [%rd125+24];
	fma.rn.f64 	%fd265, %fd264, %fd264, %fd263;
	ld.global.f64 	%fd266, [%rd125+32];
	fma.rn.f64 	%fd267, %fd266, %fd266, %fd265;
	ld.global.f64 	%fd268, [%rd125+40];
	fma.rn.f64 	%fd269, %fd268, %fd268, %fd267;
	ld.global.f64 	%fd270, [%rd125+48];
	fma.rn.f64 	%fd271, %fd270, %fd270, %fd269;
	ld.global.f64 	%fd272, [%rd125+56];
	fma.rn.f64 	%fd638, %fd272, %fd272, %fd271;
	add.s32 	%r1618, %r1618, 16;
	add.s32 	%r1617, %r1617, 16;
	setp.ne.s32 	%p102, %r1618, 0;
	@%p102 bra 	$L__BB2_137;
$L__BB2_138:
	setp.eq.s32 	%p103, %r613, 0;
	@%p103 bra 	$L__BB2_147;
	and.b32  	%r670, %r706, 7;
	setp.lt.u32 	%p104, %r613, 8;
	@%p104 bra 	$L__BB2_141;
	add.s32 	%r1178, %r1619, %r612;
	mul.wide.s32 	%rd126, %r1178, 8;
	add.s64 	%rd127, %rd6, %rd126;
	ld.global.f64 	%fd274, [%rd127];
	fma.rn.f64 	%fd275, %fd274, %fd274, %fd638;
	ld.global.f64 	%fd276, [%rd127+8];
	fma.rn.f64 	%fd277, %fd276, %fd276, %fd275;
	ld.global.f64 	%fd278, [%rd127+16];
	fma.rn.f64 	%fd279, %fd278, %fd278, %fd277;
	ld.global.f64 	%fd280, [%rd127+24];
	fma.rn.f64 	%fd281, %fd280, %fd280, %fd279;
	ld.global.f64 	%fd282, [%rd127+32];
	fma.rn.f64 	%fd283, %fd282, %fd282, %fd281;
	ld.global.f64 	%fd284, [%rd127+40];
	fma.rn.f64 	%fd285, %fd284, %fd284, %fd283;
	ld.global.f64 	%fd286, [%rd127+48];
	fma.rn.f64 	%fd287, %fd286, %fd286, %fd285;
	ld.global.f64 	%fd288, [%rd127+56];
	fma.rn.f64 	%fd638, %fd288, %fd288, %fd287;
	add.s32 	%r1619, %r1619, 8;
$L__BB2_141:
	setp.eq.s32 	%p105, %r670, 0;
	@%p105 bra 	$L__BB2_147;
	and.b32  	%r673, %r706, 3;
	setp.lt.u32 	%p106, %r670, 4;
	@%p106 bra 	$L__BB2_144;
	add.s32 	%r1179, %r1619, %r612;
	mul.wide.s32 	%rd128, %r1179, 8;
	add.s64 	%rd129, %rd6, %rd128;
	ld.global.f64 	%fd290, [%rd129];
	fma.rn.f64 	%fd291, %fd290, %fd290, %fd638;
	ld.global.f64 	%fd292, [%rd129+8];
	fma.rn.f64 	%fd293, %fd292, %fd292, %fd291;
	ld.global.f64 	%fd294, [%rd129+16];
	fma.rn.f64 	%fd295, %fd294, %fd294, %fd293;
	ld.global.f64 	%fd296, [%rd129+24];
	fma.rn.f64 	%fd638, %fd296, %fd296, %fd295;
	add.s32 	%r1619, %r1619, 4;
$L__BB2_144:
	setp.eq.s32 	%p107, %r673, 0;
	@%p107 bra 	$L__BB2_147;
	add.s32 	%r1623, %r1619, %r612;
	neg.s32 	%r1622, %r673;
$L__BB2_146:
	.pragma "nounroll";
	mul.wide.s32 	%rd130, %r1623, 8;
	add.s64 	%rd131, %rd6, %rd130;
	ld.global.f64 	%fd297, [%rd131];
	fma.rn.f64 	%fd638, %fd297, %fd297, %fd638;
	add.s32 	%r1623, %r1623, 1;
	add.s32 	%r1622, %r1622, 1;
	setp.ne.s32 	%p108, %r1622, 0;
	@%p108 bra 	$L__BB2_146;
$L__BB2_147:
	sqrt.rn.f64 	%fd94, %fd638;
	abs.f64 	%fd95, %fd94;
	setp.neu.f64 	%p109, %fd95, 0d7FF0000000000000;
	@%p109 bra 	$L__BB2_199;
	mov.f64 	%fd303, 0d0000000000000000;
	mul.rn.f64 	%fd639, %fd94, %fd303;
	mov.b32 	%r1624, 0;
	bra.uni 	$L__BB2_201;
$L__BB2_149:
	setp.lt.s32 	%p113, %r706, 1;
	mov.f64 	%fd626, 0d0000000000000000;
	@%p113 bra 	$L__BB2_198;
	cvt.u32.u64 	%r1186, %rd8;
	mul.lo.s32 	%r616, %r1186, %r706;
	setp.eq.s32 	%p114, %r706, 1;
	mov.f64 	%fd626, 0d0000000000000000;
	mov.b32 	%r1615, 0;
	@%p114 bra 	$L__BB2_192;
	and.b32  	%r1615, %r706, 2147483646;
	neg.s32 	%r1612, %r1615;
	add.s64 	%rd35, %rd6, 8;
	mov.f64 	%fd626, 0d0000000000000000;
	mov.u64 	%rd139, __cudart_sin_cos_coeffs;
	mov.u32 	%r1611, %r616;
$L__BB2_152:
	mul.wide.s32 	%rd136, %r1611, 8;
	add.s64 	%rd38, %rd35, %rd136;
	ld.global.f64 	%fd53, [%rd38+-8];
	abs.f64 	%fd334, %fd53;
	sqrt.rn.f64 	%fd54, %fd334;
	abs.f64 	%fd55, %fd54;
	setp.neu.f64 	%p115, %fd55, 0d7FF0000000000000;
	@%p115 bra 	$L__BB2_185;
	mov.f64 	%fd340, 0d0000000000000000;
	mul.rn.f64 	%fd624, %fd54, %fd340;
	mov.b32 	%r1613, 0;
	bra.uni 	$L__BB2_187;
$L__BB2_154:
	setp.lt.s32 	%p130, %r706, 1;
	mov.f64 	%fd613, 0d0000000000000000;
	mov.f64 	%fd612, %fd613;
	@%p130 bra 	$L__BB2_175;
	cvt.u32.u64 	%r1205, %rd8;
	mul.lo.s32 	%r619, %r1205, %r706;
	cvt.rn.f64.u32 	%fd2, %r706;
	setp.eq.s32 	%p131, %r706, 1;
	mov.f64 	%fd612, 0d0000000000000000;
	mov.b32 	%r1608, 0;
	mov.f64 	%fd613, %fd612;
	@%p131 bra 	$L__BB2_168;
	and.b32  	%r1608, %r706, 2147483646;
	neg.s32 	%r1603, %r1608;
	add.s64 	%rd36, %rd6, 8;
	mov.f64 	%fd612, 0d0000000000000000;
	mov.u64 	%rd154, __cudart_sin_cos_coeffs;
	mov.u32 	%r1602, %r619;
$L__BB2_157:
	mul.wide.s32 	%rd151, %r1602, 8;
	add.s64 	%rd37, %rd36, %rd151;
	ld.global.f64 	%fd421, [%rd37+-8];
	mul.f64 	%fd422, %fd421, %fd421;
	div.rn.f64 	%fd423, %fd422, %fd2;
	add.f64 	%fd5, %fd613, %fd423;
	mul.f64 	%fd6, %fd421, 0d401921FB53C8D4F1;
	abs.f64 	%fd7, %fd6;
	setp.neu.f64 	%p132, %fd7, 0d7FF0000000000000;
	@%p132 bra 	$L__BB2_159;
	mov.f64 	%fd429, 0d0000000000000000;
	mul.rn.f64 	%fd609, %fd6, %fd429;
	mov.b32 	%r1605, 1;
	bra.uni 	$L__BB2_162;
$L__BB2_159:
	mul.f64 	%fd424, %fd6, 0d3FE45F306DC9C883;
	cvt.rni.s32.f64 	%r1604, %fd424;
	cvt.rn.f64.s32 	%fd425, %r1604;
	fma.rn.f64 	%fd426, %fd425, 0dBFF921FB54442D18, %fd6;
	fma.rn.f64 	%fd427, %fd425, 0dBC91A62633145C00, %fd426;
	fma.rn.f64 	%fd609, %fd425, 0dB97B839A252049C0, %fd427;
	setp.ltu.f64 	%p133, %fd7, 0d41E0000000000000;
	@%p133 bra 	$L__BB2_161;
	{ // callseq 11, 0
	.param .b64 param0;
	st.param.f64 	[param0], %fd6;
	.param .align 16 .b8 retval0[16];
	call.uni (retval0), 
	__internal_trig_reduction_slowpathd, 
	(
	param0
	);
	ld.param.f64 	%fd609, [retval0];
	ld.param.b32 	%r1604, [retval0+8];
	} // callseq 11
$L__BB2_161:
	add.s32 	%r1605, %r1604, 1;
$L__BB2_162:
	shl.b32 	%r1208, %r1605, 6;
	cvt.u64.u32 	%rd152, %r1208;
	and.b64  	%rd153, %rd152, 64;
	add.s64 	%rd155, %rd154, %rd153;
	mul.rn.f64 	%fd430, %fd609, %fd609;
	and.b32  	%r1209, %r1605, 1;
	setp.eq.b32 	%p134, %r1209, 1;
	selp.f64 	%fd431, 0dBDA8FF8320FD8164, 0d3DE5DB65F9785EBA, %p134;
	ld.global.nc.v2.f64 	{%fd432, %fd433}, [%rd155];
	fma.rn.f64 	%fd434, %fd431, %fd430, %fd432;
	fma.rn.f64 	%fd435, %fd434, %fd430, %fd433;
	ld.global.nc.v2.f64 	{%fd436, %fd437}, [%rd155+16];
	fma.rn.f64 	%fd438, %fd435, %fd430, %fd436;
	fma.rn.f64 	%fd439, %fd438, %fd430, %fd437;
	ld.global.nc.v2.f64 	{%fd440, %fd441}, [%rd155+32];
	fma.rn.f64 	%fd442, %fd439, %fd430, %fd440;
	fma.rn.f64 	%fd443, %fd442, %fd430, %fd441;
	fma.rn.f64 	%fd444, %fd443, %fd609, %fd609;
	fma.rn.f64 	%fd445, %fd443, %fd430, 0d3FF0000000000000;
	selp.f64 	%fd446, %fd445, %fd444, %p134;
	and.b32  	%r1210, %r1605, 2;
	setp.eq.s32 	%p135, %r1210, 0;
	mov.f64 	%fd447, 0d0000000000000000;
	sub.f64 	%fd448, %fd447, %fd446;
	selp.f64 	%fd449, %fd446, %fd448, %p135;
	div.rn.f64 	%fd450, %fd449, %fd2;
	add.f64 	%fd13, %fd612, %fd450;
	ld.global.f64 	%fd451, [%rd37];
	mul.f64 	%fd452, %fd451, %fd451;
	div.rn.f64 	%fd453, %fd452, %fd2;
	add.f64 	%fd613, %fd5, %fd453;
	mul.f64 	%fd15, %fd451, 0d401921FB53C8D4F1;
	abs.f64 	%fd16, %fd15;
	setp.eq.f64 	%p136, %fd16, 0d7FF0000000000000;
	@%p136 bra 	$L__BB2_166;
	mul.f64 	%fd454, %fd15, 0d3FE45F306DC9C883;
	cvt.rni.s32.f64 	%r1606, %fd454;
	cvt.rn.f64.s32 	%fd455, %r1606;
	fma.rn.f64 	%fd456, %fd455, 0dBFF921FB54442D18, %fd15;
	fma.rn.f64 	%fd457, %fd455, 0dBC91A62633145C00, %fd456;
	fma.rn.f64 	%fd611, %fd455, 0dB97B839A252049C0, %fd457;
	setp.ltu.f64 	%p137, %fd16, 0d41E0000000000000;
	@%p137 bra 	$L__BB2_165;
	{ // callseq 12, 0
	.param .b64 param0;
	st.param.f64 	[param0], %fd15;
	.param .align 16 .b8 retval0[16];
	call.uni (retval0), 
	__internal_trig_reduction_slowpathd, 
	(
	param0
	);
	ld.param.f64 	%fd611, [retval0];
	ld.param.b32 	%r1606, [retval0+8];
	} // callseq 12
$L__BB2_165:
	add.s32 	%r1607, %r1606, 1;
	bra.uni 	$L__BB2_167;
$L__BB2_166:
	mov.f64 	%fd459, 0d0000000000000000;
	mul.rn.f64 	%fd611, %fd15, %fd459;
	mov.b32 	%r1607, 1;
$L__BB2_167:
	shl.b32 	%r1213, %r1607, 6;
	cvt.u64.u32 	%rd156, %r1213;
	and.b64  	%rd157, %rd156, 64;
	add.s64 	%rd159, %rd154, %rd157;
	mul.rn.f64 	%fd460, %fd611, %fd611;
	and.b32  	%r1214, %r1607, 1;
	setp.eq.b32 	%p138, %r1214, 1;
	selp.f64 	%fd461, 0dBDA8FF8320FD8164, 0d3DE5DB65F9785EBA, %p138;
	ld.global.nc.v2.f64 	{%fd462, %fd463}, [%rd159];
	fma.rn.f64 	%fd464, %fd461, %fd460, %fd462;
	fma.rn.f64 	%fd465, %fd464, %fd460, %fd463;
	ld.global.nc.v2.f64 	{%fd466, %fd467}, [%rd159+16];
	fma.rn.f64 	%fd468, %fd465, %fd460, %fd466;
	fma.rn.f64 	%fd469, %fd468, %fd460, %fd467;
	ld.global.nc.v2.f64 	{%fd470, %fd471}, [%rd159+32];
	fma.rn.f64 	%fd472, %fd469, %fd460, %fd470;
	fma.rn.f64 	%fd473, %fd472, %fd460, %fd471;
	fma.rn.f64 	%fd474, %fd473, %fd611, %fd611;
	fma.rn.f64 	%fd475, %fd473, %fd460, 0d3FF0000000000000;
	selp.f64 	%fd476, %fd475, %fd474, %p138;
	and.b32  	%r1215, %r1607, 2;
	setp.eq.s32 	%p139, %r1215, 0;
	mov.f64 	%fd477, 0d0000000000000000;
	sub.f64 	%fd478, %fd477, %fd476;
	selp.f64 	%fd479, %fd476, %fd478, %p139;
	div.rn.f64 	%fd480, %fd479, %fd2;
	add.f64 	%fd612, %fd13, %fd480;
	add.s32 	%r1603, %r1603, 2;
	add.s32 	%r1602, %r1602, 2;
	setp.ne.s32 	%p140, %r1603, 0;
	@%p140 bra 	$L__BB2_157;
$L__BB2_168:
	and.b32  	%r1216, %r706, 1;
	setp.eq.b32 	%p141, %r1216, 1;
	not.pred 	%p142, %p141;
	@%p142 bra 	$L__BB2_175;
	add.s32 	%r1217, %r1608, %r619;
	mul.wide.s32 	%rd160, %r1217, 8;
	add.s64 	%rd161, %rd6, %rd160;
	ld.global.f64 	%fd481, [%rd161];
	mul.f64 	%fd482, %fd481, %fd481;
	div.rn.f64 	%fd483, %fd482, %fd2;
	add.f64 	%fd613, %fd613, %fd483;
	mul.f64 	%fd28, %fd481, 0d401921FB53C8D4F1;
	abs.f64 	%fd29, %fd28;
	setp.eq.f64 	%p143, %fd29, 0d7FF0000000000000;
	@%p143 bra 	$L__BB2_173;
	mul.f64 	%fd484, %fd28, 0d3FE45F306DC9C883;
	cvt.rni.s32.f64 	%r1609, %fd484;
	cvt.rn.f64.s32 	%fd485, %r1609;
	fma.rn.f64 	%fd486, %fd485, 0dBFF921FB54442D18, %fd28;
	fma.rn.f64 	%fd487, %fd485, 0dBC91A62633145C00, %fd486;
	fma.rn.f64 	%fd617, %fd485, 0dB97B839A252049C0, %fd487;
	setp.ltu.f64 	%p144, %fd29, 0d41E0000000000000;
	@%p144 bra 	$L__BB2_172;
	{ // callseq 13, 0
	.param .b64 param0;
	st.param.f64 	[param0], %fd28;
	.param .align 16 .b8 retval0[16];
	call.uni (retval0), 
	__internal_trig_reduction_slowpathd, 
	(
	param0
	);
	ld.param.f64 	%fd617, [retval0];
	ld.param.b32 	%r1609, [retval0+8];
	} // callseq 13
$L__BB2_172:
	add.s32 	%r1610, %r1609, 1;
	bra.uni 	$L__BB2_174;
$L__BB2_173:
	mov.f64 	%fd489, 0d0000000000000000;
	mul.rn.f64 	%fd617, %fd28, %fd489;
	mov.b32 	%r1610, 1;
$L__BB2_174:
	shl.b32 	%r1220, %r1610, 6;
	cvt.u64.u32 	%rd162, %r1220;
	and.b64  	%rd163, %rd162, 64;
	mov.u64 	%rd164, __cudart_sin_cos_coeffs;
	add.s64 	%rd165, %rd164, %rd163;
	mul.rn.f64 	%fd490, %fd617, %fd617;
	and.b32  	%r1221, %r1610, 1;
	setp.eq.b32 	%p145, %r1221, 1;
	selp.f64 	%fd491, 0dBDA8FF8320FD8164, 0d3DE5DB65F9785EBA, %p145;
	ld.global.nc.v2.f64 	{%fd492, %fd493}, [%rd165];
	fma.rn.f64 	%fd494, %fd491, %fd490, %fd492;
	fma.rn.f64 	%fd495, %fd494, %fd490, %fd493;
	ld.global.nc.v2.f64 	{%fd496, %fd497}, [%rd165+16];
	fma.rn.f64 	%fd498, %fd495, %fd490, %fd496;
	fma.rn.f64 	%fd499, %fd498, %fd490, %fd497;
	ld.global.nc.v2.f64 	{%fd500, %fd501}, [%rd165+32];
	fma.rn.f64 	%fd502, %fd499, %fd490, %fd500;
	fma.rn.f64 	%fd503, %fd502, %fd490, %fd501;
	fma.rn.f64 	%fd504, %fd503, %fd617, %fd617;
	fma.rn.f64 	%fd505, %fd503, %fd490, 0d3FF0000000000000;
	selp.f64 	%fd506, %fd505, %fd504, %p145;
	and.b32  	%r1222, %r1610, 2;
	setp.eq.s32 	%p146, %r1222, 0;
	mov.f64 	%fd507, 0d0000000000000000;
	sub.f64 	%fd508, %fd507, %fd506;
	selp.f64 	%fd509, %fd506, %fd508, %p146;
	div.rn.f64 	%fd510, %fd509, %fd2;
	add.f64 	%fd612, %fd612, %fd510;
$L__BB2_175:
	mov.f64 	%fd511, 0d4338000000000001;
	{
	.reg .b32 %temp; 
	mov.b64 	{%r642, %temp}, %fd511;
	}
	mov.f64 	%fd512, 0dC338000000000000;
	add.rn.f64 	%fd513, %fd511, %fd512;
	fma.rn.f64 	%fd514, %fd513, 0dBFE62E42FEFA39EF, 0d3FF0000000000000;
	fma.rn.f64 	%fd515, %fd513, 0dBC7ABC9E3B39803F, %fd514;
	fma.rn.f64 	%fd516, %fd515, 0d3E5ADE1569CE2BDF, 0d3E928AF3FCA213EA;
	fma.rn.f64 	%fd517, %fd516, %fd515, 0d3EC71DEE62401315;
	fma.rn.f64 	%fd518, %fd517, %fd515, 0d3EFA01997C89EB71;
	fma.rn.f64 	%fd519, %fd518, %fd515, 0d3F2A01A014761F65;
	fma.rn.f64 	%fd520, %fd519, %fd515, 0d3F56C16C1852B7AF;
	fma.rn.f64 	%fd521, %fd520, %fd515, 0d3F81111111122322;
	fma.rn.f64 	%fd522, %fd521, %fd515, 0d3FA55555555502A1;
	fma.rn.f64 	%fd523, %fd522, %fd515, 0d3FC5555555555511;
	fma.rn.f64 	%fd524, %fd523, %fd515, 0d3FE000000000000B;
	fma.rn.f64 	%fd525, %fd524, %fd515, 0d3FF0000000000000;
	fma.rn.f64 	%fd526, %fd525, %fd515, 0d3FF0000000000000;
	{
	.reg .b32 %temp; 
	mov.b64 	{%r643, %temp}, %fd526;
	}
	{
	.reg .b32 %temp; 
	mov.b64 	{%temp, %r644}, %fd526;
	}
	shl.b32 	%r1223, %r642, 20;
	add.s32 	%r1224, %r1223, %r644;
	mov.b64 	%fd620, {%r643, %r1224};
	mov.f64 	%fd527, 0d3FF0000000000000;
	{
	.reg .b32 %temp; 
	mov.b64 	{%temp, %r1225}, %fd527;
	}
	mov.b32 	%f4, %r1225;
	abs.f32 	%f1, %f4;
	setp.lt.f32 	%p147, %f1, 0f4086232B;
	@%p147 bra 	$L__BB2_178;
	setp.geu.f32 	%p148, %f1, 0f40874800;
	mov.f64 	%fd620, 0d7FF0000000000000;
	@%p148 bra 	$L__BB2_178;
	shr.u32 	%r1226, %r642, 31;
	add.s32 	%r1227, %r642, %r1226;
	shr.s32 	%r1228, %r1227, 1;
	shl.b32 	%r1229, %r1228, 20;
	add.s32 	%r1230, %r644, %r1229;
	mov.b64 	%fd529, {%r643, %r1230};
	sub.s32 	%r1231, %r642, %r1228;
	shl.b32 	%r1232, %r1231, 20;
	add.s32 	%r1233, %r1232, 1072693248;
	mov.b32 	%r1234, 0;
	mov.b64 	%fd530, {%r1234, %r1233};
	mul.f64 	%fd620, %fd530, %fd529;
$L__BB2_178:
	sqrt.rn.f64 	%fd531, %fd613;
	mul.f64 	%fd41, %fd531, 0dBFC999999999999A;
	fma.rn.f64 	%fd532, %fd41, 0d3FF71547652B82FE, 0d4338000000000000;
	{
	.reg .b32 %temp; 
	mov.b64 	{%r645, %temp}, %fd532;
	}
	mov.f64 	%fd533, 0dC338000000000000;
	add.rn.f64 	%fd534, %fd532, %fd533;
	fma.rn.f64 	%fd535, %fd534, 0dBFE62E42FEFA39EF, %fd41;
	fma.rn.f64 	%fd536, %fd534, 0dBC7ABC9E3B39803F, %fd535;
	fma.rn.f64 	%fd537, %fd536, 0d3E5ADE1569CE2BDF, 0d3E928AF3FCA213EA;
	fma.rn.f64 	%fd538, %fd537, %fd536, 0d3EC71DEE62401315;
	fma.rn.f64 	%fd539, %fd538, %fd536, 0d3EFA01997C89EB71;
	fma.rn.f64 	%fd540, %fd539, %fd536, 0d3F2A01A014761F65;
	fma.rn.f64 	%fd541, %fd540, %fd536, 0d3F56C16C1852B7AF;
	fma.rn.f64 	%fd542, %fd541, %fd536, 0d3F81111111122322;
	fma.rn.f64 	%fd543, %fd542, %fd536, 0d3FA55555555502A1;
	fma.rn.f64 	%fd544, %fd543, %fd536, 0d3FC5555555555511;
	fma.rn.f64 	%fd545, %fd544, %fd536, 0d3FE000000000000B;
	fma.rn.f64 	%fd546, %fd545, %fd536, 0d3FF0000000000000;
	fma.rn.f64 	%fd547, %fd546, %fd536, 0d3FF0000000000000;
	{
	.reg .b32 %temp; 
	mov.b64 	{%r646, %temp}, %fd547;
	}
	{
	.reg .b32 %temp; 
	mov.b64 	{%temp, %r647}, %fd547;
	}
	shl.b32 	%r1235, %r645, 20;
	add.s32 	%r1236, %r1235, %r647;
	mov.b64 	%fd621, {%r646, %r1236};
	{
	.reg .b32 %temp; 
	mov.b64 	{%temp, %r1237}, %fd41;
	}
	mov.b32 	%f5, %r1237;
	abs.f32 	%f2, %f5;
	setp.lt.f32 	%p149, %f2, 0f4086232B;
	@%p149 bra 	$L__BB2_181;
	setp.lt.f64 	%p150, %fd41, 0d0000000000000000;
	add.f64 	%fd548, %fd41, 0d7FF0000000000000;
	selp.f64 	%fd621, 0d0000000000000000, %fd548, %p150;
	setp.geu.f32 	%p151, %f2, 0f40874800;
	@%p151 bra 	$L__BB2_181;
	shr.u32 	%r1238, %r645, 31;
	add.s32 	%r1239, %r645, %r1238;
	shr.s32 	%r1240, %r1239, 1;
	shl.b32 	%r1241, %r1240, 20;
	add.s32 	%r1242, %r647, %r1241;
	mov.b64 	%fd549, {%r646, %r1242};
	sub.s32 	%r1243, %r645, %r1240;
	shl.b32 	%r1244, %r1243, 20;
	add.s32 	%r1245, %r1244, 1072693248;
	mov.b32 	%r1246, 0;
	mov.b64 	%fd550, {%r1246, %r1245};
	mul.f64 	%fd621, %fd550, %fd549;
$L__BB2_181:
	mul.f64 	%fd551, %fd621, 0d4034000000000000;
	add.f64 	%fd552, %fd620, 0d4034000000000000;
	sub.f64 	%fd46, %fd552, %fd551;
	fma.rn.f64 	%fd553, %fd612, 0d3FF71547652B82FE, 0d4338000000000000;
	{
	.reg .b32 %temp; 
	mov.b64 	{%r648, %temp}, %fd553;
	}
	mov.f64 	%fd554, 0dC338000000000000;
	add.rn.f64 	%fd555, %fd553, %fd554;
	fma.rn.f64 	%fd556, %fd555, 0dBFE62E42FEFA39EF, %fd612;
	fma.rn.f64 	%fd557, %fd555, 0dBC7ABC9E3B39803F, %fd556;
	fma.rn.f64 	%fd558, %fd557, 0d3E5ADE1569CE2BDF, 0d3E928AF3FCA213EA;
	fma.rn.f64 	%fd559, %fd558, %fd557, 0d3EC71DEE62401315;
	fma.rn.f64 	%fd560, %fd559, %fd557, 0d3EFA01997C89EB71;
	fma.rn.f64 	%fd561, %fd560, %fd557, 0d3F2A01A014761F65;
	fma.rn.f64 	%fd562, %fd561, %fd557, 0d3F56C16C1852B7AF;
	fma.rn.f64 	%fd563, %fd562, %fd557, 0d3F81111111122322;
	fma.rn.f64 	%fd564, %fd563, %fd557, 0d3FA55555555502A1;
	fma.rn.f64 	%fd565, %fd564, %fd557, 0d3FC5555555555511;
	fma.rn.f64 	%fd566, %fd565, %fd557, 0d3FE000000000000B;
	fma.rn.f64 	%fd567, %fd566, %fd557, 0d3FF0000000000000;
	fma.rn.f64 	%fd568, %fd567, %fd557, 0d3FF0000000000000;
	{
	.reg .b32 %temp; 
	mov.b64 	{%r649, %temp}, %fd568;
	}
	{
	.reg .b32 %temp; 
	mov.b64 	{%temp, %r650}, %fd568;
	}
	shl.b32 	%r1247, %r648, 20;
	add.s32 	%r1248, %r1247, %r650;
	mov.b64 	%fd622, {%r649, %r1248};
	{
	.reg .b32 %temp; 
	mov.b64 	{%temp, %r1249}, %fd612;
	}
	mov.b32 	%f6, %r1249;
	abs.f32 	%f3, %f6;
	setp.lt.f32 	%p152, %f3, 0f4086232B;
	@%p152 bra 	$L__BB2_184;
	setp.lt.f64 	%p153, %fd612, 0d0000000000000000;
	add.f64 	%fd569, %fd612, 0d7FF0000000000000;
	selp.f64 	%fd622, 0d0000000000000000, %fd569, %p153;
	setp.geu.f32 	%p154, %f3, 0f40874800;
	@%p154 bra 	$L__BB2_184;
	shr.u32 	%r1250, %r648, 31;
	add.s32 	%r1251, %r648, %r1250;
	shr.s32 	%r1252, %r1251, 1;
	shl.b32 	%r1253, %r1252, 20;
	add.s32 	%r1254, %r650, %r1253;
	mov.b64 	%fd570, {%r649, %r1254};
	sub.s32 	%r1255, %r648, %r1252;
	shl.b32 	%r1256, %r1255, 20;
	add.s32 	%r1257, %r1256, 1072693248;
	mov.b32 	%r1258, 0;
	mov.b64 	%fd571, {%r1258, %r1257};
	mul.f64 	%fd622, %fd571, %fd570;
$L__BB2_184:
	sub.f64 	%fd640, %fd46, %fd622;
	st.global.f64 	[%rd33], %fd640;
	bra.uni 	$L__BB2_202;
$L__BB2_185:
	mul.f64 	%fd335, %fd54, 0d3FE45F306DC9C883;
	cvt.rni.s32.f64 	%r1613, %fd335;
	cvt.rn.f64.s32 	%fd336, %r1613;
	fma.rn.f64 	%fd337, %fd336, 0dBFF921FB54442D18, %fd54;
	fma.rn.f64 	%fd338, %fd336, 0dBC91A62633145C00, %fd337;
	fma.rn.f64 	%fd624, %fd336, 0dB97B839A252049C0, %fd338;
	setp.ltu.f64 	%p116, %fd55, 0d41E0000000000000;
	@%p116 bra 	$L__BB2_187;
	{ // callseq 8, 0
	.param .b64 param0;
	st.param.f64 	[param0], %fd54;
	.param .align 16 .b8 retval0[16];
	call.uni (retval0), 
	__internal_trig_reduction_slowpathd, 
	(
	param0
	);
	ld.param.f64 	%fd624, [retval0];
	ld.param.b32 	%r1613, [retval0+8];
	} // callseq 8
$L__BB2_187:
	shl.b32 	%r1189, %r1613, 6;
	cvt.u64.u32 	%rd137, %r1189;
	and.b64  	%rd138, %rd137, 64;
	add.s64 	%rd140, %rd139, %rd138;
	mul.rn.f64 	%fd341, %fd624, %fd624;
	and.b32  	%r1190, %r1613, 1;
	setp.eq.b32 	%p117, %r1190, 1;
	selp.f64 	%fd342, 0dBDA8FF8320FD8164, 0d3DE5DB65F9785EBA, %p117;
	ld.global.nc.v2.f64 	{%fd343, %fd344}, [%rd140];
	fma.rn.f64 	%fd345, %fd342, %fd341, %fd343;
	fma.rn.f64 	%fd346, %fd345, %fd341, %fd344;
	ld.global.nc.v2.f64 	{%fd347, %fd348}, [%rd140+16];
	fma.rn.f64 	%fd349, %fd346, %fd341, %fd347;
	fma.rn.f64 	%fd350, %fd349, %fd341, %fd348;
	ld.global.nc.v2.f64 	{%fd351, %fd352}, [%rd140+32];
	fma.rn.f64 	%fd353, %fd350, %fd341, %fd351;
	fma.rn.f64 	%fd354, %fd353, %fd341, %fd352;
	fma.rn.f64 	%fd355, %fd354, %fd624, %fd624;
	fma.rn.f64 	%fd356, %fd354, %fd341, 0d3FF0000000000000;
	selp.f64 	%fd357, %fd356, %fd355, %p117;
	and.b32  	%r1191, %r1613, 2;
	setp.eq.s32 	%p118, %r1191, 0;
	mov.f64 	%fd358, 0d0000000000000000;
	sub.f64 	%fd359, %fd358, %fd357;
	selp.f64 	%fd360, %fd357, %fd359, %p118;
	fma.rn.f64 	%fd60, %fd53, %fd360, %fd626;
	ld.global.f64 	%fd61, [%rd38];
	abs.f64 	%fd361, %fd61;
	sqrt.rn.f64 	%fd62, %fd361;
	abs.f64 	%fd63, %fd62;
	setp.eq.f64 	%p119, %fd63, 0d7FF0000000000000;
	@%p119 bra 	$L__BB2_190;
	mul.f64 	%fd362, %fd62, 0d3FE45F306DC9C883;
	cvt.rni.s32.f64 	%r1614, %fd362;
	cvt.rn.f64.s32 	%fd363, %r1614;
	fma.rn.f64 	%fd364, %fd363, 0dBFF921FB54442D18, %fd62;
	fma.rn.f64 	%fd365, %fd363, 0dBC91A62633145C00, %fd364;
	fma.rn.f64 	%fd625, %fd363, 0dB97B839A252049C0, %fd365;
	setp.ltu.f64 	%p120, %fd63, 0d41E0000000000000;
	@%p120 bra 	$L__BB2_191;
	{ // callseq 9, 0
	.param .b64 param0;
	st.param.f64 	[param0], %fd62;
	.param .align 16 .b8 retval0[16];
	call.uni (retval0), 
	__internal_trig_reduction_slowpathd, 
	(
	param0
	);
	ld.param.f64 	%fd625, [retval0];
	ld.param.b32 	%r1614, [retval0+8];
	} // callseq 9
	bra.uni 	$L__BB2_191;
$L__BB2_190:
	mov.f64 	%fd367, 0d0000000000000000;
	mul.rn.f64 	%fd625, %fd62, %fd367;
	mov.b32 	%r1614, 0;
$L__BB2_191:
	shl.b32 	%r1194, %r1614, 6;
	cvt.u64.u32 	%rd141, %r1194;
	and.b64  	%rd142, %rd141, 64;
	add.s64 	%rd144, %rd139, %rd142;
	mul.rn.f64 	%fd368, %fd625, %fd625;
	and.b32  	%r1195, %r1614, 1;
	setp.eq.b32 	%p121, %r1195, 1;
	selp.f64 	%fd369, 0dBDA8FF8320FD8164, 0d3DE5DB65F9785EBA, %p121;
	ld.global.nc.v2.f64 	{%fd370, %fd371}, [%rd144];
	fma.rn.f64 	%fd372, %fd369, %fd368, %fd370;
	fma.rn.f64 	%fd373, %fd372, %fd368, %fd371;
	ld.global.nc.v2.f64 	{%fd374, %fd375}, [%rd144+16];
	fma.rn.f64 	%fd376, %fd373, %fd368, %fd374;
	fma.rn.f64 	%fd377, %fd376, %fd368, %fd375;
	ld.global.nc.v2.f64 	{%fd378, %fd379}, [%rd144+32];
	fma.rn.f64 	%fd380, %fd377, %fd368, %fd378;
	fma.rn.f64 	%fd381, %fd380, %fd368, %fd379;
	fma.rn.f64 	%fd382, %fd381, %fd625, %fd625;
	fma.rn.f64 	%fd383, %fd381, %fd368, 0d3FF0000000000000;
	selp.f64 	%fd384, %fd383, %fd382, %p121;
	and.b32  	%r1196, %r1614, 2;
	setp.eq.s32 	%p122, %r1196, 0;
	mov.f64 	%fd385, 0d0000000000000000;
	sub.f64 	%fd386, %fd385, %fd384;
	selp.f64 	%fd387, %fd384, %fd386, %p122;
	fma.rn.f64 	%fd626, %fd61, %fd387, %fd60;
	add.s32 	%r1612, %r1612, 2;
	add.s32 	%r1611, %r1611, 2;
	setp.ne.s32 	%p123, %r1612, 0;
	@%p123 bra 	$L__BB2_152;
$L__BB2_192:
	and.b32  	%r1197, %r706, 1;
	setp.eq.b32 	%p124, %r1197, 1;
	not.pred 	%p125, %p124;
	@%p125 bra 	$L__BB2_198;
	add.s32 	%r1198, %r1615, %r616;
	mul.wide.s32 	%rd145, %r1198, 8;
	add.s64 	%rd146, %rd6, %rd145;
	ld.global.f64 	%fd71, [%rd146];
	abs.f64 	%fd388, %fd71;
	sqrt.rn.f64 	%fd72, %fd388;
	abs.f64 	%fd73, %fd72;
	setp.eq.f64 	%p126, %fd73, 0d7FF0000000000000;
	@%p126 bra 	$L__BB2_196;
	mul.f64 	%fd389, %fd72, 0d3FE45F306DC9C883;
	cvt.rni.s32.f64 	%r1616, %fd389;
	cvt.rn.f64.s32 	%fd390, %r1616;
	fma.rn.f64 	%fd391, %fd390, 0dBFF921FB54442D18, %fd72;
	fma.rn.f64 	%fd392, %fd390, 0dBC91A62633145C00, %fd391;
	fma.rn.f64 	%fd628, %fd390, 0dB97B839A252049C0, %fd392;
	setp.ltu.f64 	%p127, %fd73, 0d41E0000000000000;
	@%p127 bra 	$L__BB2_197;
	{ // callseq 10, 0
	.param .b64 param0;
	st.param.f64 	[param0], %fd72;
	.param .align 16 .b8 retval0[16];
	call.uni (retval0), 
	__internal_trig_reduction_slowpathd, 
	(
	param0
	);
	ld.param.f64 	%fd628, [retval0];
	ld.param.b32 	%r1616, [retval0+8];
	} // callseq 10
	bra.uni 	$L__BB2_197;
$L__BB2_196:
	mov.f64 	%fd394, 0d0000000000000000;
	mul.rn.f64 	%fd628, %fd72, %fd394;
	mov.b32 	%r1616, 0;
$L__BB2_197:
	shl.b32 	%r1201, %r1616, 6;
	cvt.u64.u32 	%rd147, %r1201;
	and.b64  	%rd148, %rd147, 64;
	mov.u64 	%rd149, __cudart_sin_cos_coeffs;
	add.s64 	%rd150, %rd149, %rd148;
	mul.rn.f64 	%fd395, %fd628, %fd628;
	and.b32  	%r1202, %r1616, 1;
	setp.eq.b32 	%p128, %r1202, 1;
	selp.f64 	%fd396, 0dBDA8FF8320FD8164, 0d3DE5DB65F9785EBA, %p128;
	ld.global.nc.v2.f64 	{%fd397, %fd398}, [%rd150];
	fma.rn.f64 	%fd399, %fd396, %fd395, %fd397;
	fma.rn.f64 	%fd400, %fd399, %fd395, %fd398;
	ld.global.nc.v2.f64 	{%fd401, %fd402}, [%rd150+16];
	fma.rn.f64 	%fd403, %fd400, %fd395, %fd401;
	fma.rn.f64 	%fd404, %fd403, %fd395, %fd402;
	ld.global.nc.v2.f64 	{%fd405, %fd406}, [%rd150+32];
	fma.rn.f64 	%fd407, %fd404, %fd395, %fd405;
	fma.rn.f64 	%fd408, %fd407, %fd395, %fd406;
	fma.rn.f64 	%fd409, %fd408, %fd628, %fd628;
	fma.rn.f64 	%fd410, %fd408, %fd395, 0d3FF0000000000000;
	selp.f64 	%fd411, %fd410, %fd409, %p128;
	and.b32  	%r1203, %r1616, 2;
	setp.eq.s32 	%p129, %r1203, 0;
	mov.f64 	%fd412, 0d0000000000000000;
	sub.f64 	%fd413, %fd412, %fd411;
	selp.f64 	%fd414, %fd411, %fd413, %p129;
	fma.rn.f64 	%fd626, %fd71, %fd414, %fd626;
$L__BB2_198:
	cvt.rn.f64.s32 	%fd415, %r706;
	mul.f64 	%fd416, %fd415, 0d407A2FB9F559B3D0;
	sub.f64 	%fd640, %fd416, %fd626;
	st.global.f64 	[%rd33], %fd640;
	bra.uni 	$L__BB2_202;
$L__BB2_199:
	mul.f64 	%fd298, %fd94, 0d3FE45F306DC9C883;
	cvt.rni.s32.f64 	%r1624, %fd298;
	cvt.rn.f64.s32 	%fd299, %r1624;
	fma.rn.f64 	%fd300, %fd299, 0dBFF921FB54442D18, %fd94;
	fma.rn.f64 	%fd301, %fd299, 0dBC91A62633145C00, %fd300;
	fma.rn.f64 	%fd639, %fd299, 0dB97B839A252049C0, %fd301;
	setp.ltu.f64 	%p110, %fd95, 0d41E0000000000000;
	@%p110 bra 	$L__BB2_201;
	{ // callseq 7, 0
	.param .b64 param0;
	st.param.f64 	[param0], %fd94;
	.param .align 16 .b8 retval0[16];
	call.uni (retval0), 
	__internal_trig_reduction_slowpathd, 
	(
	param0
	);
	ld.param.f64 	%fd639, [retval0];
	ld.param.b32 	%r1624, [retval0+8];
	} // callseq 7
$L__BB2_201:
	shl.b32 	%r1182, %r1624, 6;
	cvt.u64.u32 	%rd132, %r1182;
	and.b64  	%rd133, %rd132, 64;
	mov.u64 	%rd134, __cudart_sin_cos_coeffs;
	add.s64 	%rd135, %rd134, %rd133;
	mul.rn.f64 	%fd304, %fd639, %fd639;
	and.b32  	%r1183, %r1624, 1;
	setp.eq.b32 	%p111, %r1183, 1;
	selp.f64 	%fd305, 0dBDA8FF8320FD8164, 0d3DE5DB65F9785EBA, %p111;
	ld.global.nc.v2.f64 	{%fd306, %fd307}, [%rd135];
	fma.rn.f64 	%fd308, %fd305, %fd304, %fd306;
	fma.rn.f64 	%fd309, %fd308, %fd304, %fd307;
	ld.global.nc.v2.f64 	{%fd310, %fd311}, [%rd135+16];
	fma.rn.f64 	%fd312, %fd309, %fd304, %fd310;
	fma.rn.f64 	%fd313, %fd312, %fd304, %fd311;
	ld.global.nc.v2.f64 	{%fd314, %fd315}, [%rd135+32];
	fma.rn.f64 	%fd316, %fd313, %fd304, %fd314;
	fma.rn.f64 	%fd317, %fd316, %fd304, %fd315;
	fma.rn.f64 	%fd318, %fd317, %fd639, %fd639;
	fma.rn.f64 	%fd319, %fd317, %fd304, 0d3FF0000000000000;
	selp.f64 	%fd320, %fd319, %fd318, %p111;
	and.b32  	%r1184, %r1624, 2;
	setp.eq.s32 	%p112, %r1184, 0;
	mov.f64 	%fd321, 0d0000000000000000;
	sub.f64 	%fd322, %fd321, %fd320;
	selp.f64 	%fd323, %fd320, %fd322, %p112;
	fma.rn.f64 	%fd324, %fd323, %fd323, 0dBFE0000000000000;
	fma.rn.f64 	%fd325, %fd638, 0d3F50624DD2F1A9FC, 0d3FF0000000000000;
	mul.f64 	%fd326, %fd325, %fd325;
	div.rn.f64 	%fd327, %fd324, %fd326;
	mov.f64 	%fd328, 0d3FE0000000000000;
	sub.f64 	%fd329, %fd328, %fd327;
	neg.f64 	%fd640, %fd329;
	st.global.f64 	[%rd33], %fd640;
$L__BB2_202:
	shr.u32 	%r1259, %r1601, 2;
	xor.b32  	%r1260, %r1259, %r1601;
	shl.b32 	%r1261, %r1589, 4;
	shl.b32 	%r1262, %r1260, 1;
	xor.b32  	%r1263, %r1262, %r1261;
	xor.b32  	%r1264, %r1263, %r1260;
	xor.b32  	%r1265, %r1264, %r1589;
	add.s32 	%r1266, %r1598, %r1265;
	add.s32 	%r1267, %r1266, 362437;
	shr.u32 	%r1268, %r1600, 2;
	xor.b32  	%r1269, %r1268, %r1600;
	shl.b32 	%r1270, %r1265, 4;
	shl.b32 	%r1271, %r1269, 1;
	xor.b32  	%r1272, %r1271, %r1270;
	xor.b32  	%r1273, %r1272, %r1269;
	xor.b32  	%r1274, %r1273, %r1265;
	add.s32 	%r1275, %r1598, %r1274;
	add.s32 	%r1276, %r1275, 724874;
	cvt.u64.u32 	%rd166, %r1267;
	mul.wide.u32 	%rd167, %r1276, 2097152;
	xor.b64  	%rd168, %rd167, %rd166;
	cvt.rn.f64.u64 	%fd572, %rd168;
	fma.rn.f64 	%fd573, %fd572, 0d3CA0000000000000, 0d3C90000000000000;
	cvta.to.global.u64 	%rd169, %rd42;
	shl.b64 	%rd170, %rd8, 3;
	add.s64 	%rd39, %rd169, %rd170;
	ld.global.f64 	%fd575, [%rd39];
	setp.gtu.f64 	%p155, %fd640, %fd575;
	setp.geu.f64 	%p156, %fd573, %fd104;
	or.pred  	%p157, %p155, %p156;
	@%p157 bra 	$L__BB2_217;
	setp.lt.s32 	%p158, %r706, 1;
	@%p158 bra 	$L__BB2_216;
	cvt.u32.u64 	%r1278, %rd8;
	mul.lo.s32 	%r685, %r1278, %r706;
	add.s32 	%r1279, %r706, -1;
	and.b32  	%r686, %r706, 15;
	setp.lt.u32 	%p159, %r1279, 15;
	mov.b32 	%r1628, 0;
	@%p159 bra 	$L__BB2_207;
	and.b32  	%r1628, %r706, 2147483632;
	neg.s32 	%r1626, %r1628;
	add.s64 	%rd40, %rd6, 64;
	add.s64 	%rd41, %rd5, 64;
	mov.u32 	%r1625, %r685;
$L__BB2_206:
	.pragma "nounroll";
	mul.wide.s32 	%rd171, %r1625, 8;
	add.s64 	%rd172, %rd40, %rd171;
	add.s64 	%rd173, %rd41, %rd171;
	ld.global.f64 	%fd576, [%rd172+-64];
	st.global.f64 	[%rd173+-64], %fd576;
	ld.global.f64 	%fd577, [%rd172+-56];
	st.global.f64 	[%rd173+-56], %fd577;
	ld.global.f64 	%fd578, [%rd172+-48];
	st.global.f64 	[%rd173+-48], %fd578;
	ld.global.f64 	%fd579, [%rd172+-40];
	st.global.f64 	[%rd173+-40], %fd579;
	ld.global.f64 	%fd580, [%rd172+-32];
	st.global.f64 	[%rd173+-32], %fd580;
	ld.global.f64 	%fd581, [%rd172+-24];
	st.global.f64 	[%rd173+-24], %fd581;
	ld.global.f64 	%fd582, [%rd172+-16];
	st.global.f64 	[%rd173+-16], %fd582;
	ld.global.f64 	%fd583, [%rd172+-8];
	st.global.f64 	[%rd173+-8], %fd583;
	ld.global.f64 	%fd584, [%rd172];
	st.global.f64 	[%rd173], %fd584;
	ld.global.f64 	%fd585, [%rd172+8];
	st.global.f64 	[%rd173+8], %fd585;
	ld.global.f64 	%fd586, [%rd172+16];
	st.global.f64 	[%rd173+16], %fd586;
	ld.global.f64 	%fd587, [%rd172+24];
	st.global.f64 	[%rd173+24], %fd587;
	ld.global.f64 	%fd588, [%rd172+32];
	st.global.f64 	[%rd173+32], %fd588;
	ld.global.f64 	%fd589, [%rd172+40];
	st.global.f64 	[%rd173+40], %fd589;
	ld.global.f64 	%fd590, [%rd172+48];
	st.global.f64 	[%rd173+48], %fd590;
	ld.global.f64 	%fd591, [%rd172+56];
	st.global.f64 	[%rd173+56], %fd591;
	add.s32 	%r1626, %r1626, 16;
	add.s32 	%r1625, %r1625, 16;
	setp.ne.s32 	%p160, %r1626, 0;
	@%p160 bra 	$L__BB2_206;
$L__BB2_207:
	setp.eq.s32 	%p161, %r686, 0;
	@%p161 bra 	$L__BB2_216;
	and.b32  	%r694, %r706, 7;
	setp.lt.u32 	%p162, %r686, 8;
	@%p162 bra 	$L__BB2_210;
	add.s32 	%r1280, %r1628, %r685;
	mul.wide.s32 	%rd174, %r1280, 8;
	add.s64 	%rd175, %rd6, %rd174;
	ld.global.f64 	%fd592, [%rd175];
	add.s64 	%rd176, %rd5, %rd174;
	st.global.f64 	[%rd176], %fd592;
	ld.global.f64 	%fd593, [%rd175+8];
	st.global.f64 	[%rd176+8], %fd593;
	ld.global.f64 	%fd594, [%rd175+16];
	st.global.f64 	[%rd176+16], %fd594;
	ld.global.f64 	%fd595, [%rd175+24];
	st.global.f64 	[%rd176+24], %fd595;
	ld.global.f64 	%fd596, [%rd175+32];
	st.global.f64 	[%rd176+32], %fd596;
	ld.global.f64 	%fd597, [%rd175+40];
	st.global.f64 	[%rd176+40], %fd597;
	ld.global.f64 	%fd598, [%rd175+48];
	st.global.f64 	[%rd176+48], %fd598;
	ld.global.f64 	%fd599, [%rd175+56];
	st.global.f64 	[%rd176+56], %fd599;
	add.s32 	%r1628, %r1628, 8;
$L__BB2_210:
	setp.eq.s32 	%p163, %r694, 0;
	@%p163 bra 	$L__BB2_216;
	and.b32  	%r697, %r706, 3;
	setp.lt.u32 	%p164, %r694, 4;
	@%p164 bra 	$L__BB2_213;
	add.s32 	%r1281, %r1628, %r685;
	mul.wide.s32 	%rd177, %r1281, 8;
	add.s64 	%rd178, %rd6, %rd177;
	ld.global.f64 	%fd600, [%rd178];
	add.s64 	%rd179, %rd5, %rd177;
	st.global.f64 	[%rd179], %fd600;
	ld.global.f64 	%fd601, [%rd178+8];
	st.global.f64 	[%rd179+8], %fd601;
	ld.global.f64 	%fd602, [%rd178+16];
	st.global.f64 	[%rd179+16], %fd602;
	ld.global.f64 	%fd603, [%rd178+24];
	st.global.f64 	[%rd179+24], %fd603;
	add.s32 	%r1628, %r1628, 4;
$L__BB2_213:
	setp.eq.s32 	%p165, %r697, 0;
	@%p165 bra 	$L__BB2_216;
	add.s32 	%r1631, %r1628, %r685;
	neg.s32 	%r1630, %r697;
$L__BB2_215:
	.pragma "nounroll";
	mul.wide.s32 	%rd180, %r1631, 8;
	add.s64 	%rd181, %rd5, %rd180;
	add.s64 	%rd182, %rd6, %rd180;
	ld.global.f64 	%fd604, [%rd182];
	st.global.f64 	[%rd181], %fd604;
	add.s32 	%r1631, %r1631, 1;
	add.s32 	%r1630, %r1630, 1;
	setp.ne.s32 	%p166, %r1630, 0;
	@%p166 bra 	$L__BB2_215;
$L__BB2_216:
	ld.global.f64 	%fd605, [%rd33];
	st.global.f64 	[%rd39], %fd605;
$L__BB2_217:
	bar.sync 	0;
	ret;

}
.func  (.param .align 16 .b8 func_retval0[16]) __internal_trig_reduction_slowpathd(
	.param .b64 __internal_trig_reduction_slowpathd_param_0
)
{
	.local .align 8 .b8 	__local_depot3[40];
	.reg .b64 	%SP;
	.reg .b64 	%SPL;
	.reg .pred 	%p<10>;
	.reg .b32 	%r<47>;
	.reg .b64 	%rd<74>;
	.reg .b64 	%fd<5>;

	mov.u64 	%SPL, __local_depot3;
	ld.param.f64 	%fd4, [__internal_trig_reduction_slowpathd_param_0];
	add.u64 	%rd1, %SPL, 0;
	{
	.reg .b32 %temp; 
	mov.b64 	{%temp, %r1}, %fd4;
	}
	shr.u32 	%r2, %r1, 20;
	and.b32  	%r3, %r2, 2047;
	setp.eq.s32 	%p1, %r3, 2047;
	mov.b32 	%r46, 0;
	@%p1 bra 	$L__BB3_9;
	add.s32 	%r20, %r3, -1024;
	mov.b64 	%rd20, %fd4;
	shl.b64 	%rd2, %rd20, 11;
	shr.u32 	%r4, %r20, 6;
	sub.s32 	%r45, 15, %r4;
	sub.s32 	%r21, 19, %r4;
	setp.lt.u32 	%p2, %r20, 128;
	selp.b32 	%r6, 18, %r21, %p2;
	setp.ge.s32 	%p3, %r45, %r6;
	mov.b64 	%rd70, 0;
	@%p3 bra 	$L__BB3_4;
	add.s32 	%r23, %r6, %r4;
	neg.s32 	%r43, %r23;
	or.b64  	%rd3, %rd2, -9223372036854775808;
	mov.b64 	%rd70, 0;
	mov.b32 	%r42, 0;
	mov.u64 	%rd25, __cudart_i2opi_d;
	mov.u32 	%r44, %r45;
$L__BB3_3:
	.pragma "nounroll";
	mul.wide.s32 	%rd22, %r42, 8;
	add.s64 	%rd23, %rd1, %rd22;
	mul.wide.s32 	%rd24, %r44, 8;
	add.s64 	%rd26, %rd25, %rd24;
	ld.global.nc.u64 	%rd27, [%rd26];
	{
	.reg .u32 %r0, %r1, %r2, %r3, %alo, %ahi, %blo, %bhi, %clo, %chi;
	mov.b64 	{%alo,%ahi}, %rd27;
	mov.b64 	{%blo,%bhi}, %rd3;
	mov.b64 	{%clo,%chi}, %rd70;
	mad.lo.cc.u32 	%r0, %alo, %blo, %clo;
	madc.hi.cc.u32 	%r1, %alo, %blo, %chi;
	madc.hi.u32 	%r2, %alo, %bhi, 0;
	mad.lo.cc.u32 	%r1, %alo, %bhi, %r1;
	madc.hi.cc.u32 	%r2, %ahi, %blo, %r2;
	madc.hi.u32 	%r3, %ahi, %bhi, 0;
	mad.lo.cc.u32 	%r1, %ahi, %blo, %r1;
	madc.lo.cc.u32 	%r2, %ahi, %bhi, %r2;
	addc.u32 	%r3, %r3, 0;
	mov.b64 	%rd28, {%r0,%r1};
	mov.b64 	%rd70, {%r2,%r3};
	}
	st.local.u64 	[%rd23], %rd28;
	add.s32 	%r44, %r44, 1;
	add.s32 	%r43, %r43, 1;
	add.s32 	%r42, %r42, 1;
	setp.ne.s32 	%p4, %r43, -15;
	mov.u32 	%r45, %r6;
	@%p4 bra 	$L__BB3_3;
$L__BB3_4:
	cvt.s64.s32 	%rd29, %r45;
	cvt.u64.u32 	%rd30, %r4;
	add.s64 	%rd31, %rd30, %rd29;
	shl.b64 	%rd32, %rd31, 3;
	add.s64 	%rd33, %rd1, %rd32;
	st.local.u64 	[%rd33+-120], %rd70;
	and.b32  	%r15, %r2, 63;
	ld.local.u64 	%rd72, [%rd1+16];
	ld.local.u64 	%rd71, [%rd1+24];
	setp.eq.s32 	%p5, %r15, 0;
	@%p5 bra 	$L__BB3_6;
	shl.b64 	%rd34, %rd71, %r15;
	shr.u64 	%rd35, %rd72, 1;
	xor.b32  	%r24, %r15, 63;
	shr.u64 	%rd36, %rd35, %r24;
	or.b64  	%rd71, %rd34, %rd36;
	ld.local.u64 	%rd37, [%rd1+8];
	shl.b64 	%rd38, %rd72, %r15;
	shr.u64 	%rd39, %rd37, 1;
	shr.u64 	%rd40, %rd39, %r24;
	or.b64  	%rd72, %rd38, %rd40;
$L__BB3_6:
	and.b32  	%r25, %r1, -2147483648;
	shr.u64 	%rd41, %rd71, 62;
	cvt.u32.u64 	%r26, %rd41;
	mov.b64 	{%r27, %r28}, %rd71;
	mov.b64 	{%r29, %r30}, %rd72;
	shf.l.wrap.b32 	%r31, %r30, %r27, 2;
	shf.l.wrap.b32 	%r32, %r27, %r28, 2;
	mov.b64 	%rd42, {%r31, %r32};
	shl.b64 	%rd43, %rd72, 2;
	shr.u64 	%rd44, %rd42, 63;
	cvt.u32.u64 	%r33, %rd44;
	add.s32 	%r34, %r33, %r26;
	setp.eq.s32 	%p6, %r25, 0;
	neg.s32 	%r35, %r34;
	selp.b32 	%r46, %r34, %r35, %p6;
	setp.gt.s64 	%p7, %rd42, -1;
	mov.b64 	%rd45, 0;
	{
	.reg .u32 %r0, %r1, %r2, %r3, %a0, %a1, %a2, %a3, %b0, %b1, %b2, %b3;
	mov.b64 	{%a0,%a1}, %rd45;
	mov.b64 	{%a2,%a3}, %rd45;
	mov.b64 	{%b0,%b1}, %rd43;
	mov.b64 	{%b2,%b3}, %rd42;
	sub.cc.u32 	%r0, %a0, %b0;
	subc.cc.u32 	%r1, %a1, %b1;
	subc.cc.u32 	%r2, %a2, %b2;
	subc.u32 	%r3, %a3, %b3;
	mov.b64 	%rd46, {%r0,%r1};
	mov.b64 	%rd47, {%r2,%r3};
	}
	xor.b32  	%r36, %r25, -2147483648;
	selp.b64 	%rd73, %rd42, %rd47, %p7;
	selp.b64 	%rd14, %rd43, %rd46, %p7;
	selp.b32 	%r17, %r25, %r36, %p7;
	clz.b64 	%r37, %rd73;
	cvt.u64.u32 	%rd15, %r37;
	setp.eq.s32 	%p8, %r37, 0;
	@%p8 bra 	$L__BB3_8;
	cvt.u32.u64 	%r38, %rd15;
	and.b32  	%r39, %r38, 63;
	shl.b64 	%rd48, %rd73, %r39;
	shr.u64 	%rd49, %rd14, 1;
	not.b32 	%r40, %r38;
	and.b32  	%r41, %r40, 63;
	shr.u64 	%rd50, %rd49, %r41;
	or.b64  	%rd73, %rd48, %rd50;
$L__BB3_8:
	mov.b64 	%rd51, -3958705157555305931;
	{
	.reg .u32 %r0, %r1, %r2, %r3, %alo, %ahi, %blo, %bhi;
	mov.b64 	{%alo,%ahi}, %rd73;
	mov.b64 	{%blo,%bhi}, %rd51;
	mul.lo.u32 	%r0, %alo, %blo;
	mul.hi.u32 	%r1, %alo, %blo;
	mad.lo.cc.u32 	%r1, %alo, %bhi, %r1;
	madc.hi.u32 	%r2, %alo, %bhi, 0;
	mad.lo.cc.u32 	%r1, %ahi, %blo, %r1;
	madc.hi.cc.u32 	%r2, %ahi, %blo, %r2;
	madc.hi.u32 	%r3, %ahi, %bhi, 0;
	mad.lo.cc.u32 	%r2, %ahi, %bhi, %r2;
	addc.u32 	%r3, %r3, 0;
	mov.b64 	%rd52, {%r0,%r1};
	mov.b64 	%rd53, {%r2,%r3};
	}
	setp.gt.s64 	%p9, %rd53, 0;
	{
	.reg .u32 %r0, %r1, %r2, %r3, %a0, %a1, %a2, %a3, %b0, %b1, %b2, %b3;
	mov.b64 	{%a0,%a1}, %rd52;
	mov.b64 	{%a2,%a3}, %rd53;
	mov.b64 	{%b0,%b1}, %rd52;
	mov.b64 	{%b2,%b3}, %rd53;
	add.cc.u32 	%r0, %a0, %b0;
	addc.cc.u32 	%r1, %a1, %b1;
	addc.cc.u32 	%r2, %a2, %b2;
	addc.u32 	%r3, %a3, %b3;
	mov.b64 	%rd54, {%r0,%r1};
	mov.b64 	%rd55, {%r2,%r3};
	}
	selp.b64 	%rd56, %rd55, %rd53, %p9;
	selp.s64 	%rd57, -1, 0, %p9;
	sub.s64 	%rd58, %rd57, %rd15;
	cvt.u64.u32 	%rd59, %r17;
	shl.b64 	%rd60, %rd59, 32;
	add.s64 	%rd61, %rd56, 1;
	shr.u64 	%rd62, %rd61, 10;
	add.s64 	%rd63, %rd62, 1;
	shr.u64 	%rd64, %rd63, 1;
	shl.b64 	%rd65, %rd58, 52;
	add.s64 	%rd66, %rd65, %rd64;
	add.s64 	%rd67, %rd66, 4602678819172646912;
	or.b64  	%rd68, %rd67, %rd60;
	mov.b64 	%fd4, %rd68;
$L__BB3_9:
	st.param.f64 	[func_retval0], %fd4;
	st.param.b32 	[func_retval0+8], %r46;
	ret;

}


// ===== COMPILED SASS (sm_100) =====

	.target	sm_100

	.elftype	@"ET_EXEC"


//--------------------- .note.nv.tkinfo           --------------------------
	.section	.note.nv.tkinfo,"",@"SHT_NOTE"
	.sectionflags	@"SHF_NOTE_NV_TKINFO"
	.tkinfo
        /*0018*/ 	.word	0x00000002
        /*0030*/ 	.string	""
        /*0030*/ 	.string	"ptxas"
        /*0030*/ 	.string	"Cuda compilation tools, release 13.0, V13.0.88"
        /*0030*/ 	.string	"Build cuda_13.0.r13.0/compiler.36424714_0"
        /*0030*/ 	.string	"-arch sm_100 -m 64 "



//--------------------- .note.nv.cuinfo           --------------------------
	.section	.note.nv.cuinfo,"",@"SHT_NOTE"
	.sectionflags	@"SHF_NOTE_NV_CUINFO"
        /*0018*/ 	.short	0x0002
        /*001a*/ 	.short	0x0064
        /*001c*/ 	.short	0x0082
	.zero		2


//--------------------- .nv.info                  --------------------------
	.section	.nv.info,"",@"SHT_CUDA_INFO"
	.align	4


	//----- nvinfo : EIATTR_REGCOUNT
	.align		4
        /*0000*/ 	.byte	0x04, 0x2f
        /*0002*/ 	.short	(.L_12 - .L_11)
	.align		4
.L_11:
        /*0004*/ 	.word	index@(_Z8best_batiPdS_iS_S_Pii)
        /*0008*/ 	.word	0x00000020


	//----- nvinfo : EIATTR_FRAME_SIZE
	.align		4
.L_12:
        /*000c*/ 	.byte	0x04, 0x11
        /*000e*/ 	.short	(.L_14 - .L_13)
	.align		4
.L_13:
        /*0010*/ 	.word	index@(_Z8best_batiPdS_iS_S_Pii)
        /*0014*/ 	.word	0x00000000


	//----- nvinfo : EIATTR_REGCOUNT
	.align		4
.L_14:
        /*0018*/ 	.byte	0x04, 0x2f
        /*001a*/ 	.short	(.L_16 - .L_15)
	.align		4
.L_15:
        /*001c*/ 	.word	index@(_Z8init_batiPdS_S_S_S_S_i)
        /*0020*/ 	.word	0x00000028


	//----- nvinfo : EIATTR_FRAME_SIZE
	.align		4
.L_16:
        /*0024*/ 	.byte	0x04, 0x11
        /*0026*/ 	.short	(.L_18 - .L_17)
	.align		4
.L_17:
        /*0028*/ 	.word	index@($_Z8init_batiPdS_S_S_S_S_i$__internal_trig_reduction_slowpathd)
        /*002c*/ 	.word	0x00000058


	//----- nvinfo : EIATTR_FRAME_SIZE
	.align		4
.L_18:
        /*0030*/ 	.byte	0x04, 0x11
        /*0032*/ 	.short	(.L_20 - .L_19)
	.align		4
.L_19:
        /*0034*/ 	.word	index@($__internal_3_$__cuda_sm20_dsqrt_rn_f64_mediumpath_v1)
        /*0038*/ 	.word	0x00000058


	//----- nvinfo : EIATTR_FRAME_SIZE
	.align		4
.L_20:
        /*003c*/ 	.byte	0x04, 0x11
        /*003e*/ 	.short	(.L_22 - .L_21)
	.align		4
.L_21:
        /*0040*/ 	.word	index@($__internal_2_$__cuda_sm20_div_rn_f64_full)
        /*0044*/ 	.word	0x00000058


	//----- nvinfo : EIATTR_FRAME_SIZE
	.align		4
.L_22:
        /*0048*/ 	.byte	0x04, 0x11
        /*004a*/ 	.short	(.L_24 - .L_23)
	.align		4
.L_23:
        /*004c*/ 	.word	index@(_Z8init_batiPdS_S_S_S_S_i)
        /*0050*/ 	.word	0x00000058


	//----- nvinfo : EIATTR_REGCOUNT
	.align		4
.L_24:
        /*0054*/ 	.byte	0x04, 0x2f
        /*0056*/ 	.short	(.L_26 - .L_25)
	.align		4
.L_25:
        /*0058*/ 	.word	index@(_Z8move_batiPdS_S_S_S_S_dddS_S_dS_i)
        /*005c*/ 	.word	0x00000034


	//----- nvinfo : EIATTR_FRAME_SIZE
	.align		4
.L_26:
        /*0060*/ 	.byte	0x04, 0x11
        /*0062*/ 	.short	(.L_28 - .L_27)
	.align		4
.L_27:
        /*0064*/ 	.word	index@($_Z8move_batiPdS_S_S_S_S_dddS_S_dS_i$__internal_trig_reduction_slowpathd)
        /*0068*/ 	.word	0x00000058


	//----- nvinfo : EIATTR_FRAME_SIZE
	.align		4
.L_28:
        /*006c*/ 	.byte	0x04, 0x11
        /*006e*/ 	.short	(.L_30 - .L_29)
	.align		4
.L_29:
        /*0070*/ 	.word	index@($__internal_1_$__cuda_sm20_dsqrt_rn_f64_mediumpath_v1)
        /*0074*/ 	.word	0x00000058


	//----- nvinfo : EIATTR_FRAME_SIZE
	.align		4
.L_30:
        /*0078*/ 	.byte	0x04, 0x11
        /*007a*/ 	.short	(.L_32 - .L_31)
	.align		4
.L_31:
        /*007c*/ 	.word	index@($__internal_0_$__cuda_sm20_div_rn_f64_full)
        /*0080*/ 	.word	0x00000058


	//----- nvinfo : EIATTR_FRAME_SIZE
	.align		4
.L_32:
        /*0084*/ 	.byte	0x04, 0x11
        /*0086*/ 	.short	(.L_34 - .L_33)
	.align		4
.L_33:
        /*0088*/ 	.word	index@(_Z8move_batiPdS_S_S_S_S_dddS_S_dS_i)
        /*008c*/ 	.word	0x00000058


	//----- nvinfo : EIATTR_MIN_STACK_SIZE
	.align		4
.L_34:
        /*0090*/ 	.byte	0x04, 0x12
        /*0092*/ 	.short	(.L_36 - .L_35)
	.align		4
.L_35:
        /*0094*/ 	.word	index@(_Z8move_batiPdS_S_S_S_S_dddS_S_dS_i)
        /*0098*/ 	.word	0x00000058


	//----- nvinfo : EIATTR_MIN_STACK_SIZE
	.align		4
.L_36:
        /*009c*/ 	.byte	0x04, 0x12
        /*009e*/ 	.short	(.L_38 - .L_37)
	.align		4
.L_37:
        /*00a0*/ 	.word	index@(_Z8init_batiPdS_S_S_S_S_i)
        /*00a4*/ 	.word	0x00000058


	//----- nvinfo : EIATTR_MIN_STACK_SIZE
	.align		4
.L_38:
        /*00a8*/ 	.byte	0x04, 0x12
        /*00aa*/ 	.short	(.L_40 - .L_39)
	.align		4
.L_39:
        /*00ac*/ 	.word	index@(_Z8best_batiPdS_iS_S_Pii)
        /*00b0*/ 	.word	0x00000000
.L_40:


//--------------------- .nv.compat                --------------------------
	.section	.nv.compat,"",@"SHT_CUDA_COMPAT_INFO"
	.align	4
        /*0000*/ 	.byte	0x02, 0x09, 0x00, 0x00, 0x02, 0x02, 0x01, 0x00, 0x02, 0x05, 0x05, 0x00, 0x03, 0x07, 0x01, 0x01
        /*0010*/ 	.byte	0x02, 0x03, 0x00, 0x00, 0x02, 0x06, 0x01, 0x00, 0x04, 0x0b, 0x08, 0x00, 0x01, 0x00, 0x00, 0x00
        /*0020*/ 	.byte	0x00, 0x00, 0x00, 0x00


//--------------------- .nv.info._Z8move_batiPdS_S_S_S_S_dddS_S_dS_i --------------------------
	.section	.nv.info._Z8move_batiPdS_S_S_S_S_dddS_S_dS_i,"",@"SHT_CUDA_INFO"
	.sectionflags	@""
	.align	4


	//----- nvinfo : EIATTR_CUDA_API_VERSION
	.align		4
        /*0000*/ 	.byte	0x04, 0x37
        /*0002*/ 	.short	(.L_42 - .L_41)
.L_41:
        /*0004*/ 	.word	0x00000082


	//----- nvinfo : EIATTR_KPARAM_INFO
	.align		4
.L_42:
        /*0008*/ 	.byte	0x04, 0x17
        /*000a*/ 	.short	(.L_44 - .L_43)
.L_43:
        /*000c*/ 	.word	0x00000000
        /*0010*/ 	.short	0x000e
        /*0012*/ 	.short	0x0070
        /*0014*/ 	.byte	0x00, 0xf0, 0x11, 0x00


	//----- nvinfo : EIATTR_KPARAM_INFO
	.align		4
.L_44:
        /*0018*/ 	.byte	0x04, 0x17
        /*001a*/ 	.short	(.L_46 - .L_45)
.L_45:
        /*001c*/ 	.word	0x00000000
        /*0020*/ 	.short	0x000d
        /*0022*/ 	.short	0x0068
        /*0024*/ 	.byte	0x00, 0xf5, 0x21, 0x00


	//----- nvinfo : EIATTR_KPARAM_INFO
	.align		4
.L_46:
        /*0028*/ 	.byte	0x04, 0x17
        /*002a*/ 	.short	(.L_48 - .L_47)
.L_47:
        /*002c*/ 	.word	0x00000000
        /*0030*/ 	.short	0x000c
        /*0032*/ 	.short	0x0060
        /*0034*/ 	.byte	0x00, 0xf0, 0x21, 0x00


	//----- nvinfo : EIATTR_KPARAM_INFO
	.align		4
.L_48:
        /*0038*/ 	.byte	0x04, 0x17
        /*003a*/ 	.short	(.L_50 - .L_49)
.L_49:
        /*003c*/ 	.word	0x00000000
        /*0040*/ 	.short	0x000b
        /*0042*/ 	.short	0x0058
        /*0044*/ 	.byte	0x00, 0xf5, 0x21, 0x00


	//----- nvinfo : EIATTR_KPARAM_INFO
	.align		4
.L_50:
        /*0048*/ 	.byte	0x04, 0x17
        /*004a*/ 	.short	(.L_52 - .L_51)
.L_51:
        /*004c*/ 	.word	0x00000000
        /*0050*/ 	.short	0x000a
        /*0052*/ 	.short	0x0050
        /*0054*/ 	.byte	0x00, 0xf5, 0x21, 0x00


	//----- nvinfo : EIATTR_KPARAM_INFO
	.align		4
.L_52:
        /*0058*/ 	.byte	0x04, 0x17
        /*005a*/ 	.short	(.L_54 - .L_53)
.L_53:
        /*005c*/ 	.word	0x00000000
        /*0060*/ 	.short	0x0009
        /*0062*/ 	.short	0x0048
        /*0064*/ 	.byte	0x00, 0xf0, 0x21, 0x00


	//----- nvinfo : EIATTR_KPARAM_INFO
	.align		4
.L_54:
        /*0068*/ 	.byte	0x04, 0x17
        /*006a*/ 	.short	(.L_56 - .L_55)
.L_55:
        /*006c*/ 	.word	0x00000000
        /*0070*/ 	.short	0x0008
        /*0072*/ 	.short	0x0040
        /*0074*/ 	.byte	0x00, 0xf0, 0x21, 0x00


	//----- nvinfo : EIATTR_KPARAM_INFO
	.align		4
.L_56:
        /*0078*/ 	.byte	0x04, 0x17
        /*007a*/ 	.short	(.L_58 - .L_57)
.L_57:
        /*007c*/ 	.word	0x00000000
        /*0080*/ 	.short	0x0007
        /*0082*/ 	.short	0x0038
        /*0084*/ 	.byte	0x00, 0xf0, 0x21, 0x00


	//----- nvinfo : EIATTR_KPARAM_INFO
	.align		4
.L_58:
        /*0088*/ 	.byte	0x04, 0x17
        /*008a*/ 	.short	(.L_60 - .L_59)
.L_59:
        /*008c*/ 	.word	0x00000000
        /*0090*/ 	.short	0x0006
        /*0092*/ 	.short	0x0030
        /*0094*/ 	.byte	0x00, 0xf5, 0x21, 0x00


	//----- nvinfo : EIATTR_KPARAM_INFO
	.align		4
.L_60:
        /*0098*/ 	.byte	0x04, 0x17
        /*009a*/ 	.short	(.L_62 - .L_61)
.L_61:
        /*009c*/ 	.word	0x00000000
        /*00a0*/ 	.short	0x0005
        /*00a2*/ 	.short	0x0028
        /*00a4*/ 	.byte	0x00, 0xf5, 0x21, 0x00


	//----- nvinfo : EIATTR_KPARAM_INFO
	.align		4
.L_62:
        /*00a8*/ 	.byte	0x04, 0x17
        /*00aa*/ 	.short	(.L_64 - .L_63)
.L_63:
        /*00ac*/ 	.word	0x00000000
        /*00b0*/ 	.short	0x0004
        /*00b2*/ 	.short	0x0020
        /*00b4*/ 	.byte	0x00, 0xf5, 0x21, 0x00


	//----- nvinfo : EIATTR_KPARAM_INFO
	.align		4
.L_64:
        /*00b8*/ 	.byte	0x04, 0x17
        /*00ba*/ 	.short	(.L_66 - .L_65)
.L_65:
        /*00bc*/ 	.word	0x00000000
        /*00c0*/ 	.short	0x0003
        /*00c2*/ 	.short	0x0018
        /*00c4*/ 	.byte	0x00, 0xf5, 0x21, 0x00


	//----- nvinfo : EIATTR_KPARAM_INFO
	.align		4
.L_66:
        /*00c8*/ 	.byte	0x04, 0x17
        /*00ca*/ 	.short	(.L_68 - .L_67)
.L_67:
        /*00cc*/ 	.word	0x00000000
        /*00d0*/ 	.short	0x0002
        /*00d2*/ 	.short	0x0010
        /*00d4*/ 	.byte	0x00, 0xf5, 0x21, 0x00


	//----- nvinfo : EIATTR_KPARAM_INFO
	.align		4
.L_68:
        /*00d8*/ 	.byte	0x04, 0x17
        /*00da*/ 	.short	(.L_70 - .L_69)
.L_69:
        /*00dc*/ 	.word	0x00000000
        /*00e0*/ 	.short	0x0001
        /*00e2*/ 	.short	0x0008
        /*00e4*/ 	.byte	0x00, 0xf5, 0x21, 0x00


	//----- nvinfo : EIATTR_KPARAM_INFO
	.align		4
.L_70:
        /*00e8*/ 	.byte	0x04, 0x17
        /*00ea*/ 	.short	(.L_72 - .L_71)
.L_71:
        /*00ec*/ 	.word	0x00000000
        /*00f0*/ 	.short	0x0000
        /*00f2*/ 	.short	0x0000
        /*00f4*/ 	.byte	0x00, 0xf0, 0x11, 0x00


	//----- nvinfo : EIATTR_SPARSE_MMA_MASK
	.align		4
.L_72:
        /*00f8*/ 	.byte	0x03, 0x50
        /*00fa*/ 	.short	0x0000


	//----- nvinfo : EIATTR_MAXREG_COUNT
	.align		4
        /*00fc*/ 	.byte	0x03, 0x1b
        /*00fe*/ 	.short	0x00ff


	//----- nvinfo : EIATTR_NUM_BARRIERS
	.align		4
        /*0100*/ 	.byte	0x02, 0x4c
        /*0102*/ 	.byte	0x01
	.zero		1


	//----- nvinfo : EIATTR_MERCURY_ISA_VERSION
	.align		4
        /*0104*/ 	.byte	0x03, 0x5f
        /*0106*/ 	.short	0x0101


	//----- nvinfo : EIATTR_VRC_CTA_INIT_COUNT
	.align		4
        /*0108*/ 	.byte	0x02, 0x4a
	.zero		1
	.zero		1


	//----- nvinfo : EIATTR_EXIT_INSTR_OFFSETS
	.align		4
        /*010c*/ 	.byte	0x04, 0x1c
        /*010e*/ 	.short	(.L_74 - .L_73)


	//   ....[0]....
.L_73:
        /*0110*/ 	.word	0x000094b0


	//----- nvinfo : EIATTR_INDIRECT_BRANCH_TARGETS
	.align		4
.L_74:
        /*0114*/ 	.byte	0x04, 0x34
        /*0116*/ 	.short	(.L_76 - .L_75)


	//   ....[0]....
.L_75:
        /*0118*/ 	.word	.L_x_230@srel
        /*011c*/ 	.short	0x0
        /*011e*/ 	.short	0x0
        /*0120*/ 	.word	0x3
        /*0124*/ 	.word	.L_x_231@srel
        /*0128*/ 	.word	.L_x_232@srel
        /*012c*/ 	.word	.L_x_233@srel


	//----- nvinfo : EIATTR_CRS_STACK_SIZE
	.align		4
.L_76:
        /*0130*/ 	.byte	0x04, 0x1e
        /*0132*/ 	.short	(.L_78 - .L_77)
.L_77:
        /*0134*/ 	.word	0x00000000


	//----- nvinfo : EIATTR_CBANK_PARAM_SIZE
	.align		4
.L_78:
        /*0138*/ 	.byte	0x03, 0x19
        /*013a*/ 	.short	0x0074


	//----- nvinfo : EIATTR_PARAM_CBANK
	.align		4
        /*013c*/ 	.byte	0x04, 0x0a
        /*013e*/ 	.short	(.L_80 - .L_79)
	.align		4
.L_79:
        /*0140*/ 	.word	index@(.nv.constant0._Z8move_batiPdS_S_S_S_S_dddS_S_dS_i)
        /*0144*/ 	.short	0x0380
        /*0146*/ 	.short	0x0074


	//----- nvinfo : EIATTR_SW_WAR
	.align		4
.L_80:
        /*0148*/ 	.byte	0x04, 0x36
        /*014a*/ 	.short	(.L_82 - .L_81)
.L_81:
        /*014c*/ 	.word	0x00000008
.L_82:


//--------------------- .nv.info._Z8init_batiPdS_S_S_S_S_i --------------------------
	.section	.nv.info._Z8init_batiPdS_S_S_S_S_i,"",@"SHT_CUDA_INFO"
	.sectionflags	@""
	.align	4


	//----- nvinfo : EIATTR_CUDA_API_VERSION
	.align		4
        /*0000*/ 	.byte	0x04, 0x37
        /*0002*/ 	.short	(.L_84 - .L_83)
.L_83:
        /*0004*/ 	.word	0x00000082


	//----- nvinfo : EIATTR_KPARAM_INFO
	.align		4
.L_84:
        /*0008*/ 	.byte	0x04, 0x17
        /*000a*/ 	.short	(.L_86 - .L_85)
.L_85:
        /*000c*/ 	.word	0x00000000
        /*0010*/ 	.short	0x0007
        /*0012*/ 	.short	0x0038
        /*0014*/ 	.byte	0x00, 0xf0, 0x11, 0x00


	//----- nvinfo : EIATTR_KPARAM_INFO
	.align		4
.L_86:
        /*0018*/ 	.byte	0x04, 0x17
        /*001a*/ 	.short	(.L_88 - .L_87)
.L_87:
        /*001c*/ 	.word	0x00000000
        /*0020*/ 	.short	0x0006
        /*0022*/ 	.short	0x0030
        /*0024*/ 	.byte	0x00, 0xf5, 0x21, 0x00


	//----- nvinfo : EIATTR_KPARAM_INFO
	.align		4
.L_88:
        /*0028*/ 	.byte	0x04, 0x17
        /*002a*/ 	.short	(.L_90 - .L_89)
.L_89:
        /*002c*/ 	.word	0x00000000
        /*0030*/ 	.short	0x0005
        /*0032*/ 	.short	0x0028
        /*0034*/ 	.byte	0x00, 0xf5, 0x21, 0x00


	//----- nvinfo : EIATTR_KPARAM_INFO
	.align		4
.L_90:
        /*0038*/ 	.byte	0x04, 0x17
        /*003a*/ 	.short	(.L_92 - .L_91)
.L_91:
        /*003c*/ 	.word	0x00000000
        /*0040*/ 	.short	0x0004
        /*0042*/ 	.short	0x0020
        /*0044*/ 	.byte	0x00, 0xf5, 0x21, 0x00


	//----- nvinfo : EIATTR_KPARAM_INFO
	.align		4
.L_92:
        /*0048*/ 	.byte	0x04, 0x17
        /*004a*/ 	.short	(.L_94 - .L_93)
.L_93:
        /*004c*/ 	.word	0x00000000
        /*0050*/ 	.short	0x0003
        /*0052*/ 	.short	0x0018
        /*0054*/ 	.byte	0x00, 0xf5, 0x21, 0x00


	//----- nvinfo : EIATTR_KPARAM_INFO
	.align		4
.L_94:
        /*0058*/ 	.byte	0x04, 0x17
        /*005a*/ 	.short	(.L_96 - .L_95)
.L_95:
        /*005c*/ 	.word	0x00000000
        /*0060*/ 	.short	0x0002
        /*0062*/ 	.short	0x0010
        /*0064*/ 	.byte	0x00, 0xf5, 0x21, 0x00


	//----- nvinfo : EIATTR_KPARAM_INFO
	.align		4
.L_96:
        /*0068*/ 	.byte	0x04, 0x17
        /*006a*/ 	.short	(.L_98 - .L_97)
.L_97:
        /*006c*/ 	.word	0x00000000
        /*0070*/ 	.short	0x0001
        /*0072*/ 	.short	0x0008
        /*0074*/ 	.byte	0x00, 0xf5, 0x21, 0x00


	//----- nvinfo : EIATTR_KPARAM_INFO
	.align		4
.L_98:
        /*0078*/ 	.byte	0x04, 0x17
        /*007a*/ 	.short	(.L_100 - .L_99)
.L_99:
        /*007c*/ 	.word	0x00000000
        /*0080*/ 	.short	0x0000
        /*0082*/ 	.short	0x0000
        /*0084*/ 	.byte	0x00, 0xf0, 0x11, 0x00


	//----- nvinfo : EIATTR_SPARSE_MMA_MASK
	.align		4
.L_100:
        /*0088*/ 	.byte	0x03, 0x50
        /*008a*/ 	.short	0x0000


	//----- nvinfo : EIATTR_MAXREG_COUNT
	.align		4
        /*008c*/ 	.byte	0x03, 0x1b
        /*008e*/ 	.short	0x00ff


	//----- nvinfo : EIATTR_NUM_BARRIERS
	.align		4
        /*0090*/ 	.byte	0x02, 0x4c
        /*0092*/ 	.byte	0x01
	.zero		1


	//----- nvinfo : EIATTR_MERCURY_ISA_VERSION
	.align		4
        /*0094*/ 	.byte	0x03, 0x5f
        /*0096*/ 	.short	0x0101


	//----- nvinfo : EIATTR_VRC_CTA_INIT_COUNT
	.align		4
        /*0098*/ 	.byte	0x02, 0x4a
	.zero		1
	.zero		1


	//----- nvinfo : EIATTR_EXIT_INSTR_OFFSETS
	.align		4
        /*009c*/ 	.byte	0x04, 0x1c
        /*009e*/ 	.short	(.L_102 - .L_101)


	//   ....[0]....
.L_101:
        /*00a0*/ 	.word	0x00007d40


	//----- nvinfo : EIATTR_CRS_STACK_SIZE
	.align		4
.L_102:
        /*00a4*/ 	.byte	0x04, 0x1e
        /*00a6*/ 	.short	(.L_104 - .L_103)
.L_103:
        /*00a8*/ 	.word	0x00000000


	//----- nvinfo : EIATTR_CBANK_PARAM_SIZE
	.align		4
.L_104:
        /*00ac*/ 	.byte	0x03, 0x19
        /*00ae*/ 	.short	0x003c


	//----- nvinfo : EIATTR_PARAM_CBANK
	.align		4
        /*00b0*/ 	.byte	0x04, 0x0a
        /*00b2*/ 	.short	(.L_106 - .L_105)
	.align		4
.L_105:
        /*00b4*/ 	.word	index@(.nv.constant0._Z8init_batiPdS_S_S_S_S_i)
        /*00b8*/ 	.short	0x0380
        /*00ba*/ 	.short	0x003c


	//----- nvinfo : EIATTR_SW_WAR
	.align		4
.L_106:
        /*00bc*/ 	.byte	0x04, 0x36
        /*00be*/ 	.short	(.L_108 - .L_107)
.L_107:
        /*00c0*/ 	.word	0x00000008
.L_108:


//--------------------- .nv.info._Z8best_batiPdS_iS_S_Pii --------------------------
	.section	.nv.info._Z8best_batiPdS_iS_S_Pii,"",@"SHT_CUDA_INFO"
	.sectionflags	@""
	.align	4


	//----- nvinfo : EIATTR_CUDA_API_VERSION
	.align		4
        /*0000*/ 	.byte	0x04, 0x37
        /*0002*/ 	.short	(.L_110 - .L_109)
.L_109:
        /*0004*/ 	.word	0x00000082


	//----- nvinfo : EIATTR_KPARAM_INFO
	.align		4
.L_110:
        /*0008*/ 	.byte	0x04, 0x17
        /*000a*/ 	.short	(.L_112 - .L_111)
.L_111:
        /*000c*/ 	.word	0x00000000
        /*0010*/ 	.short	0x0007
        /*0012*/ 	.short	0x0038
        /*0014*/ 	.byte	0x00, 0xf0, 0x11, 0x00


	//----- nvinfo : EIATTR_KPARAM_INFO
	.align		4
.L_112:
        /*0018*/ 	.byte	0x04, 0x17
        /*001a*/ 	.short	(.L_114 - .L_113)
.L_113:
        /*001c*/ 	.word	0x00000000
        /*0020*/ 	.short	0x0006
        /*0022*/ 	.short	0x0030
        /*0024*/ 	.byte	0x00, 0xf5, 0x21, 0x00


	//----- nvinfo : EIATTR_KPARAM_INFO
	.align		4
.L_114:
        /*0028*/ 	.byte	0x04, 0x17
        /*002a*/ 	.short	(.L_116 - .L_115)
.L_115:
        /*002c*/ 	.word	0x00000000
        /*0030*/ 	.short	0x0005
        /*0032*/ 	.short	0x0028
        /*0034*/ 	.byte	0x00, 0xf5, 0x21, 0x00


	//----- nvinfo : EIATTR_KPARAM_INFO
	.align		4
.L_116:
        /*0038*/ 	.byte	0x04, 0x17
        /*003a*/ 	.short	(.L_118 - .L_117)
.L_117:
        /*003c*/ 	.word	0x00000000
        /*0040*/ 	.short	0x0004
        /*0042*/ 	.short	0x0020
        /*0044*/ 	.byte	0x00, 0xf5, 0x21, 0x00


	//----- nvinfo : EIATTR_KPARAM_INFO
	.align		4
.L_118:
        /*0048*/ 	.byte	0x04, 0x17
        /*004a*/ 	.short	(.L_120 - .L_119)
.L_119:
        /*004c*/ 	.word	0x00000000
        /*0050*/ 	.short	0x0003
        /*0052*/ 	.short	0x0018
        /*0054*/ 	.byte	0x00, 0xf0, 0x11, 0x00


	//----- nvinfo : EIATTR_KPARAM_INFO
	.align		4
.L_120:
        /*0058*/ 	.byte	0x04, 0x17
        /*005a*/ 	.short	(.L_122 - .L_121)
.L_121:
        /*005c*/ 	.word	0x00000000
        /*0060*/ 	.short	0x0002
        /*0062*/ 	.short	0x0010
        /*0064*/ 	.byte	0x00, 0xf5, 0x21, 0x00


	//----- nvinfo : EIATTR_KPARAM_INFO
	.align		4
.L_122:
        /*0068*/ 	.byte	0x04, 0x17
        /*006a*/ 	.short	(.L_124 - .L_123)
.L_123:
        /*006c*/ 	.word	0x00000000
        /*0070*/ 	.short	0x0001
        /*0072*/ 	.short	0x0008
        /*0074*/ 	.byte	0x00, 0xf5, 0x21, 0x00


	//----- nvinfo : EIATTR_KPARAM_INFO
	.align		4
.L_124:
        /*0078*/ 	.byte	0x04, 0x17
        /*007a*/ 	.short	(.L_126 - .L_125)
.L_125:
        /*007c*/ 	.word	0x00000000
        /*0080*/ 	.short	0x0000
        /*0082*/ 	.short	0x0000
        /*0084*/ 	.byte	0x00, 0xf0, 0x11, 0x00


	//----- nvinfo : EIATTR_SPARSE_MMA_MASK
	.align		4
.L_126:
        /*0088*/ 	.byte	0x03, 0x50
        /*008a*/ 	.short	0x0000


	//----- nvinfo : EIATTR_MAXREG_COUNT
	.align		4
        /*008c*/ 	.byte	0x03, 0x1b
        /*008e*/ 	.short	0x00ff


	//----- nvinfo : EIATTR_NUM_BARRIERS
	.align		4
        /*0090*/ 	.byte	0x02, 0x4c
        /*0092*/ 	.byte	0x01
	.zero		1


	//----- nvinfo : EIATTR_MERCURY_ISA_VERSION
	.align		4
        /*0094*/ 	.byte	0x03, 0x5f
        /*0096*/ 	.short	0x0101


	//----- nvinfo : EIATTR_VRC_CTA_INIT_COUNT
	.align		4
        /*0098*/ 	.byte	0x02, 0x4a
	.zero		1
	.zero		1


	//----- nvinfo : EIATTR_EXIT_INSTR_OFFSETS
	.align		4
        /*009c*/ 	.byte	0x04, 0x1c
        /*009e*/ 	.short	(.L_128 - .L_127)


	//   ....[0]....
.L_127:
        /*00a0*/ 	.word	0x00000260


	//   ....[1]....
        /*00a4*/ 	.word	0x00000430


	//   ....[2]....
        /*00a8*/ 	.word	0x00000a80


	//   ....[3]....
        /*00ac*/ 	.word	0x00001180


	//   ....[4]....
        /*00b0*/ 	.word	0x000014d0


	//   ....[5]....
        /*00b4*/ 	.word	0x000016a0


	//----- nvinfo : EIATTR_CRS_STACK_SIZE
	.align		4
.L_128:
        /*00b8*/ 	.byte	0x04, 0x1e
        /*00ba*/ 	.short	(.L_130 - .L_129)
.L_129:
        /*00bc*/ 	.word	0x00000000


	//----- nvinfo : EIATTR_CBANK_PARAM_SIZE
	.align		4
.L_130:
        /*00c0*/ 	.byte	0x03, 0x19
        /*00c2*/ 	.short	0x003c


	//----- nvinfo : EIATTR_PARAM_CBANK
	.align		4
        /*00c4*/ 	.byte	0x04, 0x0a
        /*00c6*/ 	.short	(.L_132 - .L_131)
	.align		4
.L_131:
        /*00c8*/ 	.word	index@(.nv.constant0._Z8best_batiPdS_iS_S_Pii)
        /*00cc*/ 	.short	0x0380
        /*00ce*/ 	.short	0x003c


	//----- nvinfo : EIATTR_SW_WAR
	.align		4
.L_132:
        /*00d0*/ 	.byte	0x04, 0x36
        /*00d2*/ 	.short	(.L_134 - .L_133)
.L_133:
        /*00d4*/ 	.word	0x00000008
.L_134:


//--------------------- .nv.callgraph             --------------------------
	.section	.nv.callgraph,"",@"SHT_CUDA_CALLGRAPH"
	.align	4
	.sectionentsize	8
	.align		4
        /*0000*/ 	.word	0x00000000
	.align		4
        /*0004*/ 	.word	0xffffffff
	.align		4
        /*0008*/ 	.word	0x00000000
	.align		4
        /*000c*/ 	.word	0xfffffffe
	.align		4
        /*0010*/ 	.word	0x00000000
	.align		4
        /*0014*/ 	.word	0xfffffffd
	.align		4
        /*0018*/ 	.word	0x00000000
	.align		4
        /*001c*/ 	.word	0xfffffffc


//--------------------- .nv.constant4             --------------------------
	.section	.nv.constant4,"a",@progbits
	.align	8
	.align		8
.nv.constant4:
        /*0000*/ 	.dword	precalc_xorwow_matrix
	.align		8
        /*0008*/ 	.dword	precalc_xorwow_offset_matrix
	.align		8
        /*0010*/ 	.dword	mrg32k3aM1
	.align		8
        /*0018*/ 	.dword	mrg32k3aM2
	.align		8
        /*0020*/ 	.dword	mrg32k3aM1SubSeq
	.align		8
        /*0028*/ 	.dword	mrg32k3aM2SubSeq
	.align		8
        /*0030*/ 	.dword	mrg32k3aM1Seq
	.align		8
        /*0038*/ 	.dword	mrg32k3aM2Seq
	.align		8
        /*0040*/ 	.dword	__cudart_i2opi_d
	.align		8
        /*0048*/ 	.dword	__cudart_sin_cos_coeffs


//--------------------- .nv.constant3             --------------------------
	.section	.nv.constant3,"a",@progbits
	.align	8
.nv.constant3:
	.type		__cr_lgamma_table,@object
	.size		__cr_lgamma_table,(.L_8 - __cr_lgamma_table)
__cr_lgamma_table:
        /*0000*/ 	.byte	0x00, 0x00, 0x00, 0x00, 0x00, 0x00, 0x00, 0x00, 0x00, 0x00, 0x00, 0x00, 0x00, 0x00, 0x00, 0x00
        /*0010*/ 	.byte	0xef, 0x39, 0xfa, 0xfe, 0x42, 0x2e, 0xe6, 0x3f, 0x02, 0x20, 0x2a, 0xfa, 0x0b, 0xab, 0xfc, 0x3f
        /*0020*/ 	.byte	0xf9, 0x2c, 0x92, 0x7c, 0xa7, 0x6c, 0x09, 0x40, 0xc9, 0x79, 0x44, 0x3c, 0x64, 0x26, 0x13, 0x40
        /*0030*/ 	.byte	0xca, 0x01, 0xcf, 0x3a, 0x27, 0x51, 0x1a, 0x40, 0x30, 0xcc, 0x2d, 0xf3, 0xe1, 0x0c, 0x21, 0x40
        /*0040*/ 	.byte	0x0d, 0xb7, 0xfc, 0x82, 0x8e, 0x35, 0x25, 0x40
.L_8:


//--------------------- .nv.constant2._Z8move_batiPdS_S_S_S_S_dddS_S_dS_i --------------------------
	.section	.nv.constant2._Z8move_batiPdS_S_S_S_S_dddS_S_dS_i,"a",@progbits
	.sectionflags	@""
	.align	4
.nv.constant2._Z8move_batiPdS_S_S_S_S_dddS_S_dS_i:
        /*0000*/ 	.byte	0x50, 0x57, 0x00, 0x00, 0xf0, 0x48, 0x00, 0x00, 0xd0, 0x48, 0x00, 0x00


//--------------------- .text._Z8move_batiPdS_S_S_S_S_dddS_S_dS_i --------------------------
	.section	.text._Z8move_batiPdS_S_S_S_S_dddS_S_dS_i,"ax",@progbits
	.align	128
        .global         _Z8move_batiPdS_S_S_S_S_dddS_S_dS_i
        .type           _Z8move_batiPdS_S_S_S_S_dddS_S_dS_i,@function
        .size           _Z8move_batiPdS_S_S_S_S_dddS_S_dS_i,(.L_x_236 - _Z8move_batiPdS_S_S_S_S_dddS_S_dS_i)
        .other          _Z8move_batiPdS_S_S_S_S_dddS_S_dS_i,@"STO_CUDA_ENTRY STV_DEFAULT"
_Z8move_batiPdS_S_S_S_S_dddS_S_dS_i:
.text._Z8move_batiPdS_S_S_S_S_dddS_S_dS_i:
[----:B------:R-:W0:Y:S01]  /*0000*/  LDC R1, c[0x0][0x37c] ;  /* 0x0000df00ff017b82 */ /* 0x000e220000000800 */
[----:B------:R-:W1:Y:S07]  /*0010*/  S2R R7, SR_TID.X ;  /* 0x0000000000077919 */ /* 0x000e6e0000002100 */
[----:B------:R-:W1:Y:S01]  /*0020*/  S2UR UR4, SR_CTAID.X ;  /* 0x00000000000479c3 */ /* 0x000e620000002500 */
[----:B0-----:R-:W-:Y:S01]  /*0030*/  VIADD R1, R1, 0xffffffa8 ;  /* 0xffffffa801017836 */ /* 0x001fe20000000000 */
[----:B------:R-:W0:Y:S06]  /*0040*/  LDCU.64 UR10, c[0x0][0x358] ;  /* 0x00006b00ff0a77ac */ /* 0x000e2c0008000a00 */
[----:B------:R-:W1:Y:S02]  /*0050*/  LDC R0, c[0x0][0x360] ;  /* 0x0000d800ff007b82 */ /* 0x000e640000000800 */
[----:B-1----:R-:W-:Y:S01]  /*0060*/  IMAD R7, R0, UR4, R7 ;  /* 0x0000000400077c24 */ /* 0x002fe2000f8e0207 */
[----:B------:R-:W-:-:S06]  /*0070*/  CS2R R2, SR_CLOCKLO ;  /* 0x0000000000027805 */ /* 0x000fcc0000015000 */
[----:B------:R-:W-:Y:S01]  /*0080*/  LOP3.LUT R0, R2, 0xaad26b49, RZ, 0x3c, !PT ;  /* 0xaad26b4902007812 */ /* 0x000fe200078e3cff */
[----:B------:R-:W-:Y:S01]  /*0090*/  BSSY.RECONVERGENT B0, `(.L_x_0) ;  /* 0x0000261000007945 */ /* 0x000fe20003800200 */
[----:B------:R-:W-:Y:S02]  /*00a0*/  LOP3.LUT R2, R3, 0xf7dcefdd, RZ, 0x3c, !PT ;  /* 0xf7dcefdd03027812 */ /* 0x000fe400078e3cff */
[----:B------:R-:W-:Y:S01]  /*00b0*/  ISETP.NE.AND P0, PT, R7, RZ, PT ;  /* 0x000000ff0700720c */ /* 0x000fe20003f05270 */
[----:B------:R-:W-:Y:S02]  /*00c0*/  IMAD R0, R0, 0x4182bed5, RZ ;  /* 0x4182bed500007824 */ /* 0x000fe400078e02ff */
[----:B------:R-:W-:Y:S02]  /*00d0*/  IMAD R3, R2, -0x658354e5, RZ ;  /* 0x9a7cab1b02037824 */ /* 0x000fe400078e02ff */
[C---:B------:R-:W-:Y:S01]  /*00e0*/  VIADD R9, R0.reuse, 0x75bcd15 ;  /* 0x075bcd1500097836 */ /* 0x040fe20000000000 */
[C---:B------:R-:W-:Y:S01]  /*00f0*/  LOP3.LUT R4, R0.reuse, 0x159a55e5, RZ, 0x3c, !PT ;  /* 0x159a55e500047812 */ /* 0x040fe200078e3cff */
[----:B------:R-:W-:Y:S01]  /*0100*/  IMAD.IADD R16, R0, 0x1, R3 ;  /* 0x0000000100107824 */ /* 0x000fe200078e0203 */
[C---:B------:R-:W-:Y:S01]  /*0110*/  LOP3.LUT R10, R3.reuse, 0x5491333, RZ, 0x3c, !PT ;  /* 0x05491333030a7812 */ /* 0x040fe200078e3cff */
[----:B------:R-:W-:-:S02]  /*0120*/  VIADD R5, R3, 0x1f123bb5 ;  /* 0x1f123bb503057836 */ /* 0x000fc40000000000 */
[----:B------:R-:W-:Y:S01]  /*0130*/  VIADD R11, R0, 0x583f19 ;  /* 0x00583f19000b7836 */ /* 0x000fe20000000000 */
[----:B------:R-:W-:Y:S01]  /*0140*/  SHF.R.S32.HI R0, RZ, 0x1f, R7 ;  /* 0x0000001fff007819 */ /* 0x000fe20000011407 */
[----:B------:R-:W-:Y:S01]  /*0150*/  VIADD R8, R16, 0x64f0c9 ;  /* 0x0064f0c910087836 */ /* 0x000fe20000000000 */
[----:B------:R1:W-:Y:S04]  /*0160*/  STL.64 [R1+0x8], R4 ;  /* 0x0000080401007387 */ /* 0x0003e80000100a00 */
[----:B------:R1:W-:Y:S04]  /*0170*/  STL.64 [R1+0x10], R10 ;  /* 0x0000100a01007387 */ /* 0x0003e80000100a00 */
[----:B------:R1:W-:Y:S01]  /*0180*/  STL.64 [R1], R8 ;  /* 0x0000000801007387 */ /* 0x0003e20000100a00 */
[----:B0-----:R-:W-:Y:S05]  /*0190*/  @!P0 BRA `(.L_x_1) ;  /* 0x0000002400408947 */ /* 0x001fea0003800000 */
[----:B------:R-:W-:Y:S02]  /*01a0*/  IMAD.MOV.U32 R6, RZ, RZ, RZ ;  /* 0x000000ffff067224 */ /* 0x000fe400078e00ff */
[----:B------:R-:W-:Y:S02]  /*01b0*/  IMAD.MOV.U32 R14, RZ, RZ, R7 ;  /* 0x000000ffff0e7224 */ /* 0x000fe400078e0007 */
[----:B------:R-:W-:-:S07]  /*01c0*/  IMAD.MOV.U32 R15, RZ, RZ, R0 ;  /* 0x000000ffff0f7224 */ /* 0x000fce00078e0000 */
.L_x_10:
[----:B------:R-:W-:Y:S01]  /*01d0*/  LOP3.LUT R33, R14, 0x3, RZ, 0xc0, !PT ;  /* 0x000000030e217812 */ /* 0x000fe200078ec0ff */
[----:B------:R-:W-:Y:S03]  /*01e0*/  BSSY.RECONVERGENT B1, `(.L_x_2) ;  /* 0x0000245000017945 */ /* 0x000fe60003800200 */
[----:B------:R-:W-:-:S04]  /*01f0*/  ISETP.NE.U32.AND P0, PT, R33, RZ, PT ;  /* 0x000000ff2100720c */ /* 0x000fc80003f05070 */
[----:B------:R-:W-:-:S13]  /*0200*/  ISETP.NE.AND.EX P0, PT, RZ, RZ, PT, P0 ;  /* 0x000000ffff00720c */ /* 0x000fda0003f05300 */
[----:B0-23--:R-:W-:Y:S05]  /*0210*/  @!P0 BRA `(.L_x_3) ;  /* 0x0000002400048947 */ /* 0x00dfea0003800000 */
[----:B------:R-:W0:Y:S01]  /*0220*/  LDC.64 R2, c[0x4][RZ] ;  /* 0x01000000ff027b82 */ /* 0x000e220000000a00 */
[----:B------:R-:W-:Y:S01]  /*0230*/  IMAD.MOV.U32 R18, RZ, RZ, RZ ;  /* 0x000000ffff127224 */ /* 0x000fe200078e00ff */
[----:B-1----:R-:W-:Y:S02]  /*0240*/  CS2R R10, SRZ ;  /* 0x00000000000a7805 */ /* 0x002fe4000001ff00 */
[----:B------:R-:W-:Y:S01]  /*0250*/  CS2R R4, SRZ ;  /* 0x0000000000047805 */ /* 0x000fe2000001ff00 */
[----:B------:R-:W-:Y:S02]  /*0260*/  IMAD.MOV.U32 R9, RZ, RZ, RZ ;  /* 0x000000ffff097224 */ /* 0x000fe400078e00ff */
[----:B0-----:R-:W-:-:S07]  /*0270*/  IMAD.WIDE.U32 R2, R6, 0xc80, R2 ;  /* 0x00000c8006027825 */ /* 0x001fce00078e0002 */
.L_x_5:
[----:B------:R-:W-:-:S06]  /*0280*/  IMAD R17, R18, 0x4, R1 ;  /* 0x0000000412117824 */ /* 0x000fcc00078e0201 */
[----:B------:R-:W5:Y:S01]  /*0290*/  LDL R17, [R17+0x4] ;  /* 0x0000040011117983 */ /* 0x000f620000100800 */
[----:B------:R-:W-:Y:S01]  /*02a0*/  IMAD.SHL.U32 R19, R18, 0x20, RZ ;  /* 0x0000002012137824 */ /* 0x000fe200078e00ff */
[----:B------:R-:W-:-:S06]  /*02b0*/  UMOV UR4, URZ ;  /* 0x000000ff00047c82 */ /* 0x000fcc0008000000 */
.L_x_4:
[----:B-----5:R-:W-:Y:S01]  /*02c0*/  SHF.R.U32.HI R35, RZ, UR4, R17 ;  /* 0x00000004ff237c19 */ /* 0x020fe20008011611 */
[----:B------:R-:W-:-:S03]  /*02d0*/  VIADD R12, R19, UR4 ;  /* 0x00000004130c7c36 */ /* 0x000fc60008000000 */
[----:B------:R-:W-:-:S04]  /*02e0*/  LOP3.LUT R13, R35, 0x1, RZ, 0xc0, !PT ;  /* 0x00000001230d7812 */ /* 0x000fc800078ec0ff */
[----:B------:R-:W-:Y:S01]  /*02f0*/  ISETP.NE.U32.AND P0, PT, R13, 0x1, PT ;  /* 0x000000010d00780c */ /* 0x000fe20003f05070 */
[----:B------:R-:W-:-:S03]  /*0300*/  IMAD R13, R12, 0x5, RZ ;  /* 0x000000050c0d7824 */ /* 0x000fc600078e02ff */
[----:B------:R-:W-:Y:S01]  /*0310*/  R2P PR, R35, 0x7e ;  /* 0x0000007e23007804 */ /* 0x000fe20000000000 */
[----:B------:R-:W-:-:S08]  /*0320*/  IMAD.WIDE.U32 R12, R13, 0x4, R2 ;  /* 0x000000040d0c7825 */ /* 0x000fd000078e0002 */
[----:B------:R-:W2:Y:S04]  /*0330*/  @!P0 LDG.E R20, desc[UR10][R12.64] ;  /* 0x0000000a0c148981 */ /* 0x000ea8000c1e1900 */
[----:B------:R-:W3:Y:S04]  /*0340*/  @!P0 LDG.E R21, desc[UR10][R12.64+0x4] ;  /* 0x0000040a0c158981 */ /* 0x000ee8000c1e1900 */
[----:B------:R-:W4:Y:S04]  /*0350*/  @!P0 LDG.E R23, desc[UR10][R12.64+0xc] ;  /* 0x00000c0a0c178981 */ /* 0x000f28000c1e1900 */
[----:B------:R-:W4:Y:S04]  /*0360*/  @!P0 LDG.E R24, desc[UR10][R12.64+0x10] ;  /* 0x0000100a0c188981 */ /* 0x000f28000c1e1900 */
[----:B------:R-:W4:Y:S04]  /*0370*/  @!P0 LDG.E R22, desc[UR10][R12.64+0x8] ;  /* 0x0000080a0c168981 */ /* 0x000f28000c1e1900 */
[----:B------:R-:W4:Y:S04]  /*0380*/  @P1 LDG.E R25, desc[UR10][R12.64+0x18] ;  /* 0x0000180a0c191981 */ /* 0x000f28000c1e1900 */
        /* <DEDUP_REMOVED lines=15> */
[----:B------:R-:W4:Y:S01]  /*0480*/  @P6 LDG.E R39, desc[UR10][R12.64+0x84] ;  /* 0x0000840a0c276981 */ /* 0x000f22000c1e1900 */
[----:B--2---:R-:W-:-:S03]  /*0490*/  @!P0 LOP3.LUT R9, R9, R20, RZ, 0x3c, !PT ;  /* 0x0000001409098212 */ /* 0x004fc600078e3cff */
[----:B------:R-:W2:Y:S01]  /*04a0*/  @P3 LDG.E R20, desc[UR10][R12.64+0x44] ;  /* 0x0000440a0c143981 */ /* 0x000ea2000c1e1900 */
[----:B---3--:R-:W-:-:S03]  /*04b0*/  @!P0 LOP3.LUT R4, R4, R21, RZ, 0x3c, !PT ;  /* 0x0000001504048212 */ /* 0x008fc600078e3cff */
[----:B------:R-:W3:Y:S01]  /*04c0*/  @P3 LDG.E R21, desc[UR10][R12.64+0x40] ;  /* 0x0000400a0c153981 */ /* 0x000ee2000c1e1900 */
[----:B----4-:R-:W-:-:S03]  /*04d0*/  @!P0 LOP3.LUT R10, R10, R23, RZ, 0x3c, !PT ;  /* 0x000000170a0a8212 */ /* 0x010fc600078e3cff */
[----:B------:R-:W4:Y:S01]  /*04e0*/  @P3 LDG.E R23, desc[UR10][R12.64+0x48] ;  /* 0x0000480a0c173981 */ /* 0x000f22000c1e1900 */
[----:B------:R-:W-:-:S03]  /*04f0*/  @!P0 LOP3.LUT R11, R11, R24, RZ, 0x3c, !PT ;  /* 0x000000180b0b8212 */ /* 0x000fc600078e3cff */
[----:B------:R-:W4:Y:S01]  /*0500*/  @P4 LDG.E R24, desc[UR10][R12.64+0x58] ;  /* 0x0000580a0c184981 */ /* 0x000f22000c1e1900 */
[----:B------:R-:W-:Y:S02]  /*0510*/  @!P0 LOP3.LUT R5, R5, R22, RZ, 0x3c, !PT ;  /* 0x0000001605058212 */ /* 0x000fe400078e3cff */
[----:B------:R-:W-:Y:S01]  /*0520*/  LOP3.LUT P0, RZ, R35, 0x80, RZ, 0xc0, !PT ;  /* 0x0000008023ff7812 */ /* 0x000fe2000780c0ff */
[----:B------:R-:W4:Y:S01]  /*0530*/  @P4 LDG.E R22, desc[UR10][R12.64+0x50] ;  /* 0x0000500a0c164981 */ /* 0x000f22000c1e1900 */
[----:B------:R-:W-:-:S03]  /*0540*/  @P1 LOP3.LUT R4, R4, R25, RZ, 0x3c, !PT ;  /* 0x0000001904041212 */ /* 0x000fc600078e3cff */
        /* <DEDUP_REMOVED lines=20> */
[----:B------:R-:W4:Y:S04]  /*0690*/  @P0 LDG.E R36, desc[UR10][R12.64+0x94] ;  /* 0x0000940a0c240981 */ /* 0x000f28000c1e1900 */
[----:B------:R-:W4:Y:S04]  /*06a0*/  @P0 LDG.E R43, desc[UR10][R12.64+0x98] ;  /* 0x0000980a0c2b0981 */ /* 0x000f28000c1e1900 */
[----:B------:R-:W4:Y:S01]  /*06b0*/  @P0 LDG.E R38, desc[UR10][R12.64+0x9c] ;  /* 0x00009c0a0c260981 */ /* 0x000f22000c1e1900 */
[----:B------:R-:W-:-:S04]  /*06c0*/  @P3 LOP3.LUT R11, R11, R40, RZ, 0x3c, !PT ;  /* 0x000000280b0b3212 */ /* 0x000fc800078e3cff */
[----:B------:R-:W-:-:S04]  /*06d0*/  @P4 LOP3.LUT R11, R11, R42, RZ, 0x3c, !PT ;  /* 0x0000002a0b0b4212 */ /* 0x000fc800078e3cff */
[----:B------:R-:W-:-:S04]  /*06e0*/  @P5 LOP3.LUT R11, R11, R44, RZ, 0x3c, !PT ;  /* 0x0000002c0b0b5212 */ /* 0x000fc800078e3cff */
[----:B------:R-:W-:Y:S02]  /*06f0*/  @P6 LOP3.LUT R11, R11, R46, RZ, 0x3c, !PT ;  /* 0x0000002e0b0b6212 */ /* 0x000fe400078e3cff */
[----:B--2---:R-:W-:Y:S02]  /*0700*/  @P3 LOP3.LUT R5, R5, R20, RZ, 0x3c, !PT ;  /* 0x0000001405053212 */ /* 0x004fe400078e3cff */
[----:B---3--:R-:W-:Y:S02]  /*0710*/  @P3 LOP3.LUT R4, R4, R21, RZ, 0x3c, !PT ;  /* 0x0000001504043212 */ /* 0x008fe400078e3cff */
[----:B----4-:R-:W-:Y:S02]  /*0720*/  @P3 LOP3.LUT R10, R10, R23, RZ, 0x3c, !PT ;  /* 0x000000170a0a3212 */ /* 0x010fe400078e3cff */
[----:B------:R-:W-:Y:S02]  /*0730*/  @P4 LOP3.LUT R5, R5, R24, RZ, 0x3c, !PT ;  /* 0x0000001805054212 */ /* 0x000fe400078e3cff */
[----:B------:R-:W-:-:S02]  /*0740*/  @P4 LOP3.LUT R9, R9, R22, RZ, 0x3c, !PT ;  /* 0x0000001609094212 */ /* 0x000fc400078e3cff */
[----:B------:R-:W-:Y:S02]  /*0750*/  @P4 LOP3.LUT R4, R4, R25, RZ, 0x3c, !PT ;  /* 0x0000001904044212 */ /* 0x000fe400078e3cff */
[----:B------:R-:W-:Y:S02]  /*0760*/  @P4 LOP3.LUT R10, R10, R27, RZ, 0x3c, !PT ;  /* 0x0000001b0a0a4212 */ /* 0x000fe400078e3cff */
[----:B------:R-:W-:Y:S02]  /*0770*/  @P5 LOP3.LUT R9, R9, R26, RZ, 0x3c, !PT ;  /* 0x0000001a09095212 */ /* 0x000fe400078e3cff */
[----:B------:R-:W-:Y:S02]  /*0780*/  @P5 LOP3.LUT R5, R5, R28, RZ, 0x3c, !PT ;  /* 0x0000001c05055212 */ /* 0x000fe400078e3cff */
        /* <DEDUP_REMOVED lines=11> */
[----:B------:R-:W-:-:S13]  /*0840*/  R2P PR, R35.B1, 0x7f ;  /* 0x0000007f23007804 */ /* 0x000fda0000001000 */
[----:B------:R-:W2:Y:S04]  /*0850*/  @P0 LDG.E R22, desc[UR10][R12.64+0xa0] ;  /* 0x0000a00a0c160981 */ /* 0x000ea8000c1e1900 */
[----:B------:R-:W3:Y:S04]  /*0860*/  @P0 LDG.E R23, desc[UR10][R12.64+0xa4] ;  /* 0x0000a40a0c170981 */ /* 0x000ee8000c1e1900 */
        /* <DEDUP_REMOVED lines=16> */
[----:B--2---:R-:W-:-:S03]  /*0970*/  @P0 LOP3.LUT R9, R9, R22, RZ, 0x3c, !PT ;  /* 0x0000001609090212 */ /* 0x004fc600078e3cff */
[----:B------:R-:W2:Y:S01]  /*0980*/  @P3 LDG.E R22, desc[UR10][R12.64+0xec] ;  /* 0x0000ec0a0c163981 */ /* 0x000ea2000c1e1900 */
[----:B---3--:R-:W-:-:S03]  /*0990*/  @P0 LOP3.LUT R4, R4, R23, RZ, 0x3c, !PT ;  /* 0x0000001704040212 */ /* 0x008fc600078e3cff */
[----:B------:R-:W3:Y:S01]  /*09a0*/  @P3 LDG.E R23, desc[UR10][R12.64+0xe8] ;  /* 0x0000e80a0c173981 */ /* 0x000ee2000c1e1900 */
[----:B----4-:R-:W-:-:S03]  /*09b0*/  @P0 LOP3.LUT R5, R5, R24, RZ, 0x3c, !PT ;  /* 0x0000001805050212 */ /* 0x010fc600078e3cff */
[----:B------:R-:W4:Y:S01]  /*09c0*/  @P4 LDG.E R24, desc[UR10][R12.64+0xf0] ;  /* 0x0000f00a0c184981 */ /* 0x000f22000c1e1900 */
[----:B------:R-:W-:-:S03]  /*09d0*/  @P0 LOP3.LUT R10, R10, R25, RZ, 0x3c, !PT ;  /* 0x000000190a0a0212 */ /* 0x000fc600078e3cff */
[----:B------:R-:W4:Y:S01]  /*09e0*/  @P4 LDG.E R25, desc[UR10][R12.64+0xf4] ;  /* 0x0000f40a0c194981 */ /* 0x000f22000c1e1900 */
[----:B------:R-:W-:Y:S02]  /*09f0*/  @P0 LOP3.LUT R11, R11, R26, RZ, 0x3c, !PT ;  /* 0x0000001a0b0b0212 */ /* 0x000fe400078e3cff */
        /* <DEDUP_REMOVED lines=29> */
[----:B------:R-:W4:Y:S04]  /*0bd0*/  @P0 LDG.E R20, desc[UR10][R12.64+0x134] ;  /* 0x0001340a0c140981 */ /* 0x000f28000c1e1900 */
[----:B------:R-:W4:Y:S04]  /*0be0*/  @P0 LDG.E R44, desc[UR10][R12.64+0x13c] ;  /* 0x00013c0a0c2c0981 */ /* 0x000f28000c1e1900 */
[----:B------:R-:W4:Y:S01]  /*0bf0*/  @P0 LDG.E R39, desc[UR10][R12.64+0x138] ;  /* 0x0001380a0c270981 */ /* 0x000f22000c1e1900 */
[----:B------:R-:W-:-:S04]  /*0c00*/  UIADD3 UR4, UPT, UPT, UR4, 0x10, URZ ;  /* 0x0000001004047890 */ /* 0x000fc8000fffe0ff */
[----:B------:R-:W-:Y:S01]  /*0c10*/  UISETP.NE.AND UP0, UPT, UR4, 0x20, UPT ;  /* 0x000000200400788c */ /* 0x000fe2000bf05270 */
[----:B--2---:R-:W-:Y:S02]  /*0c20*/  @P3 LOP3.LUT R11, R11, R22, RZ, 0x3c, !PT ;  /* 0x000000160b0b3212 */ /* 0x004fe400078e3cff */
[----:B---3--:R-:W-:Y:S02]  /*0c30*/  @P3 LOP3.LUT R10, R10, R23, RZ, 0x3c, !PT ;  /* 0x000000170a0a3212 */ /* 0x008fe400078e3cff */
[----:B----4-:R-:W-:Y:S02]  /*0c40*/  @P4 LOP3.LUT R9, R9, R24, RZ, 0x3c, !PT ;  /* 0x0000001809094212 */ /* 0x010fe400078e3cff */
        /* <DEDUP_REMOVED lines=18> */
[----:B------:R-:W-:Y:S01]  /*0d70*/  @P0 LOP3.LUT R10, R10, R39, RZ, 0x3c, !PT ;  /* 0x000000270a0a0212 */ /* 0x000fe200078e3cff */
[----:B------:R-:W-:Y:S06]  /*0d80*/  BRA.U UP0, `(.L_x_4) ;  /* 0xfffffff5004c7547 */ /* 0x000fec000b83ffff */
[----:B------:R-:W-:-:S05]  /*0d90*/  VIADD R18, R18, 0x1 ;  /* 0x0000000112127836 */ /* 0x000fca0000000000 */
[----:B------:R-:W-:-:S13]  /*0da0*/  ISETP.NE.AND P0, PT, R18, 0x5, PT ;  /* 0x000000051200780c */ /* 0x000fda0003f05270 */
[----:B------:R-:W-:Y:S05]  /*0db0*/  @P0 BRA `(.L_x_5) ;  /* 0xfffffff400300947 */ /* 0x000fea000383ffff */
[----:B------:R0:W-:Y:S01]  /*0dc0*/  STL [R1+0x4], R9 ;  /* 0x0000040901007387 */ /* 0x0001e20000100800 */
[----:B------:R-:W-:-:S03]  /*0dd0*/  ISETP.NE.U32.AND P0, PT, R33, 0x1, PT ;  /* 0x000000012100780c */ /* 0x000fc60003f05070 */
[----:B------:R0:W-:Y:S01]  /*0de0*/  STL.64 [R1+0x8], R4 ;  /* 0x0000080401007387 */ /* 0x0001e20000100a00 */
[----:B------:R-:W-:-:S03]  /*0df0*/  ISETP.NE.AND.EX P0, PT, RZ, RZ, PT, P0 ;  /* 0x000000ffff00720c */ /* 0x000fc60003f05300 */
[----:B------:R0:W-:Y:S10]  /*0e00*/  STL.64 [R1+0x10], R10 ;  /* 0x0000100a01007387 */ /* 0x0001f40000100a00 */
[----:B------:R-:W-:Y:S05]  /*0e10*/  @!P0 BRA `(.L_x_3) ;  /* 0x0000001800048947 */ /* 0x000fea0003800000 */
[----:B------:R-:W-:Y:S01]  /*0e20*/  UMOV UR4, URZ ;  /* 0x000000ff00047c82 */ /* 0x000fe20008000000 */
[----:B------:R-:W-:Y:S01]  /*0e30*/  UMOV UR5, URZ ;  /* 0x000000ff00057c82 */ /* 0x000fe20008000000 */
[----:B------:R-:W-:Y:S02]  /*0e40*/  IMAD.MOV.U32 R18, RZ, RZ, RZ ;  /* 0x000000ffff127224 */ /* 0x000fe400078e00ff */
[----:B0-----:R-:W-:Y:S02]  /*0e50*/  IMAD.MOV.U32 R9, RZ, RZ, RZ ;  /* 0x000000ffff097224 */ /* 0x001fe400078e00ff */
[----:B------:R-:W-:Y:S02]  /*0e60*/  IMAD.U32 R11, RZ, RZ, UR4 ;  /* 0x00000004ff0b7e24 */ /* 0x000fe4000f8e00ff */
[----:B------:R-:W-:Y:S02]  /*0e70*/  IMAD.U32 R10, RZ, RZ, UR5 ;  /* 0x00000005ff0a7e24 */ /* 0x000fe4000f8e00ff */
[----:B------:R-:W-:-:S02]  /*0e80*/  IMAD.U32 R5, RZ, RZ, UR4 ;  /* 0x00000004ff057e24 */ /* 0x000fc4000f8e00ff */
[----:B------:R-:W-:-:S07]  /*0e90*/  IMAD.U32 R4, RZ, RZ, UR5 ;  /* 0x00000005ff047e24 */ /* 0x000fce000f8e00ff */
.L_x_7:
[----:B------:R-:W-:-:S06]  /*0ea0*/  IMAD R17, R18, 0x4, R1 ;  /* 0x0000000412117824 */ /* 0x000fcc00078e0201 */
[----:B------:R-:W5:Y:S01]  /*0eb0*/  LDL R17, [R17+0x4] ;  /* 0x0000040011117983 */ /* 0x000f620000100800 */
[----:B------:R-:W-:Y:S01]  /*0ec0*/  IMAD.SHL.U32 R19, R18, 0x20, RZ ;  /* 0x0000002012137824 */ /* 0x000fe200078e00ff */
[----:B------:R-:W-:-:S06]  /*0ed0*/  UMOV UR4, URZ ;  /* 0x000000ff00047c82 */ /* 0x000fcc0008000000 */
.L_x_6:
        /* <DEDUP_REMOVED lines=181> */
[----:B------:R-:W-:Y:S05]  /*1a30*/  @P0 BRA `(.L_x_3) ;  /* 0x0000000800fc0947 */ /* 0x000fea0003800000 */
[----:B------:R-:W-:Y:S01]  /*1a40*/  UMOV UR4, URZ ;  /* 0x000000ff00047c82 */ /* 0x000fe20008000000 */
[----:B------:R-:W-:Y:S01]  /*1a50*/  UMOV UR5, URZ ;  /* 0x000000ff00057c82 */ /* 0x000fe20008000000 */
[----:B------:R-:W-:Y:S02]  /*1a60*/  IMAD.MOV.U32 R18, RZ, RZ, RZ ;  /* 0x000000ffff127224 */ /* 0x000fe400078e00ff */
[----:B--2---:R-:W-:Y:S02]  /*1a70*/  IMAD.MOV.U32 R9, RZ, RZ, RZ ;  /* 0x000000ffff097224 */ /* 0x004fe400078e00ff */
[----:B------:R-:W-:Y:S02]  /*1a80*/  IMAD.U32 R11, RZ, RZ, UR4 ;  /* 0x00000004ff0b7e24 */ /* 0x000fe4000f8e00ff */
[----:B------:R-:W-:Y:S02]  /*1a90*/  IMAD.U32 R10, RZ, RZ, UR5 ;  /* 0x00000005ff0a7e24 */ /* 0x000fe4000f8e00ff */
[----:B------:R-:W-:-:S02]  /*1aa0*/  IMAD.U32 R5, RZ, RZ, UR4 ;  /* 0x00000004ff057e24 */ /* 0x000fc4000f8e00ff */
[----:B------:R-:W-:-:S07]  /*1ab0*/  IMAD.U32 R4, RZ, RZ, UR5 ;  /* 0x00000005ff047e24 */ /* 0x000fce000f8e00ff */
.L_x_9:
[----:B------:R-:W-:-:S06]  /*1ac0*/  IMAD R17, R18, 0x4, R1 ;  /* 0x0000000412117824 */ /* 0x000fcc00078e0201 */
[----:B------:R-:W5:Y:S01]  /*1ad0*/  LDL R17, [R17+0x4] ;  /* 0x0000040011117983 */ /* 0x000f620000100800 */
[----:B------:R-:W-:Y:S01]  /*1ae0*/  IMAD.SHL.U32 R19, R18, 0x20, RZ ;  /* 0x0000002012137824 */ /* 0x000fe200078e00ff */
[----:B------:R-:W-:-:S06]  /*1af0*/  UMOV UR4, URZ ;  /* 0x000000ff00047c82 */ /* 0x000fcc0008000000 */
.L_x_8:
        /* <DEDUP_REMOVED lines=35> */
[----:B------:R-:W2:Y:S01]  /*1d30*/  @P3 LDG.E R22, desc[UR10][R12.64+0x44] ;  /* 0x0000440a0c163981 */ /* 0x000ea2000c1e1900 */
[----:B------:R-:W-:-:S03]  /*1d40*/  @!P0 LOP3.LUT R10, R10, R23, RZ, 0x3c, !PT ;  /* 0x000000170a0a8212 */ /* 0x000fc600078e3cff */
[----:B------:R-:W2:Y:S01]  /*1d50*/  @P3 LDG.E R23, desc[UR10][R12.64+0x48] ;  /* 0x0000480a0c173981 */ /* 0x000ea2000c1e1900 */
[----:B------:R-:W-:Y:S02]  /*1d60*/  LOP3.LUT P0, RZ, R33, 0x80, RZ, 0xc0, !PT ;  /* 0x0000008021ff7812 */ /* 0x000fe4000780c0ff */
[----:B------:R-:W-:Y:S02]  /*1d70*/  @P1 LOP3.LUT R11, R11, R30, RZ, 0x3c, !PT ;  /* 0x0000001e0b0b1212 */ /* 0x000fe400078e3cff */
[----:B------:R-:W2:Y:S01]  /*1d80*/  @P5 LDG.E R30, desc[UR10][R12.64+0x6c] ;  /* 0x00006c0a0c1e5981 */ /* 0x000ea2000c1e1900 */
[----:B------:R-:W-:-:S03]  /*1d90*/  @P1 LOP3.LUT R9, R9, R26, RZ, 0x3c, !PT ;  /* 0x0000001a09091212 */ /* 0x000fc600078e3cff */
        /* <DEDUP_REMOVED lines=20> */
[----:B------:R-:W2:Y:S04]  /*1ee0*/  @P0 LDG.E R38, desc[UR10][R12.64+0x94] ;  /* 0x0000940a0c260981 */ /* 0x000ea8000c1e1900 */
[----:B------:R-:W2:Y:S04]  /*1ef0*/  @P0 LDG.E R41, desc[UR10][R12.64+0x98] ;  /* 0x0000980a0c290981 */ /* 0x000ea8000c1e1900 */
[----:B------:R-:W2:Y:S01]  /*1f00*/  @P0 LDG.E R40, desc[UR10][R12.64+0x9c] ;  /* 0x00009c0a0c280981 */ /* 0x000ea2000c1e1900 */
[----:B------:R-:W-:-:S04]  /*1f10*/  @P5 LOP3.LUT R11, R11, R42, RZ, 0x3c, !PT ;  /* 0x0000002a0b0b5212 */ /* 0x000fc800078e3cff */
[----:B------:R-:W-:Y:S02]  /*1f20*/  @P6 LOP3.LUT R11, R11, R44, RZ, 0x3c, !PT ;  /* 0x0000002c0b0b6212 */ /* 0x000fe400078e3cff */
[----:B---3--:R-:W-:Y:S02]  /*1f30*/  @P3 LOP3.LUT R9, R9, R20, RZ, 0x3c, !PT ;  /* 0x0000001409093212 */ /* 0x008fe400078e3cff */
[----:B----4-:R-:W-:Y:S02]  /*1f40*/  @P3 LOP3.LUT R4, R4, R21, RZ, 0x3c, !PT ;  /* 0x0000001504043212 */ /* 0x010fe400078e3cff */
[----:B--2---:R-:W-:Y:S02]  /*1f50*/  @P3 LOP3.LUT R5, R5, R22, RZ, 0x3c, !PT ;  /* 0x0000001605053212 */ /* 0x004fe400078e3cff */
        /* <DEDUP_REMOVED lines=106> */
[----:B------:R3:W-:Y:S04]  /*2600*/  STL [R1+0x4], R9 ;  /* 0x0000040901007387 */ /* 0x0007e80000100800 */
[----:B------:R3:W-:Y:S04]  /*2610*/  STL.64 [R1+0x8], R4 ;  /* 0x0000080401007387 */ /* 0x0007e80000100a00 */
[----:B------:R3:W-:Y:S02]  /*2620*/  STL.64 [R1+0x10], R10 ;  /* 0x0000100a01007387 */ /* 0x0007e40000100a00 */
.L_x_3:
[----:B------:R-:W-:Y:S05]  /*2630*/  BSYNC.RECONVERGENT B1 ;  /* 0x0000000000017941 */ /* 0x000fea0003800200 */
.L_x_2:
[----:B------:R-:W-:Y:S01]  /*2640*/  ISETP.GT.U32.AND P0, PT, R14, 0x3, PT ;  /* 0x000000030e00780c */ /* 0x000fe20003f04070 */
[----:B------:R-:W-:Y:S01]  /*2650*/  VIADD R6, R6, 0x1 ;  /* 0x0000000106067836 */ /* 0x000fe20000000000 */
[--C-:B------:R-:W-:Y:S02]  /*2660*/  SHF.R.U64 R14, R14, 0x2, R15.reuse ;  /* 0x000000020e0e7819 */ /* 0x100fe4000000120f */
[----:B------:R-:W-:Y:S02]  /*2670*/  ISETP.GT.U32.AND.EX P0, PT, R15, RZ, PT, P0 ;  /* 0x000000ff0f00720c */ /* 0x000fe40003f04100 */
[----:B------:R-:W-:-:S11]  /*2680*/  SHF.R.U32.HI R15, RZ, 0x2, R15 ;  /* 0x00000002ff0f7819 */ /* 0x000fd6000001160f */
[----:B------:R-:W-:Y:S05]  /*2690*/  @P0 BRA `(.L_x_10) ;  /* 0xffffffd800cc0947 */ /* 0x000fea000383ffff */
.L_x_1:
[----:B------:R-:W-:Y:S05]  /*26a0*/  BSYNC.RECONVERGENT B0 ;  /* 0x0000000000007941 */ /* 0x000fea0003800200 */
.L_x_0:
[----:B------:R-:W-:Y:S01]  /*26b0*/  SHF.R.U32.HI R2, RZ, 0x2, R9 ;  /* 0x00000002ff027819 */ /* 0x000fe20000011609 */
[----:B------:R-:W-:Y:S01]  /*26c0*/  IMAD.SHL.U32 R3, R11, 0x10, RZ ;  /* 0x000000100b037824 */ /* 0x000fe200078e00ff */
[----:B------:R-:W4:Y:S01]  /*26d0*/  LDC.64 R22, c[0x0][0x3c0] ;  /* 0x0000f000ff167b82 */ /* 0x000f220000000a00 */
[----:B------:R-:W-:Y:S01]  /*26e0*/  VIADD R12, R16, 0x758818 ;  /* 0x00758818100c7836 */ /* 0x000fe20000000000 */
[----:B------:R-:W-:Y:S01]  /*26f0*/  LOP3.LUT R2, R2, R9, RZ, 0x3c, !PT ;  /* 0x0000000902027212 */ /* 0x000fe200078e3cff */
[----:B------:R-:W4:Y:S01]  /*2700*/  LDCU.64 UR4, c[0x0][0x3b8] ;  /* 0x00007700ff0477ac */ /* 0x000f220008000a00 */
[----:B0123--:R-:W-:Y:S01]  /*2710*/  SHF.R.U32.HI R9, RZ, 0x2, R4 ;  /* 0x00000002ff097819 */ /* 0x00ffe20000011604 */
[----:B------:R-:W-:Y:S01]  /*2720*/  IMAD.MOV.U32 R18, RZ, RZ, 0x0 ;  /* 0x00000000ff127424 */ /* 0x000fe200078e00ff */
[----:B------:R0:W-:Y:S01]  /*2730*/  STL.64 [R1+0x18], RZ ;  /* 0x000018ff01007387 */ /* 0x0001e20000100a00 */
[C---:B------:R-:W-:Y:S01]  /*2740*/  IMAD.SHL.U32 R6, R2.reuse, 0x2, RZ ;  /* 0x0000000202067824 */ /* 0x040fe200078e00ff */
[----:B------:R-:W-:Y:S01]  /*2750*/  LOP3.LUT R9, R9, R4, RZ, 0x3c, !PT ;  /* 0x0000000409097212 */ /* 0x000fe200078e3cff */
[----:B------:R-:W1:Y:S01]  /*2760*/  LDCU.64 UR6, c[0x0][0x3b0] ;  /* 0x00007600ff0677ac */ /* 0x000e620008000a00 */
[----:B------:R-:W-:Y:S01]  /*2770*/  IMAD.MOV.U32 R19, RZ, RZ, 0x3ca00000 ;  /* 0x3ca00000ff137424 */ /* 0x000fe200078e00ff */
[----:B------:R-:W2:Y:S01]  /*2780*/  LDC R17, c[0x0][0x380] ;  /* 0x0000e000ff117b82 */ /* 0x000ea20000000800 */
[----:B------:R-:W-:Y:S01]  /*2790*/  LOP3.LUT R6, R2, R6, R3, 0x96, !PT ;  /* 0x0000000602067212 */ /* 0x000fe200078e9603 */
[----:B------:R-:W-:Y:S01]  /*27a0*/  IMAD.SHL.U32 R4, R9, 0x2, RZ ;  /* 0x0000000209047824 */ /* 0x000fe200078e00ff */
[----:B------:R0:W-:Y:S01]  /*27b0*/  STL [R1+0x20], RZ ;  /* 0x000020ff01007387 */ /* 0x0001e20000100800 */
[----:B------:R-:W-:Y:S01]  /*27c0*/  IMAD.MOV.U32 R13, RZ, RZ, R10 ;  /* 0x000000ffff0d7224 */ /* 0x000fe200078e000a */
[----:B------:R-:W-:-:S02]  /*27d0*/  LOP3.LUT R3, R6, R11, RZ, 0x3c, !PT ;  /* 0x0000000b06037212 */ /* 0x000fc400078e3cff */
[----:B------:R-:W-:Y:S01]  /*27e0*/  SHF.R.U32.HI R6, RZ, 0x2, R5 ;  /* 0x00000002ff067819 */ /* 0x000fe20000011605 */
[----:B------:R0:W-:Y:S02]  /*27f0*/  STL.64 [R1+0x28], RZ ;  /* 0x000028ff01007387 */ /* 0x0001e40000100a00 */
[----:B------:R-:W-:Y:S01]  /*2800*/  IMAD.SHL.U32 R2, R3, 0x10, RZ ;  /* 0x0000001003027824 */ /* 0x000fe200078e00ff */
[----:B------:R-:W-:Y:S01]  /*2810*/  LOP3.LUT R6, R6, R5, RZ, 0x3c, !PT ;  /* 0x0000000506067212 */ /* 0x000fe200078e3cff */
[----:B------:R0:W-:Y:S01]  /*2820*/  STL.64 [R1], R12 ;  /* 0x0000000c01007387 */ /* 0x0001e20000100a00 */
[----:B----4-:R-:W-:Y:S02]  /*2830*/  DADD R22, -R22, UR4 ;  /* 0x0000000416167e29 */ /* 0x010fe40008000100 */
[----:B------:R-:W-:Y:S01]  /*2840*/  LOP3.LUT R4, R9, R4, R2, 0x96, !PT ;  /* 0x0000000409047212 */ /* 0x000fe200078e9602 */
[----:B------:R-:W-:Y:S01]  /*2850*/  IMAD.SHL.U32 R2, R6, 0x2, RZ ;  /* 0x0000000206027824 */ /* 0x000fe200078e00ff */
[----:B-1----:R-:W-:-:S02]  /*2860*/  LEA R20, P0, R7, UR6, 0x3 ;  /* 0x0000000607147c11 */ /* 0x002fc4000f8018ff */
[----:B------:R-:W-:Y:S02]  /*2870*/  LOP3.LUT R4, R4, R3, RZ, 0x3c, !PT ;  /* 0x0000000304047212 */ /* 0x000fe400078e3cff */
[----:B------:R-:W-:Y:S02]  /*2880*/  LEA.HI.X R21, R7, UR7, R0, 0x3, P0 ;  /* 0x0000000707157c11 */ /* 0x000fe400080f1c00 */
[----:B------:R-:W-:Y:S01]  /*2890*/  IADD3 R25, PT, PT, R8, 0xb0f8a, R4 ;  /* 0x000b0f8a08197810 */ /* 0x000fe20007ffe004 */
[----:B------:R-:W-:Y:S01]  /*28a0*/  IMAD.SHL.U32 R5, R4, 0x10, RZ ;  /* 0x0000001004057824 */ /* 0x000fe200078e00ff */
[----:B--2---:R-:W-:-:S04]  /*28b0*/  ISETP.GE.AND P0, PT, R17, 0x1, PT ;  /* 0x000000011100780c */ /* 0x004fc80003f06270 */
[----:B------:R-:W-:Y:S01]  /*28c0*/  LOP3.LUT R5, R6, R2, R5, 0x96, !PT ;  /* 0x0000000206057212 */ /* 0x000fe200078e9605 */
[----:B------:R-:W-:Y:S01]  /*28d0*/  IMAD.MOV.U32 R2, RZ, RZ, R11 ;  /* 0x000000ffff027224 */ /* 0x000fe200078e000b */
[----:B------:R-:W-:Y:S02]  /*28e0*/  IADD3 R6, PT, PT, R8, 0x587c5, R3 ;  /* 0x000587c508067810 */ /* 0x000fe40007ffe003 */
[----:B------:R-:W-:Y:S02]  /*28f0*/  LOP3.LUT R5, R5, R4, RZ, 0x3c, !PT ;  /* 0x0000000405057212 */ /* 0x000fe400078e3cff */
[----:B------:R0:W-:Y:S01]  /*2900*/  STL.64 [R1+0x8], R2 ;  /* 0x0000080201007387 */ /* 0x0001e20000100a00 */
[----:B------:R-:W-:-:S03]  /*2910*/  IMAD.HI.U32 R9, R6, -0x33333333, RZ ;  /* 0xcccccccd06097827 */ /* 0x000fc600078e00ff */
[----:B------:R0:W-:Y:S01]  /*2920*/  STL.64 [R1+0x10], R4 ;  /* 0x0000100401007387 */ /* 0x0001e20000100a00 */
[----:B------:R-:W-:Y:S01]  /*2930*/  IMAD.IADD R14, R5, 0x1, R12 ;  /* 0x00000001050e7824 */ /* 0x000fe200078e020c */
[----:B------:R-:W-:-:S03]  /*2940*/  SHF.R.U32.HI R9, RZ, 0x4, R9 ;  /* 0x00000004ff097819 */ /* 0x000fc60000011609 */
[----:B------:R-:W-:-:S04]  /*2950*/  IMAD.WIDE.U32 R14, R14, 0x200000, RZ ;  /* 0x002000000e0e7825 */ /* 0x000fc800078e00ff */
[----:B------:R-:W-:Y:S01]  /*2960*/  IMAD R6, R9, -0x14, R6 ;  /* 0xffffffec09067824 */ /* 0x000fe200078e0206 */
[----:B------:R-:W-:Y:S01]  /*2970*/  LOP3.LUT R24, R14, R25, RZ, 0x3c, !PT ;  /* 0x000000190e187212 */ /* 0x000fe200078e3cff */
[----:B------:R-:W-:-:S04]  /*2980*/  IMAD.MOV.U32 R25, RZ, RZ, R15 ;  /* 0x000000ffff197224 */ /* 0x000fc800078e000f */
[----:B------:R-:W1:Y:S02]  /*2990*/  I2F.F64.U64 R14, R24 ;  /* 0x00000018000e7312 */ /* 0x000e640000301800 */
[----:B-1----:R-:W-:-:S08]  /*29a0*/  DFMA R14, R14, R18, 5.5511151231257827021e-17 ;  /* 0x3c9000000e0e742b */ /* 0x002fd00000000012 */
[----:B------:R-:W-:-:S07]  /*29b0*/  DFMA R14, R14, R22, UR4 ;  /* 0x000000040e0e7e2b */ /* 0x000fce0008000016 */
[----:B------:R0:W-:Y:S01]  /*29c0*/  STG.E.64 desc[UR10][R20.64], R14 ;  /* 0x0000000e14007986 */ /* 0x0001e2000c101b0a */
[----:B------:R-:W-:Y:S05]  /*29d0*/  @!P0 BRA `(.L_x_11) ;  /* 0x0000000c00688947 */ /* 0x000fea0003800000 */
[C---:B------:R-:W-:Y:S01]  /*29e0*/  VIADD R9, R17.reuse, 0xffffffff ;  /* 0xffffffff11097836 */ /* 0x040fe20000000000 */
[----:B0-----:R-:W-:Y:S01]  /*29f0*/  LOP3.LUT R2, R17, 0x3, RZ, 0xc0, !PT ;  /* 0x0000000311027812 */ /* 0x001fe200078ec0ff */
[-C--:B------:R-:W-:Y:S02]  /*2a00*/  IMAD R38, R6, R17.reuse, RZ ;  /* 0x0000001106267224 */ /* 0x080fe400078e02ff */
[----:B------:R-:W-:Y:S01]  /*2a10*/  IMAD.MOV.U32 R39, RZ, RZ, RZ ;  /* 0x000000ffff277224 */ /* 0x000fe200078e00ff */
[----:B------:R-:W-:Y:S01]  /*2a20*/  ISETP.GE.U32.AND P2, PT, R9, 0x3, PT ;  /* 0x000000030900780c */ /* 0x000fe20003f46070 */
[----:B------:R-:W-:Y:S01]  /*2a30*/  IMAD R9, R7, R17, RZ ;  /* 0x0000001107097224 */ /* 0x000fe200078e02ff */
[----:B------:R-:W-:-:S11]  /*2a40*/  ISETP.NE.AND P1, PT, R2, RZ, PT ;  /* 0x000000ff0200720c */ /* 0x000fd60003f25270 */
[----:B------:R-:W-:Y:S05]  /*2a50*/  @!P2 BRA `(.L_x_12) ;  /* 0x0000000400c4a947 */ /* 0x000fea0003800000 */
[----:B------:R-:W0:Y:S01]  /*2a60*/  LDC.64 R12, c[0x0][0x3d0] ;  /* 0x0000f400ff0c7b82 */ /* 0x000e220000000a00 */
[----:B------:R-:W1:Y:S01]  /*2a70*/  LDCU.64 UR6, c[0x0][0x390] ;  /* 0x00007200ff0677ac */ /* 0x000e620008000a00 */
[----:B------:R-:W-:Y:S01]  /*2a80*/  LOP3.LUT R39, R17, 0x7ffffffc, RZ, 0xc0, !PT ;  /* 0x7ffffffc11277812 */ /* 0x000fe200078ec0ff */
[----:B------:R-:W-:Y:S01]  /*2a90*/  IMAD.MOV.U32 R40, RZ, RZ, R9 ;  /* 0x000000ffff287224 */ /* 0x000fe200078e0009 */
[----:B------:R-:W2:Y:S03]  /*2aa0*/  LDCU.64 UR4, c[0x0][0x388] ;  /* 0x00007100ff0477ac */ /* 0x000ea60008000a00 */
[----:B------:R-:W-:Y:S01]  /*2ab0*/  IMAD.MOV R41, RZ, RZ, -R39 ;  /* 0x000000ffff297224 */ /* 0x000fe200078e0a27 */
[----:B-1----:R-:W-:Y:S02]  /*2ac0*/  UIADD3 UR6, UP0, UPT, UR6, 0x10, URZ ;  /* 0x0000001006067890 */ /* 0x002fe4000ff1e0ff */
[----:B--2---:R-:W-:Y:S01]  /*2ad0*/  UIADD3 UR4, UP1, UPT, UR4, 0x10, URZ ;  /* 0x0000001004047890 */ /* 0x004fe2000ff3e0ff */
[----:B0-----:R-:W-:Y:S01]  /*2ae0*/  IMAD.WIDE.U32 R12, R38, 0x8, R12 ;  /* 0x00000008260c7825 */ /* 0x001fe200078e000c */
[----:B------:R-:W-:-:S02]  /*2af0*/  UIADD3.X UR7, UPT, UPT, URZ, UR7, URZ, UP0, !UPT ;  /* 0x00000007ff077290 */ /* 0x000fc400087fe4ff */
[----:B------:R-:W-:Y:S01]  /*2b00*/  UIADD3.X UR5, UPT, UPT, URZ, UR5, URZ, UP1, !UPT ;  /* 0x00000005ff057290 */ /* 0x000fe20008ffe4ff */
[----:B------:R-:W-:Y:S01]  /*2b10*/  IMAD.U32 R34, RZ, RZ, UR6 ;  /* 0x00000006ff227e24 */ /* 0x000fe2000f8e00ff */
[----:B------:R-:W-:Y:S01]  /*2b20*/  IADD3 R22, P2, PT, R12, 0x10, RZ ;  /* 0x000000100c167810 */ /* 0x000fe20007f5e0ff */
[----:B------:R-:W-:Y:S02]  /*2b30*/  IMAD.U32 R36, RZ, RZ, UR4 ;  /* 0x00000004ff247e24 */ /* 0x000fe4000f8e00ff */
[----:B------:R-:W-:Y:S02]  /*2b40*/  IMAD.U32 R35, RZ, RZ, UR7 ;  /* 0x00000007ff237e24 */ /* 0x000fe4000f8e00ff */
[----:B------:R-:W-:Y:S02]  /*2b50*/  IMAD.X R23, RZ, RZ, R13, P2 ;  /* 0x000000ffff177224 */ /* 0x000fe400010e060d */
[----:B------:R-:W-:-:S07]  /*2b60*/  IMAD.U32 R37, RZ, RZ, UR5 ;  /* 0x00000005ff257e24 */ /* 0x000fce000f8e00ff */
.L_x_13:
[----:B------:R-:W0:Y:S01]  /*2b70*/  LDC.64 R32, c[0x0][0x3a0] ;  /* 0x0000e800ff207b82 */ /* 0x000e220000000a00 */
[----:B------:R-:W2:Y:S04]  /*2b80*/  LDG.E.64 R12, desc[UR10][R22.64+-0x10] ;  /* 0xfffff00a160c7981 */ /* 0x000ea8000c1e1b00 */
[----:B------:R-:W3:Y:S03]  /*2b90*/  LDG.E.64 R24, desc[UR10][R20.64] ;  /* 0x0000000a14187981 */ /* 0x000ee6000c1e1b00 */
[----:B------:R-:W1:Y:S08]  /*2ba0*/  LDC.64 R30, c[0x0][0x398] ;  /* 0x0000e600ff1e7b82 */ /* 0x000e700000000a00 */
[----:B------:R-:W4:Y:S01]  /*2bb0*/  LDC.64 R28, c[0x0][0x3d8] ;  /* 0x0000f600ff1c7b82 */ /* 0x000f220000000a00 */
[----:B0-----:R-:W-:-:S05]  /*2bc0*/  IMAD.WIDE R32, R40, 0x8, R32 ;  /* 0x0000000828207825 */ /* 0x001fca00078e0220 */
[----:B------:R-:W2:Y:S01]  /*2bd0*/  LDG.E.64 R14, desc[UR10][R32.64] ;  /* 0x0000000a200e7981 */ /* 0x000ea2000c1e1b00 */
[----:B-1----:R-:W-:-:S05]  /*2be0*/  IMAD.WIDE R30, R40, 0x8, R30 ;  /* 0x00000008281e7825 */ /* 0x002fca00078e021e */
[----:B------:R-:W3:Y:S01]  /*2bf0*/  LDG.E.64 R26, desc[UR10][R30.64] ;  /* 0x0000000a1e1a7981 */ /* 0x000ee2000c1e1b00 */
[----:B--2---:R-:W-:-:S08]  /*2c00*/  DADD R12, R14, -R12 ;  /* 0x000000000e0c7229 */ /* 0x004fd0000000080c */
[----:B---3--:R-:W-:-:S07]  /*2c10*/  DFMA R24, R12, R24, R26 ;  /* 0x000000180c18722b */ /* 0x008fce000000001a */
[----:B------:R0:W-:Y:S04]  /*2c20*/  STG.E.64 desc[UR10][R30.64], R24 ;  /* 0x000000181e007986 */ /* 0x0001e8000c101b0a */
[----:B------:R-:W2:Y:S01]  /*2c30*/  LDG.E.64 R12, desc[UR10][R32.64] ;  /* 0x0000000a200c7981 */ /* 0x000ea2000c1e1b00 */
[----:B----4-:R-:W-:-:S04]  /*2c40*/  IMAD.WIDE R28, R40, 0x8, R28 ;  /* 0x00000008281c7825 */ /* 0x010fc800078e021c */
[----:B------:R-:W-:Y:S02]  /*2c50*/  IMAD.MOV.U32 R26, RZ, RZ, R34 ;  /* 0x000000ffff1a7224 */ /* 0x000fe400078e0022 */
[----:B------:R-:W-:Y:S01]  /*2c60*/  IMAD.MOV.U32 R27, RZ, RZ, R35 ;  /* 0x000000ffff1b7224 */ /* 0x000fe200078e0023 */
[----:B--2---:R-:W-:Y:S01]  /*2c70*/  DADD R12, R24, R12 ;  /* 0x00000000180c7229 */ /* 0x004fe2000000000c */
[----:B0-----:R-:W-:Y:S02]  /*2c80*/  IMAD.MOV.U32 R24, RZ, RZ, R36 ;  /* 0x000000ffff187224 */ /* 0x001fe400078e0024 */
[----:B------:R-:W-:-:S04]  /*2c90*/  IMAD.MOV.U32 R25, RZ, RZ, R37 ;  /* 0x000000ffff197224 */ /* 0x000fc800078e0025 */
[----:B------:R0:W-:Y:S04]  /*2ca0*/  STG.E.64 desc[UR10][R28.64], R12 ;  /* 0x0000000c1c007986 */ /* 0x0001e8000c101b0a */
[----:B------:R-:W2:Y:S04]  /*2cb0*/  LDG.E.64 R14, desc[UR10][R24.64+-0x10] ;  /* 0xfffff00a180e7981 */ /* 0x000ea8000c1e1b00 */
[----:B------:R-:W3:Y:S01]  /*2cc0*/  LDG.E.64 R34, desc[UR10][R26.64+-0x10] ;  /* 0xfffff00a1a227981 */ /* 0x000ee2000c1e1b00 */
[----:B--2---:R-:W-:-:S06]  /*2cd0*/  DSETP.GEU.AND P2, PT, R12, R14, PT ;  /* 0x0000000e0c00722a */ /* 0x004fcc0003f4e000 */
[----:B------:R-:W-:Y:S02]  /*2ce0*/  FSEL R14, R14, R12, !P2 ;  /* 0x0000000c0e0e7208 */ /* 0x000fe40005000000 */
[----:B------:R-:W-:-:S06]  /*2cf0*/  FSEL R15, R15, R13, !P2 ;  /* 0x0000000d0f0f7208 */ /* 0x000fcc0005000000 */
[----:B---3--:R-:W-:-:S06]  /*2d00*/  DSETP.GT.AND P2, PT, R14, R34, PT ;  /* 0x000000220e00722a */ /* 0x008fcc0003f44000 */
[----:B------:R-:W-:Y:S02]  /*2d10*/  FSEL R42, R34, R14, P2 ;  /* 0x0000000e222a7208 */ /* 0x000fe40001000000 */
[----:B------:R-:W-:-:S05]  /*2d20*/  FSEL R43, R35, R15, P2 ;  /* 0x0000000f232b7208 */ /* 0x000fca0001000000 */
[----:B------:R1:W-:Y:S04]  /*2d30*/  STG.E.64 desc[UR10][R28.64], R42 ;  /* 0x0000002a1c007986 */ /* 0x0003e8000c101b0a */
[----:B------:R-:W2:Y:S04]  /*2d40*/  LDG.E.64 R14, desc[UR10][R32.64+0x8] ;  /* 0x0000080a200e7981 */ /* 0x000ea8000c1e1b00 */
[----:B0-----:R-:W2:Y:S04]  /*2d50*/  LDG.E.64 R12, desc[UR10][R22.64+-0x8] ;  /* 0xfffff80a160c7981 */ /* 0x001ea8000c1e1b00 */
[----:B------:R-:W3:Y:S04]  /*2d60*/  LDG.E.64 R36, desc[UR10][R30.64+0x8] ;  /* 0x0000080a1e247981 */ /* 0x000ee8000c1e1b00 */
[----:B------:R-:W3:Y:S01]  /*2d70*/  LDG.E.64 R34, desc[UR10][R20.64] ;  /* 0x0000000a14227981 */ /* 0x000ee2000c1e1b00 */
[----:B--2---:R-:W-:-:S08]  /*2d80*/  DADD R12, R14, -R12 ;  /* 0x000000000e0c7229 */ /* 0x004fd0000000080c */
[----:B---3--:R-:W-:-:S07]  /*2d90*/  DFMA R34, R12, R34, R36 ;  /* 0x000000220c22722b */ /* 0x008fce0000000024 */
[----:B------:R-:W-:Y:S04]  /*2da0*/  STG.E.64 desc[UR10][R30.64+0x8], R34 ;  /* 0x000008221e007986 */ /* 0x000fe8000c101b0a */
[----:B------:R-:W2:Y:S02]  /*2db0*/  LDG.E.64 R12, desc[UR10][R32.64+0x8] ;  /* 0x0000080a200c7981 */ /* 0x000ea4000c1e1b00 */
[----:B--2---:R-:W-:-:S07]  /*2dc0*/  DADD R14, R34, R12 ;  /* 0x00000000220e7229 */ /* 0x004fce000000000c */
[----:B------:R0:W-:Y:S04]  /*2dd0*/  STG.E.64 desc[UR10][R28.64+0x8], R14 ;  /* 0x0000080e1c007986 */ /* 0x0001e8000c101b0a */
[----:B------:R-:W2:Y:S04]  /*2de0*/  LDG.E.64 R36, desc[UR10][R24.64+-0x8] ;  /* 0xfffff80a18247981 */ /* 0x000ea8000c1e1b00 */
[----:B------:R-:W3:Y:S01]  /*2df0*/  LDG.E.64 R12, desc[UR10][R26.64+-0x8] ;  /* 0xfffff80a1a0c7981 */ /* 0x000ee2000c1e1b00 */
[----:B--2---:R-:W-:-:S06]  /*2e00*/  DSETP.GEU.AND P2, PT, R14, R36, PT ;  /* 0x000000240e00722a */ /* 0x004fcc0003f4e000 */
[----:B------:R-:W-:Y:S02]  /*2e10*/  FSEL R36, R36, R14, !P2 ;  /* 0x0000000e24247208 */ /* 0x000fe40005000000 */
[----:B------:R-:W-:-:S06]  /*2e20*/  FSEL R37, R37, R15, !P2 ;  /* 0x0000000f25257208 */ /* 0x000fcc0005000000 */
[----:B---3--:R-:W-:-:S06]  /*2e30*/  DSETP.GT.AND P2, PT, R36, R12, PT ;  /* 0x0000000c2400722a */ /* 0x008fcc0003f44000 */
[----:B-1----:R-:W-:Y:S02]  /*2e40*/  FSEL R42, R12, R36, P2 ;  /* 0x000000240c2a7208 */ /* 0x002fe40001000000 */
        /* <DEDUP_REMOVED lines=27> */
[----:B------:R0:W-:Y:S04]  /*3000*/  STG.E.64 desc[UR10][R30.64+0x18], R12 ;  /* 0x0000180c1e007986 */ /* 0x0001e8000c101b0a */
[----:B------:R-:W2:Y:S02]  /*3010*/  LDG.E.64 R14, desc[UR10][R32.64+0x18] ;  /* 0x0000180a200e7981 */ /* 0x000ea4000c1e1b00 */
[----:B--2---:R-:W-:-:S07]  /*3020*/  DADD R14, R12, R14 ;  /* 0x000000000c0e7229 */ /* 0x004fce000000000e */
[----:B------:R0:W-:Y:S04]  /*3030*/  STG.E.64 desc[UR10][R28.64+0x18], R14 ;  /* 0x0000180e1c007986 */ /* 0x0001e8000c101b0a */
[----:B------:R-:W2:Y:S04]  /*3040*/  LDG.E.64 R34, desc[UR10][R24.64+0x8] ;  /* 0x0000080a18227981 */ /* 0x000ea8000c1e1b00 */
[----:B------:R-:W3:Y:S01]  /*3050*/  LDG.E.64 R36, desc[UR10][R26.64+0x8] ;  /* 0x0000080a1a247981 */ /* 0x000ee2000c1e1b00 */
[----:B------:R-:W-:Y:S01]  /*3060*/  VIADD R41, R41, 0x4 ;  /* 0x0000000429297836 */ /* 0x000fe20000000000 */
[----:B------:R-:W-:Y:S01]  /*3070*/  IADD3 R22, P4, PT, R22, 0x20, RZ ;  /* 0x0000002016167810 */ /* 0x000fe20007f9e0ff */
[----:B------:R-:W-:-:S04]  /*3080*/  VIADD R40, R40, 0x4 ;  /* 0x0000000428287836 */ /* 0x000fc80000000000 */
[----:B------:R-:W-:Y:S01]  /*3090*/  IMAD.X R23, RZ, RZ, R23, P4 ;  /* 0x000000ffff177224 */ /* 0x000fe200020e0617 */
[----:B--2---:R-:W-:-:S06]  /*30a0*/  DSETP.GEU.AND P2, PT, R14, R34, PT ;  /* 0x000000220e00722a */ /* 0x004fcc0003f4e000 */
[----:B------:R-:W-:Y:S02]  /*30b0*/  FSEL R34, R34, R14, !P2 ;  /* 0x0000000e22227208 */ /* 0x000fe40005000000 */
[----:B------:R-:W-:-:S06]  /*30c0*/  FSEL R35, R35, R15, !P2 ;  /* 0x0000000f23237208 */ /* 0x000fcc0005000000 */
[----:B---3--:R-:W-:-:S06]  /*30d0*/  DSETP.GT.AND P2, PT, R34, R36, PT ;  /* 0x000000242200722a */ /* 0x008fcc0003f44000 */
[----:B-1----:R-:W-:Y:S02]  /*30e0*/  FSEL R42, R36, R34, P2 ;  /* 0x00000022242a7208 */ /* 0x002fe40001000000 */
[----:B------:R-:W-:-:S05]  /*30f0*/  FSEL R43, R37, R35, P2 ;  /* 0x00000023252b7208 */ /* 0x000fca0001000000 */
[----:B------:R0:W-:Y:S01]  /*3100*/  STG.E.64 desc[UR10][R28.64+0x18], R42 ;  /* 0x0000182a1c007986 */ /* 0x0001e2000c101b0a */
[----:B------:R-:W-:Y:S02]  /*3110*/  ISETP.NE.AND P2, PT, R41, RZ, PT ;  /* 0x000000ff2900720c */ /* 0x000fe40003f45270 */
[----:B------:R-:W-:Y:S02]  /*3120*/  IADD3 R34, P3, PT, R26, 0x20, RZ ;  /* 0x000000201a227810 */ /* 0x000fe40007f7e0ff */
[----:B------:R-:W-:-:S03]  /*3130*/  IADD3 R36, P5, PT, R24, 0x20, RZ ;  /* 0x0000002018247810 */ /* 0x000fc60007fbe0ff */
[----:B------:R-:W-:Y:S02]  /*3140*/  IMAD.X R35, RZ, RZ, R27, P3 ;  /* 0x000000ffff237224 */ /* 0x000fe400018e061b */
[----:B------:R-:W-:-:S04]  /*3150*/  IMAD.X R37, RZ, RZ, R25, P5 ;  /* 0x000000ffff257224 */ /* 0x000fc800028e0619 */
[----:B0-----:R-:W-:Y:S05]  /*3160*/  @P2 BRA `(.L_x_13) ;  /* 0xfffffff800802947 */ /* 0x001fea000383ffff */
.L_x_12:
[----:B------:R-:W-:Y:S05]  /*3170*/  @!P1 BRA `(.L_x_11) ;  /* 0x0000000400809947 */ /* 0x000fea0003800000 */
[----:B------:R-:W-:Y:S02]  /*3180*/  ISETP.NE.AND P2, PT, R2, 0x1, PT ;  /* 0x000000010200780c */ /* 0x000fe40003f45270 */
[----:B------:R-:W-:-:S04]  /*3190*/  LOP3.LUT R12, R17, 0x1, RZ, 0xc0, !PT ;  /* 0x00000001110c7812 */ /* 0x000fc800078ec0ff */
[----:B------:R-:W-:-:S07]  /*31a0*/  ISETP.NE.U32.AND P1, PT, R12, 0x1, PT ;  /* 0x000000010c00780c */ /* 0x000fce0003f25070 */
[----:B------:R-:W-:Y:S06]  /*31b0*/  @!P2 BRA `(.L_x_14) ;  /* 0x0000000000e8a947 */ /* 0x000fec0003800000 */
[----:B------:R-:W0:Y:S01]  /*31c0*/  LDC.64 R28, c[0x0][0x3d0] ;  /* 0x0000f400ff1c7b82 */ /* 0x000e220000000a00 */
[--C-:B------:R-:W-:Y:S01]  /*31d0*/  IMAD.IADD R23, R38, 0x1, R39.reuse ;  /* 0x0000000126177824 */ /* 0x100fe200078e0227 */
[----:B------:R-:W2:Y:S01]  /*31e0*/  LDG.E.64 R30, desc[UR10][R20.64] ;  /* 0x0000000a141e7981 */ /* 0x000ea2000c1e1b00 */
[----:B------:R-:W-:Y:S01]  /*31f0*/  IMAD.IADD R24, R9, 0x1, R39 ;  /* 0x0000000109187824 */ /* 0x000fe200078e0227 */
[----:B------:R-:W1:Y:S04]  /*3200*/  LDCU.64 UR4, c[0x0][0x3d0] ;  /* 0x00007a00ff0477ac */ /* 0x000e680008000a00 */
[----:B------:R-:W3:Y:S08]  /*3210*/  LDC.64 R12, c[0x0][0x3a0] ;  /* 0x0000e800ff0c7b82 */ /* 0x000ef00000000a00 */
[----:B------:R-:W4:Y:S01]  /*3220*/  LDC.64 R14, c[0x0][0x398] ;  /* 0x0000e600ff0e7b82 */ /* 0x000f220000000a00 */
[----:B0-----:R-:W-:-:S07]  /*3230*/  IMAD.WIDE.U32 R28, R23, 0x8, R28 ;  /* 0x00000008171c7825 */ /* 0x001fce00078e001c */
[----:B------:R-:W0:Y:S01]  /*3240*/  LDC.64 R32, c[0x0][0x3d8] ;  /* 0x0000f600ff207b82 */ /* 0x000e220000000a00 */
[----:B------:R-:W5:Y:S01]  /*3250*/  LDG.E.64 R28, desc[UR10][R28.64] ;  /* 0x0000000a1c1c7981 */ /* 0x000f62000c1e1b00 */
[----:B---3--:R-:W-:-:S06]  /*3260*/  IMAD.WIDE R12, R24, 0x8, R12 ;  /* 0x00000008180c7825 */ /* 0x008fcc00078e020c */
[----:B------:R-:W3:Y:S01]  /*3270*/  LDC.64 R34, c[0x0][0x390] ;  /* 0x0000e400ff227b82 */ /* 0x000ee20000000a00 */
[----:B------:R-:W5:Y:S01]  /*3280*/  LDG.E.64 R26, desc[UR10][R12.64] ;  /* 0x0000000a0c1a7981 */ /* 0x000f62000c1e1b00 */
[----:B----4-:R-:W-:-:S05]  /*3290*/  IMAD.WIDE R14, R24, 0x8, R14 ;  /* 0x00000008180e7825 */ /* 0x010fca00078e020e */
[----:B------:R-:W2:Y:S01]  /*32a0*/  LDG.E.64 R22, desc[UR10][R14.64] ;  /* 0x0000000a0e167981 */ /* 0x000ea2000c1e1b00 */
[----:B-----5:R-:W-:-:S08]  /*32b0*/  DADD R26, R26, -R28 ;  /* 0x000000001a1a7229 */ /* 0x020fd0000000081c */
[----:B--2---:R-:W-:Y:S02]  /*32c0*/  DFMA R30, R26, R30, R22 ;  /* 0x0000001e1a1e722b */ /* 0x004fe40000000016 */
[----:B------:R-:W2:Y:S05]  /*32d0*/  LDC.64 R26, c[0x0][0x388] ;  /* 0x0000e200ff1a7b82 */ /* 0x000eaa0000000a00 */
[----:B------:R4:W-:Y:S04]  /*32e0*/  STG.E.64 desc[UR10][R14.64], R30 ;  /* 0x0000001e0e007986 */ /* 0x0009e8000c101b0a */
[----:B------:R-:W5:Y:S01]  /*32f0*/  LDG.E.64 R22, desc[UR10][R12.64] ;  /* 0x0000000a0c167981 */ /* 0x000f62000c1e1b00 */
[----:B0-----:R-:W-:Y:S01]  /*3300*/  IMAD.WIDE R24, R24, 0x8, R32 ;  /* 0x0000000818187825 */ /* 0x001fe200078e0220 */
[----:B-----5:R-:W-:-:S03]  /*3310*/  DADD R28, R30, R22 ;  /* 0x000000001e1c7229 */ /* 0x020fc60000000016 */
[----:B--2---:R-:W-:-:S04]  /*3320*/  IMAD.WIDE.U32 R22, R39, 0x8, R26 ;  /* 0x0000000827167825 */ /* 0x004fc800078e001a */
[----:B------:R0:W-:Y:S04]  /*3330*/  STG.E.64 desc[UR10][R24.64], R28 ;  /* 0x0000001c18007986 */ /* 0x0001e8000c101b0a */
[----:B------:R-:W2:Y:S01]  /*3340*/  LDG.E.64 R32, desc[UR10][R22.64] ;  /* 0x0000000a16207981 */ /* 0x000ea2000c1e1b00 */
[----:B---3--:R-:W-:-:S05]  /*3350*/  IMAD.WIDE.U32 R26, R39, 0x8, R34 ;  /* 0x00000008271a7825 */ /* 0x008fca00078e0022 */
[----:B----4-:R-:W3:Y:S01]  /*3360*/  LDG.E.64 R30, desc[UR10][R26.64] ;  /* 0x0000000a1a1e7981 */ /* 0x010ee2000c1e1b00 */
[----:B--2---:R-:W-:-:S06]  /*3370*/  DSETP.GEU.AND P2, PT, R28, R32, PT ;  /* 0x000000201c00722a */ /* 0x004fcc0003f4e000 */
[----:B------:R-:W-:Y:S02]  /*3380*/  FSEL R32, R32, R28, !P2 ;  /* 0x0000001c20207208 */ /* 0x000fe40005000000 */
[----:B------:R-:W-:Y:S02]  /*3390*/  FSEL R33, R33, R29, !P2 ;  /* 0x0000001d21217208 */ /* 0x000fe40005000000 */
[----:B------:R-:W-:-:S05]  /*33a0*/  IADD3 R2, P2, PT, R38, R39, RZ ;  /* 0x0000002726027210 */ /* 0x000fca0007f5e0ff */
[----:B------:R-:W-:Y:S02]  /*33b0*/  IMAD.X R35, RZ, RZ, RZ, P2 ;  /* 0x000000ffff237224 */ /* 0x000fe400010e06ff */
[----:B---3--:R-:W-:Y:S01]  /*33c0*/  DSETP.GT.AND P2, PT, R32, R30, PT ;  /* 0x0000001e2000722a */ /* 0x008fe20003f44000 */
[----:B-1----:R-:W-:-:S04]  /*33d0*/  LEA R40, P3, R2, UR4, 0x3 ;  /* 0x0000000402287c11 */ /* 0x002fc8000f8618ff */
[----:B------:R-:W-:Y:S02]  /*33e0*/  LEA.HI.X R41, R2, UR5, R35, 0x3, P3 ;  /* 0x0000000502297c11 */ /* 0x000fe400098f1c23 */
[----:B------:R-:W-:Y:S02]  /*33f0*/  FSEL R36, R30, R32, P2 ;  /* 0x000000201e247208 */ /* 0x000fe40001000000 */
[----:B------:R-:W-:-:S05]  /*3400*/  FSEL R37, R31, R33, P2 ;  /* 0x000000211f257208 */ /* 0x000fca0001000000 */
[----:B------:R1:W-:Y:S04]  /*3410*/  STG.E.64 desc[UR10][R24.64], R36 ;  /* 0x0000002418007986 */ /* 0x0003e8000c101b0a */
[----:B------:R-:W2:Y:S04]  /*3420*/  LDG.E.64 R32, desc[UR10][R40.64+0x8] ;  /* 0x0000080a28207981 */ /* 0x000ea8000c1e1b00 */
[----:B------:R-:W2:Y:S04]  /*3430*/  LDG.E.64 R30, desc[UR10][R12.64+0x8] ;  /* 0x0000080a0c1e7981 */ /* 0x000ea8000c1e1b00 */
[----:B0-----:R-:W3:Y:S04]  /*3440*/  LDG.E.64 R28, desc[UR10][R14.64+0x8] ;  /* 0x0000080a0e1c7981 */ /* 0x001ee8000c1e1b00 */
        /* <DEDUP_REMOVED lines=10> */
[----:B--2---:R-:W-:-:S06]  /*34f0*/  DSETP.GEU.AND P2, PT, R30, R22, PT ;  /* 0x000000161e00722a */ /* 0x004fcc0003f4e000 */
[----:B------:R-:W-:Y:S02]  /*3500*/  FSEL R32, R22, R30, !P2 ;  /* 0x0000001e16207208 */ /* 0x000fe40005000000 */
[----:B------:R-:W-:-:S06]  /*3510*/  FSEL R33, R23, R31, !P2 ;  /* 0x0000001f17217208 */ /* 0x000fcc0005000000 */
[----:B---3--:R-:W-:-:S06]  /*3520*/  DSETP.GT.AND P2, PT, R32, R26, PT ;  /* 0x0000001a2000722a */ /* 0x008fcc0003f44000 */
[----:B------:R-:W-:Y:S02]  /*3530*/  FSEL R32, R26, R32, P2 ;  /* 0x000000201a207208 */ /* 0x000fe40001000000 */
[----:B------:R-:W-:-:S05]  /*3540*/  FSEL R33, R27, R33, P2 ;  /* 0x000000211b217208 */ /* 0x000fca0001000000 */
[----:B------:R1:W-:Y:S02]  /*3550*/  STG.E.64 desc[UR10][R24.64+0x8], R32 ;  /* 0x0000082018007986 */ /* 0x0003e4000c101b0a */
.L_x_14:
[----:B------:R-:W-:Y:S05]  /*3560*/  @P1 BRA `(.L_x_11) ;  /* 0x0000000000841947 */ /* 0x000fea0003800000 */
[----:B------:R-:W0:Y:S01]  /*3570*/  LDC.64 R26, c[0x0][0x3d0] ;  /* 0x0000f400ff1a7b82 */ /* 0x000e220000000a00 */
[--C-:B-1----:R-:W-:Y:S01]  /*3580*/  IMAD.IADD R15, R38, 0x1, R39.reuse ;  /* 0x00000001260f7824 */ /* 0x102fe200078e0227 */
[----:B------:R-:W2:Y:S01]  /*3590*/  LDG.E.64 R20, desc[UR10][R20.64] ;  /* 0x0000000a14147981 */ /* 0x000ea2000c1e1b00 */
[----:B------:R-:W-:-:S05]  /*35a0*/  IMAD.IADD R9, R9, 0x1, R39 ;  /* 0x0000000109097824 */ /* 0x000fca00078e0227 */
[----:B------:R-:W1:Y:S08]  /*35b0*/  LDC.64 R22, c[0x0][0x3a0] ;  /* 0x0000e800ff167b82 */ /* 0x000e700000000a00 */
[----:B------:R-:W3:Y:S01]  /*35c0*/  LDC.64 R12, c[0x0][0x398] ;  /* 0x0000e600ff0c7b82 */ /* 0x000ee20000000a00 */
[----:B0-----:R-:W-:-:S07]  /*35d0*/  IMAD.WIDE.U32 R26, R15, 0x8, R26 ;  /* 0x000000080f1a7825 */ /* 0x001fce00078e001a */
[----:B------:R-:W0:Y:S01]  /*35e0*/  LDC.64 R28, c[0x0][0x3d8] ;  /* 0x0000f600ff1c7b82 */ /* 0x000e220000000a00 */
[----:B------:R-:W4:Y:S01]  /*35f0*/  LDG.E.64 R26, desc[UR10][R26.64] ;  /* 0x0000000a1a1a7981 */ /* 0x000f22000c1e1b00 */
[----:B-1----:R-:W-:-:S06]  /*3600*/  IMAD.WIDE R22, R9, 0x8, R22 ;  /* 0x0000000809167825 */ /* 0x002fcc00078e0216 */
[----:B------:R-:W1:Y:S01]  /*3610*/  LDC.64 R30, c[0x0][0x388] ;  /* 0x0000e200ff1e7b82 */ /* 0x000e620000000a00 */
[----:B------:R-:W4:Y:S01]  /*3620*/  LDG.E.64 R24, desc[UR10][R22.64] ;  /* 0x0000000a16187981 */ /* 0x000f22000c1e1b00 */
[----:B---3--:R-:W-:-:S06]  /*3630*/  IMAD.WIDE R12, R9, 0x8, R12 ;  /* 0x00000008090c7825 */ /* 0x008fcc00078e020c */
[----:B------:R-:W3:Y:S01]  /*3640*/  LDC.64 R32, c[0x0][0x390] ;  /* 0x0000e400ff207b82 */ /* 0x000ee20000000a00 */
[----:B------:R-:W2:Y:S01]  /*3650*/  LDG.E.64 R14, desc[UR10][R12.64] ;  /* 0x0000000a0c0e7981 */ /* 0x000ea2000c1e1b00 */
[----:B----4-:R-:W-:-:S08]  /*3660*/  DADD R24, R24, -R26 ;  /* 0x0000000018187229 */ /* 0x010fd0000000081a */
[----:B--2---:R-:W-:-:S07]  /*3670*/  DFMA R14, R24, R20, R14 ;  /* 0x00000014180e722b */ /* 0x004fce000000000e */
[----:B------:R2:W-:Y:S04]  /*3680*/  STG.E.64 desc[UR10][R12.64], R14 ;  /* 0x0000000e0c007986 */ /* 0x0005e8000c101b0a */
[----:B------:R-:W4:Y:S01]  /*3690*/  LDG.E.64 R24, desc[UR10][R22.64] ;  /* 0x0000000a16187981 */ /* 0x000f22000c1e1b00 */
[----:B0-----:R-:W-:-:S04]  /*36a0*/  IMAD.WIDE R26, R9, 0x8, R28 ;  /* 0x00000008091a7825 */ /* 0x001fc800078e021c */
[----:B-1----:R-:W-:-:S04]  /*36b0*/  IMAD.WIDE.U32 R20, R39, 0x8, R30 ;  /* 0x0000000827147825 */ /* 0x002fc800078e001e */
[----:B---3--:R-:W-:Y:S01]  /*36c0*/  IMAD.WIDE.U32 R28, R39, 0x8, R32 ;  /* 0x00000008271c7825 */ /* 0x008fe200078e0020 */
[----:B----4-:R-:W-:-:S07]  /*36d0*/  DADD R24, R14, R24 ;  /* 0x000000000e187229 */ /* 0x010fce0000000018 */
[----:B------:R3:W-:Y:S04]  /*36e0*/  STG.E.64 desc[UR10][R26.64], R24 ;  /* 0x000000181a007986 */ /* 0x0007e8000c101b0a */
[----:B------:R-:W4:Y:S04]  /*36f0*/  LDG.E.64 R20, desc[UR10][R20.64] ;  /* 0x0000000a14147981 */ /* 0x000f28000c1e1b00 */
[----:B------:R-:W5:Y:S01]  /*3700*/  LDG.E.64 R28, desc[UR10][R28.64] ;  /* 0x0000000a1c1c7981 */ /* 0x000f62000c1e1b00 */
[----:B----4-:R-:W-:-:S06]  /*3710*/  DSETP.GEU.AND P1, PT, R24, R20, PT ;  /* 0x000000141800722a */ /* 0x010fcc0003f2e000 */
[----:B--2---:R-:W-:Y:S02]  /*3720*/  FSEL R12, R20, R24, !P1 ;  /* 0x00000018140c7208 */ /* 0x004fe40004800000 */
[----:B------:R-:W-:-:S06]  /*3730*/  FSEL R13, R21, R25, !P1 ;  /* 0x00000019150d7208 */ /* 0x000fcc0004800000 */
[----:B-----5:R-:W-:-:S06]  /*3740*/  DSETP.GT.AND P1, PT, R12, R28, PT ;  /* 0x0000001c0c00722a */ /* 0x020fcc0003f24000 */
[----:B------:R-:W-:Y:S02]  /*3750*/  FSEL R12, R28, R12, P1 ;  /* 0x0000000c1c0c7208 */ /* 0x000fe40000800000 */
[----:B------:R-:W-:-:S05]  /*3760*/  FSEL R13, R29, R13, P1 ;  /* 0x0000000d1d0d7208 */ /* 0x000fca0000800000 */
[----:B------:R3:W-:Y:S02]  /*3770*/  STG.E.64 desc[UR10][R26.64], R12 ;  /* 0x0000000c1a007986 */ /* 0x0007e4000c101b0a */
.L_x_11:
[----:B------:R-:W-:Y:S01]  /*3780*/  SHF.R.U32.HI R9, RZ, 0x2, R10 ;  /* 0x00000002ff097819 */ /* 0x000fe2000001160a */
[----:B0-----:R-:W-:Y:S01]  /*3790*/  IMAD.SHL.U32 R2, R5, 0x10, RZ ;  /* 0x0000001005027824 */ /* 0x001fe200078e00ff */
[----:B---3--:R-:W-:Y:S01]  /*37a0*/  SHF.R.U32.HI R12, RZ, 0x2, R11 ;  /* 0x00000002ff0c7819 */ /* 0x008fe2000001160b */
[----:B------:R-:W0:Y:S01]  /*37b0*/  LDCU.64 UR4, c[0x0][0x3e0] ;  /* 0x00007c00ff0477ac */ /* 0x000e220008000a00 */
[----:B------:R-:W-:Y:S01]  /*37c0*/  LOP3.LUT R9, R9, R10, RZ, 0x3c, !PT ;  /* 0x0000000a09097212 */ /* 0x000fe200078e3cff */
[----:B------:R-:W-:Y:S01]  /*37d0*/  BSSY.RECONVERGENT B0, `(.L_x_15) ;  /* 0x0000103000007945 */ /* 0x000fe20003800200 */
[----:B------:R-:W-:Y:S01]  /*37e0*/  LOP3.LUT R12, R12, R11, RZ, 0x3c, !PT ;  /* 0x0000000b0c0c7212 */ /* 0x000fe200078e3cff */
[----:B------:R-:W2:Y:S02]  /*37f0*/  LDCU.64 UR8, c[0x0][0x3c8] ;  /* 0x00007900ff0877ac */ /* 0x000ea40008000a00 */
[----:B------:R-:W-:-:S05]  /*3800*/  IMAD.SHL.U32 R10, R9, 0x2, RZ ;  /* 0x00000002090a7824 */ /* 0x000fca00078e00ff */
[----:B------:R-:W-:-:S04]  /*3810*/  LOP3.LUT R2, R9, R10, R2, 0x96, !PT ;  /* 0x0000000a09027212 */ /* 0x000fc800078e9602 */
[----:B------:R-:W-:Y:S01]  /*3820*/  LOP3.LUT R43, R2, R5, RZ, 0x3c, !PT ;  /* 0x00000005022b7212 */ /* 0x000fe200078e3cff */
[----:B------:R-:W-:-:S03]  /*3830*/  IMAD.SHL.U32 R2, R12, 0x2, RZ ;  /* 0x000000020c027824 */ /* 0x000fc600078e00ff */
[----:B------:R-:W-:Y:S01]  /*3840*/  IADD3 R13, PT, PT, R8, 0x161f14, R43 ;  /* 0x00161f14080d7810 */ /* 0x000fe20007ffe02b */
[----:B------:R-:W-:-:S05]  /*3850*/  IMAD.SHL.U32 R9, R43, 0x10, RZ ;  /* 0x000000102b097824 */ /* 0x000fca00078e00ff */
[----:B------:R-:W-:Y:S01]  /*3860*/  LOP3.LUT R12, R12, R2, R9, 0x96, !PT ;  /* 0x000000020c0c7212 */ /* 0x000fe200078e9609 */
[----:B------:R-:W-:-:S03]  /*3870*/  VIADD R2, R16, 0x8097a2 ;  /* 0x008097a210027836 */ /* 0x000fc60000000000 */
[----:B------:R-:W-:-:S05]  /*3880*/  LOP3.LUT R9, R12, R43, RZ, 0x3c, !PT ;  /* 0x0000002b0c097212 */ /* 0x000fca00078e3cff */
[----:B------:R-:W-:-:S04]  /*3890*/  IMAD.IADD R10, R9, 0x1, R2 ;  /* 0x00000001090a7824 */ /* 0x000fc800078e0202 */
[----:B------:R-:W-:-:S03]  /*38a0*/  IMAD.WIDE.U32 R10, R10, 0x200000, RZ ;  /* 0x002000000a0a7825 */ /* 0x000fc600078e00ff */
[----:B------:R-:W-:Y:S01]  /*38b0*/  LOP3.LUT R12, R10, R13, RZ, 0x3c, !PT ;  /* 0x0000000d0a0c7212 */ /* 0x000fe200078e3cff */
[----:B------:R-:W-:-:S04]  /*38c0*/  IMAD.MOV.U32 R13, RZ, RZ, R11 ;  /* 0x000000ffff0d7224 */ /* 0x000fc800078e000b */
[----:B------:R-:W3:Y:S02]  /*38d0*/  I2F.F64.U64 R10, R12 ;  /* 0x0000000c000a7312 */ /* 0x000ee40000301800 */
[----:B---3--:R-:W-:-:S08]  /*38e0*/  DFMA R10, R10, R18, 5.5511151231257827021e-17 ;  /* 0x3c9000000a0a742b */ /* 0x008fd00000000012 */
[----:B0-----:R-:W-:-:S14]  /*38f0*/  DSETP.LEU.OR P0, PT, R10, UR4, !P0 ;  /* 0x000000040a007e2a */ /* 0x001fdc000c70b400 */
[----:B--2---:R-:W-:Y:S05]  /*3900*/  @P0 BRA `(.L_x_16) ;  /* 0x0000000c00bc0947 */ /* 0x004fea0003800000 */
[----:B------:R-:W-:Y:S01]  /*3910*/  ISETP.NE.AND P0, PT, R17, 0x1, PT ;  /* 0x000000011100780c */ /* 0x000fe20003f05270 */
[-C--:B------:R-:W-:Y:S02]  /*3920*/  IMAD R6, R6, R17.reuse, RZ ;  /* 0x0000001106067224 */ /* 0x080fe400078e02ff */
[----:B------:R-:W-:Y:S02]  /*3930*/  IMAD R40, R7, R17, RZ ;  /* 0x0000001107287224 */ /* 0x000fe400078e02ff */
[----:B------:R-:W-:-:S08]  /*3940*/  IMAD.MOV.U32 R41, RZ, RZ, RZ ;  /* 0x000000ffff297224 */ /* 0x000fd000078e00ff */
[----:B------:R-:W-:Y:S05]  /*3950*/  @!P0 BRA `(.L_x_17) ;  /* 0x0000000800748947 */ /* 0x000fea0003800000 */
[----:B------:R-:W0:Y:S01]  /*3960*/  LDC.64 R10, c[0x0][0x3d8] ;  /* 0x0000f600ff0a7b82 */ /* 0x000e220000000a00 */
[----:B------:R-:W2:Y:S01]  /*3970*/  LDCU.64 UR6, c[0x0][0x390] ;  /* 0x00007200ff0677ac */ /* 0x000ea20008000a00 */
[----:B------:R-:W-:Y:S01]  /*3980*/  LOP3.LUT R41, R17, 0x7ffffffe, RZ, 0xc0, !PT ;  /* 0x7ffffffe11297812 */ /* 0x000fe200078ec0ff */
[----:B------:R-:W-:Y:S01]  /*3990*/  IMAD.MOV.U32 R42, RZ, RZ, R5 ;  /* 0x000000ffff2a7224 */ /* 0x000fe200078e0005 */
[----:B------:R-:W3:Y:S01]  /*39a0*/  LDCU.64 UR4, c[0x0][0x388] ;  /* 0x00007100ff0477ac */ /* 0x000ee20008000a00 */
[----:B------:R-:W-:Y:S02]  /*39b0*/  IMAD.MOV.U32 R8, RZ, RZ, R4 ;  /* 0x000000ffff087224 */ /* 0x000fe400078e0004 */
[----:B------:R-:W-:Y:S02]  /*39c0*/  IMAD.MOV.U32 R20, RZ, RZ, R3 ;  /* 0x000000ffff147224 */ /* 0x000fe400078e0003 */
[----:B------:R-:W-:Y:S02]  /*39d0*/  VIADD R16, R16, 0x96b6b6 ;  /* 0x0096b6b610107836 */ /* 0x000fe40000000000 */
[----:B------:R-:W-:-:S02]  /*39e0*/  IMAD.MOV.U32 R45, RZ, RZ, R40 ;  /* 0x000000ffff2d7224 */ /* 0x000fc400078e0028 */
[----:B------:R-:W-:Y:S02]  /*39f0*/  IMAD.MOV.U32 R44, RZ, RZ, R6 ;  /* 0x000000ffff2c7224 */ /* 0x000fe400078e0006 */
[----:B------:R-:W-:Y:S01]  /*3a00*/  IMAD.MOV R46, RZ, RZ, -R41 ;  /* 0x000000ffff2e7224 */ /* 0x000fe200078e0a29 */
[----:B--2---:R-:W-:Y:S02]  /*3a10*/  UIADD3 UR6, UP0, UPT, UR6, 0x8, URZ ;  /* 0x0000000806067890 */ /* 0x004fe4000ff1e0ff */
[----:B---3--:R-:W-:Y:S01]  /*3a20*/  UIADD3 UR4, UP1, UPT, UR4, 0x8, URZ ;  /* 0x0000000804047890 */ /* 0x008fe2000ff3e0ff */
[----:B0-----:R-:W-:Y:S01]  /*3a30*/  IADD3 R10, P0, PT, R10, 0x8, RZ ;  /* 0x000000080a0a7810 */ /* 0x001fe20007f1e0ff */
[----:B------:R-:W-:Y:S02]  /*3a40*/  UIADD3.X UR7, UPT, UPT, URZ, UR7, URZ, UP0, !UPT ;  /* 0x00000007ff077290 */ /* 0x000fe400087fe4ff */
[----:B-1----:R-:W-:Y:S01]  /*3a50*/  IMAD.U32 R24, RZ, RZ, UR6 ;  /* 0x00000006ff187e24 */ /* 0x002fe2000f8e00ff */
[----:B------:R-:W-:Y:S01]  /*3a60*/  UIADD3.X UR5, UPT, UPT, URZ, UR5, URZ, UP1, !UPT ;  /* 0x00000005ff057290 */ /* 0x000fe20008ffe4ff */
[----:B------:R-:W-:-:S02]  /*3a70*/  IMAD.X R11, RZ, RZ, R11, P0 ;  /* 0x000000ffff0b7224 */ /* 0x000fc400000e060b */
[----:B------:R-:W-:Y:S02]  /*3a80*/  IMAD.U32 R26, RZ, RZ, UR4 ;  /* 0x00000004ff1a7e24 */ /* 0x000fe4000f8e00ff */
[----:B------:R-:W-:Y:S02]  /*3a90*/  IMAD.U32 R25, RZ, RZ, UR7 ;  /* 0x00000007ff197e24 */ /* 0x000fe4000f8e00ff */
[----:B------:R-:W-:-:S07]  /*3aa0*/  IMAD.U32 R27, RZ, RZ, UR5 ;  /* 0x00000005ff1b7e24 */ /* 0x000fce000f8e00ff */
.L_x_20:
[----:B------:R-:W2:Y:S01]  /*3ab0*/  LDG.E.64 R2, desc[UR10][R24.64+-0x8] ;  /* 0xfffff80a18027981 */ /* 0x000ea2000c1e1b00 */
[----:B------:R-:W0:Y:S03]  /*3ac0*/  LDC.64 R28, c[0x0][0x3d0] ;  /* 0x0000f400ff1c7b82 */ /* 0x000e260000000a00 */
[----:B------:R-:W2:Y:S01]  /*3ad0*/  LDG.E.64 R18, desc[UR10][R26.64+-0x8] ;  /* 0xfffff80a1a127981 */ /* 0x000ea2000c1e1b00 */
[----:B0-----:R-:W-:-:S05]  /*3ae0*/  IMAD.WIDE.U32 R28, R44, 0x8, R28 ;  /* 0x000000082c1c7825 */ /* 0x001fca00078e001c */
[----:B------:R0:W5:Y:S01]  /*3af0*/  LDG.E.64 R34, desc[UR10][R28.64] ;  /* 0x0000000a1c227981 */ /* 0x000162000c1e1b00 */
[----:B------:R-:W1:Y:S01]  /*3b00*/  MUFU.RCP64H R13, 20 ;  /* 0x40340000000d7908 */ /* 0x000e620000001800 */
[----:B------:R-:W-:Y:S01]  /*3b10*/  IMAD.MOV.U32 R4, RZ, RZ, 0x0 ;  /* 0x00000000ff047424 */ /* 0x000fe200078e00ff */
[----:B------:R-:W-:Y:S01]  /*3b20*/  SHF.R.U32.HI R21, RZ, 0x2, R8 ;  /* 0x00000002ff157819 */ /* 0x000fe20000011608 */
[----:B------:R-:W-:Y:S02]  /*3b30*/  IMAD.MOV.U32 R5, RZ, RZ, 0x40340000 ;  /* 0x40340000ff057424 */ /* 0x000fe400078e00ff */
[----:B------:R-:W-:Y:S01]  /*3b40*/  IMAD.MOV.U32 R12, RZ, RZ, 0x1 ;  /* 0x00000001ff0c7424 */ /* 0x000fe200078e00ff */
[----:B------:R-:W-:Y:S01]  /*3b50*/  LOP3.LUT R21, R21, R8, RZ, 0x3c, !PT ;  /* 0x0000000815157212 */ /* 0x000fe200078e3cff */
[----:B------:R-:W-:-:S04]  /*3b60*/  IMAD.WIDE R38, R45, 0x8, R10 ;  /* 0x000000082d267825 */ /* 0x000fc800078e020a */
[----:B-1----:R-:W-:-:S08]  /*3b70*/  DFMA R14, R12, -R4, 1 ;  /* 0x3ff000000c0e742b */ /* 0x002fd00000000804 */
[----:B------:R-:W-:-:S08]  /*3b80*/  DFMA R14, R14, R14, R14 ;  /* 0x0000000e0e0e722b */ /* 0x000fd0000000000e */
[----:B------:R-:W-:Y:S01]  /*3b90*/  DFMA R12, R12, R14, R12 ;  /* 0x0000000e0c0c722b */ /* 0x000fe2000000000c */
[----:B------:R-:W-:Y:S01]  /*3ba0*/  SHF.R.U32.HI R15, RZ, 0x2, R20 ;  /* 0x00000002ff0f7819 */ /* 0x000fe20000011614 */
[----:B------:R-:W-:-:S03]  /*3bb0*/  IMAD.SHL.U32 R14, R9, 0x10, RZ ;  /* 0x00000010090e7824 */ /* 0x000fc600078e00ff */
[----:B------:R-:W-:-:S03]  /*3bc0*/  LOP3.LUT R15, R15, R20, RZ, 0x3c, !PT ;  /* 0x000000140f0f7212 */ /* 0x000fc600078e3cff */
[----:B------:R-:W-:Y:S02]  /*3bd0*/  DFMA R4, R12, -R4, 1 ;  /* 0x3ff000000c04742b */ /* 0x000fe40000000804 */
[----:B------:R-:W-:-:S05]  /*3be0*/  IMAD.SHL.U32 R17, R15, 0x2, RZ ;  /* 0x000000020f117824 */ /* 0x000fca00078e00ff */
[----:B------:R-:W-:Y:S01]  /*3bf0*/  LOP3.LUT R14, R15, R17, R14, 0x96, !PT ;  /* 0x000000110f0e7212 */ /* 0x000fe200078e960e */
[----:B------:R-:W-:-:S03]  /*3c00*/  DFMA R12, R12, R4, R12 ;  /* 0x000000040c0c722b */ /* 0x000fc6000000000c */
[----:B------:R-:W-:-:S04]  /*3c10*/  LOP3.LUT R4, R14, R9, RZ, 0x3c, !PT ;  /* 0x000000090e047212 */ /* 0x000fc800078e3cff */
[----:B------:R-:W-:Y:S01]  /*3c20*/  IADD3 R17, PT, PT, R16, -0x10974f, R4 ;  /* 0xffef68b110117810 */ /* 0x000fe20007ffe004 */
[----:B--2---:R-:W-:Y:S01]  /*3c30*/  DADD R18, R2, -R18 ;  /* 0x0000000002127229 */ /* 0x004fe20000000812 */
[----:B------:R-:W-:Y:S02]  /*3c40*/  IMAD.SHL.U32 R3, R21, 0x2, RZ ;  /* 0x0000000215037824 */ /* 0x000fe400078e00ff */
[----:B------:R-:W-:-:S05]  /*3c50*/  IMAD.SHL.U32 R2, R4, 0x10, RZ ;  /* 0x0000001004027824 */ /* 0x000fca00078e00ff */
[----:B------:R-:W-:Y:S01]  /*3c60*/  LOP3.LUT R5, R21, R3, R2, 0x96, !PT ;  /* 0x0000000315057212 */ /* 0x000fe200078e9602 */
[----:B------:R-:W-:Y:S01]  /*3c70*/  DMUL R2, R18, R12 ;  /* 0x0000000c12027228 */ /* 0x000fe20000000000 */
[----:B------:R-:W-:Y:S02]  /*3c80*/  FSETP.GEU.AND P1, PT, |R19|, 6.5827683646048100446e-37, PT ;  /* 0x036000001300780b */ /* 0x000fe40003f2e200 */
[----:B------:R-:W-:-:S04]  /*3c90*/  LOP3.LUT R5, R5, R4, RZ, 0x3c, !PT ;  /* 0x0000000405057212 */ /* 0x000fc800078e3cff */
[----:B------:R-:W-:Y:S01]  /*3ca0*/  IADD3 R14, PT, PT, R16, -0xb0f8a, R5 ;  /* 0xfff4f076100e7810 */ /* 0x000fe20007ffe005 */
[----:B------:R-:W-:-:S04]  /*3cb0*/  DFMA R20, R2, -20, R18 ;  /* 0xc03400000214782b */ /* 0x000fc80000000012 */
[----:B------:R-:W-:-:S04]  /*3cc0*/  IMAD.WIDE.U32 R14, R14, 0x200000, RZ ;  /* 0x002000000e0e7825 */ /* 0x000fc800078e00ff */
[----:B------:R-:W-:Y:S01]  /*3cd0*/  DFMA R12, R12, R20, R2 ;  /* 0x000000140c0c722b */ /* 0x000fe20000000002 */
[----:B------:R-:W-:Y:S01]  /*3ce0*/  LOP3.LUT R14, R14, R17, RZ, 0x3c, !PT ;  /* 0x000000110e0e7212 */ /* 0x000fe200078e3cff */
[----:B------:R-:W-:Y:S02]  /*3cf0*/  IMAD.MOV.U32 R2, RZ, RZ, 0x0 ;  /* 0x00000000ff027424 */ /* 0x000fe400078e00ff */
[----:B------:R-:W-:Y:S01]  /*3d00*/  IMAD.MOV.U32 R3, RZ, RZ, 0x3ca00000 ;  /* 0x3ca00000ff037424 */ /* 0x000fe200078e00ff */
[----:B------:R-:W1:Y:S05]  /*3d10*/  I2F.F64.U64 R36, R14 ;  /* 0x0000000e00247312 */ /* 0x000e6a0000301800 */
[----:B------:R-:W-:-:S05]  /*3d20*/  FFMA R8, RZ, 2.8125, R13 ;  /* 0x40340000ff087823 */ /* 0x000fca000000000d */
[----:B------:R-:W-:Y:S01]  /*3d30*/  FSETP.GT.AND P0, PT, |R8|, 1.469367938527859385e-39, PT ;  /* 0x001000000800780b */ /* 0x000fe20003f04200 */
[----:B-1----:R-:W-:Y:S01]  /*3d40*/  DFMA R36, R36, R2, 5.5511151231257827021e-17 ;  /* 0x3c9000002424742b */ /* 0x002fe20000000002 */
[----:B------:R-:W-:Y:S02]  /*3d50*/  IMAD.MOV.U32 R2, RZ, RZ, R16 ;  /* 0x000000ffff027224 */ /* 0x000fe400078e0010 */
[----:B------:R-:W-:-:S09]  /*3d60*/  IMAD.MOV.U32 R3, RZ, RZ, R9 ;  /* 0x000000ffff037224 */ /* 0x000fd200078e0009 */
[----:B0-----:R-:W-:Y:S05]  /*3d70*/  @P0 BRA P1, `(.L_x_18) ;  /* 0x0000000000100947 */ /* 0x001fea0000800000 */
[----:B------:R-:W-:Y:S01]  /*3d80*/  IMAD.MOV.U32 R22, RZ, RZ, RZ ;  /* 0x000000ffff167224 */ /* 0x000fe200078e00ff */
[----:B------:R-:W-:Y:S01]  /*3d90*/  MOV R8, 0x3dc0 ;  /* 0x00003dc000087802 */ /* 0x000fe20000000f00 */
[----:B------:R-:W-:-:S07]  /*3da0*/  IMAD.MOV.U32 R23, RZ, RZ, 0x40340000 ;  /* 0x40340000ff177424 */ /* 0x000fce00078e00ff */
[----:B-----5:R-:W-:Y:S05]  /*3db0*/  CALL.REL.NOINC `($__internal_0_$__cuda_sm20_div_rn_f64_full) ;  /* 0x0000005400c07944 */ /* 0x020fea0003c00000 */
.L_x_18:
[----:B------:R-:W-:Y:S01]  /*3dc0*/  IMAD.MOV.U32 R8, RZ, RZ, 0x0 ;  /* 0x00000000ff087424 */ /* 0x000fe200078e00ff */
[----:B------:R-:W-:Y:S01]  /*3dd0*/  DMUL R12, R12, UR8 ;  /* 0x000000080c0c7c28 */ /* 0x000fe20008000000 */
[----:B------:R-:W-:-:S06]  /*3de0*/  IMAD.MOV.U32 R9, RZ, RZ, 0x40000000 ;  /* 0x40000000ff097424 */ /* 0x000fcc00078e00ff */
[----:B------:R-:W-:-:S08]  /*3df0*/  DFMA R36, R36, R8, -1 ;  /* 0xbff000002424742b */ /* 0x000fd00000000008 */
[----:B-----5:R-:W-:-:S07]  /*3e00*/  DFMA R12, R12, R36, R34 ;  /* 0x000000240c0c722b */ /* 0x020fce0000000022 */
        /* <DEDUP_REMOVED lines=11> */
[----:B------:R-:W2:Y:S04]  /*3ec0*/  LDG.E.64 R8, desc[UR10][R26.64] ;  /* 0x0000000a1a087981 */ /* 0x000ea8000c1e1b00 */
[----:B------:R-:W5:Y:S01]  /*3ed0*/  LDG.E.64 R28, desc[UR10][R28.64+0x8] ;  /* 0x0000080a1c1c7981 */ /* 0x000f62000c1e1b00 */
[----:B------:R-:W3:Y:S01]  /*3ee0*/  MUFU.RCP64H R15, 20 ;  /* 0x40340000000f7908 */ /* 0x000ee20000001800 */
[----:B0-----:R-:W-:Y:S01]  /*3ef0*/  IMAD.MOV.U32 R12, RZ, RZ, 0x0 ;  /* 0x00000000ff0c7424 */ /* 0x001fe200078e00ff */
[----:B------:R-:W-:Y:S01]  /*3f00*/  SHF.R.U32.HI R23, RZ, 0x2, R42 ;  /* 0x00000002ff177819 */ /* 0x000fe2000001162a */
[----:B------:R-:W-:-:S02]  /*3f10*/  IMAD.MOV.U32 R13, RZ, RZ, 0x40340000 ;  /* 0x40340000ff0d7424 */ /* 0x000fc400078e00ff */
[----:B------:R-:W-:Y:S01]  /*3f20*/  IMAD.MOV.U32 R14, RZ, RZ, 0x1 ;  /* 0x00000001ff0e7424 */ /* 0x000fe200078e00ff */
[----:B------:R-:W-:Y:S01]  /*3f30*/  LOP3.LUT R23, R23, R42, RZ, 0x3c, !PT ;  /* 0x0000002a17177212 */ /* 0x000fe200078e3cff */
[----:B-1----:R-:W-:-:S04]  /*3f40*/  IMAD.SHL.U32 R17, R5, 0x10, RZ ;  /* 0x0000001005117824 */ /* 0x002fc800078e00ff */
[----:B------:R-:W-:-:S05]  /*3f50*/  IMAD.SHL.U32 R16, R23, 0x2, RZ ;  /* 0x0000000217107824 */ /* 0x000fca00078e00ff */
[----:B------:R-:W-:Y:S01]  /*3f60*/  LOP3.LUT R16, R23, R16, R17, 0x96, !PT ;  /* 0x0000001017107212 */ /* 0x000fe200078e9611 */
[----:B---3--:R-:W-:-:S08]  /*3f70*/  DFMA R20, R14, -R12, 1 ;  /* 0x3ff000000e14742b */ /* 0x008fd0000000080c */
[----:B------:R-:W-:-:S08]  /*3f80*/  DFMA R20, R20, R20, R20 ;  /* 0x000000141414722b */ /* 0x000fd00000000014 */
[----:B------:R-:W-:Y:S01]  /*3f90*/  DFMA R14, R14, R20, R14 ;  /* 0x000000140e0e722b */ /* 0x000fe2000000000e */
[----:B------:R-:W-:-:S04]  /*3fa0*/  SHF.R.U32.HI R20, RZ, 0x2, R43 ;  /* 0x00000002ff147819 */ /* 0x000fc8000001162b */
[----:B------:R-:W-:-:S03]  /*3fb0*/  LOP3.LUT R20, R20, R43, RZ, 0x3c, !PT ;  /* 0x0000002b14147212 */ /* 0x000fc600078e3cff */
[----:B------:R-:W-:Y:S01]  /*3fc0*/  DFMA R12, R14, -R12, 1 ;  /* 0x3ff000000e0c742b */ /* 0x000fe2000000080c */
[----:B------:R-:W-:-:S04]  /*3fd0*/  LOP3.LUT R43, R16, R5, RZ, 0x3c, !PT ;  /* 0x00000005102b7212 */ /* 0x000fc800078e3cff */
[----:B------:R-:W-:-:S03]  /*3fe0*/  IADD3 R23, PT, PT, R2, -0x587c5, R43 ;  /* 0xfffa783b02177810 */ /* 0x000fc60007ffe02b */
[----:B------:R-:W-:Y:S01]  /*3ff0*/  DFMA R12, R14, R12, R14 ;  /* 0x0000000c0e0c722b */ /* 0x000fe2000000000e */
[----:B------:R-:W-:Y:S02]  /*4000*/  IMAD.SHL.U32 R14, R20, 0x2, RZ ;  /* 0x00000002140e7824 */ /* 0x000fe400078e00ff */
[----:B------:R-:W-:-:S05]  /*4010*/  IMAD.SHL.U32 R15, R43, 0x10, RZ ;  /* 0x000000102b0f7824 */ /* 0x000fca00078e00ff */
[----:B------:R-:W-:Y:S01]  /*4020*/  LOP3.LUT R14, R20, R14, R15, 0x96, !PT ;  /* 0x0000000e140e7212 */ /* 0x000fe200078e960f */
[----:B--2---:R-:W-:-:S03]  /*4030*/  DADD R18, R18, -R8 ;  /* 0x0000000012127229 */ /* 0x004fc60000000808 */
[----:B------:R-:W-:-:S05]  /*4040*/  LOP3.LUT R9, R14, R43, RZ, 0x3c, !PT ;  /* 0x0000002b0e097212 */ /* 0x000fca00078e3cff */
[----:B------:R-:W-:Y:S01]  /*4050*/  IMAD.IADD R14, R2, 0x1, R9 ;  /* 0x00000001020e7824 */ /* 0x000fe200078e0209 */
[----:B------:R-:W-:Y:S01]  /*4060*/  DMUL R16, R12, R18 ;  /* 0x000000120c107228 */ /* 0x000fe20000000000 */
[----:B------:R-:W-:Y:S02]  /*4070*/  FSETP.GEU.AND P1, PT, |R19|, 6.5827683646048100446e-37, PT ;  /* 0x036000001300780b */ /* 0x000fe40003f2e200 */
[----:B------:R-:W-:-:S05]  /*4080*/  IMAD.WIDE.U32 R14, R14, 0x200000, RZ ;  /* 0x002000000e0e7825 */ /* 0x000fca00078e00ff */
[----:B------:R-:W-:Y:S01]  /*4090*/  DFMA R20, R16, -20, R18 ;  /* 0xc03400001014782b */ /* 0x000fe20000000012 */
[----:B------:R-:W-:-:S04]  /*40a0*/  LOP3.LUT R14, R14, R23, RZ, 0x3c, !PT ;  /* 0x000000170e0e7212 */ /* 0x000fc800078e3cff */
[----:B------:R-:W0:Y:S03]  /*40b0*/  I2F.F64.U64 R34, R14 ;  /* 0x0000000e00227312 */ /* 0x000e260000301800 */
[----:B------:R-:W-:Y:S01]  /*40c0*/  DFMA R12, R12, R20, R16 ;  /* 0x000000140c0c722b */ /* 0x000fe20000000010 */
[----:B------:R-:W-:Y:S02]  /*40d0*/  IMAD.MOV.U32 R16, RZ, RZ, 0x0 ;  /* 0x00000000ff107424 */ /* 0x000fe400078e00ff */
[----:B------:R-:W-:-:S07]  /*40e0*/  IMAD.MOV.U32 R17, RZ, RZ, 0x3ca00000 ;  /* 0x3ca00000ff117424 */ /* 0x000fce00078e00ff */
[----:B------:R-:W-:Y:S01]  /*40f0*/  FFMA R8, RZ, 2.8125, R13 ;  /* 0x40340000ff087823 */ /* 0x000fe2000000000d */
[----:B0-----:R-:W-:-:S04]  /*4100*/  DFMA R34, R34, R16, 5.5511151231257827021e-17 ;  /* 0x3c9000002222742b */ /* 0x001fc80000000010 */
[----:B------:R-:W-:-:S13]  /*4110*/  FSETP.GT.AND P0, PT, |R8|, 1.469367938527859385e-39, PT ;  /* 0x001000000800780b */ /* 0x000fda0003f04200 */
[----:B------:R-:W-:Y:S05]  /*4120*/  @P0 BRA P1, `(.L_x_19) ;  /* 0x0000000000100947 */ /* 0x000fea0000800000 */
[----:B------:R-:W-:Y:S01]  /*4130*/  IMAD.MOV.U32 R22, RZ, RZ, RZ ;  /* 0x000000ffff167224 */ /* 0x000fe200078e00ff */
[----:B------:R-:W-:Y:S01]  /*4140*/  MOV R8, 0x4170 ;  /* 0x0000417000087802 */ /* 0x000fe20000000f00 */
[----:B------:R-:W-:-:S07]  /*4150*/  IMAD.MOV.U32 R23, RZ, RZ, 0x40340000 ;  /* 0x40340000ff177424 */ /* 0x000fce00078e00ff */
[----:B-----5:R-:W-:Y:S05]  /*4160*/  CALL.REL.NOINC `($__internal_0_$__cuda_sm20_div_rn_f64_full) ;  /* 0x0000005000d47944 */ /* 0x020fea0003c00000 */
.L_x_19:
[----:B------:R-:W-:Y:S01]  /*4170*/  IMAD.MOV.U32 R14, RZ, RZ, 0x0 ;  /* 0x00000000ff0e7424 */ /* 0x000fe200078e00ff */
[----:B------:R-:W-:Y:S01]  /*4180*/  DMUL R12, R12, UR8 ;  /* 0x000000080c0c7c28 */ /* 0x000fe20008000000 */
[----:B------:R-:W-:-:S06]  /*4190*/  IMAD.MOV.U32 R15, RZ, RZ, 0x40000000 ;  /* 0x40000000ff0f7424 */ /* 0x000fcc00078e00ff */
[----:B------:R-:W-:-:S08]  /*41a0*/  DFMA R34, R34, R14, -1 ;  /* 0xbff000002222742b */ /* 0x000fd0000000000e */
[----:B-----5:R-:W-:-:S07]  /*41b0*/  DFMA R12, R12, R34, R28 ;  /* 0x000000220c0c722b */ /* 0x020fce000000001c */
[----:B------:R0:W-:Y:S04]  /*41c0*/  STG.E.64 desc[UR10][R38.64], R12 ;  /* 0x0000000c26007986 */ /* 0x0001e8000c101b0a */
[----:B------:R1:W2:Y:S04]  /*41d0*/  LDG.E.64 R14, desc[UR10][R26.64] ;  /* 0x0000000a1a0e7981 */ /* 0x0002a8000c1e1b00 */
[----:B------:R-:W3:Y:S01]  /*41e0*/  LDG.E.64 R16, desc[UR10][R24.64] ;  /* 0x0000000a18107981 */ /* 0x000ee2000c1e1b00 */
[----:B------:R-:W-:Y:S02]  /*41f0*/  VIADD R46, R46, 0x2 ;  /* 0x000000022e2e7836 */ /* 0x000fe40000000000 */
[----:B------:R-:W-:-:S02]  /*4200*/  VIADD R44, R44, 0x2 ;  /* 0x000000022c2c7836 */ /* 0x000fc40000000000 */
[----:B------:R-:W-:Y:S01]  /*4210*/  VIADD R45, R45, 0x2 ;  /* 0x000000022d2d7836 */ /* 0x000fe20000000000 */
[----:B-1----:R-:W-:Y:S01]  /*4220*/  IADD3 R26, P1, PT, R26, 0x10, RZ ;  /* 0x000000101a1a7810 */ /* 0x002fe20007f3e0ff */
[----:B------:R-:W-:Y:S02]  /*4230*/  IMAD.MOV.U32 R42, RZ, RZ, R5 ;  /* 0x000000ffff2a7224 */ /* 0x000fe400078e0005 */
[----:B------:R-:W-:Y:S02]  /*4240*/  IMAD.MOV.U32 R8, RZ, RZ, R4 ;  /* 0x000000ffff087224 */ /* 0x000fe400078e0004 */
[----:B------:R-:W-:Y:S02]  /*4250*/  IMAD.X R27, RZ, RZ, R27, P1 ;  /* 0x000000ffff1b7224 */ /* 0x000fe400008e061b */
[----:B------:R-:W-:Y:S01]  /*4260*/  IMAD.MOV.U32 R20, RZ, RZ, R3 ;  /* 0x000000ffff147224 */ /* 0x000fe200078e0003 */
[----:B--2---:R-:W-:-:S06]  /*4270*/  DSETP.GEU.AND P0, PT, R12, R14, PT ;  /* 0x0000000e0c00722a */ /* 0x004fcc0003f0e000 */
[----:B------:R-:W-:Y:S02]  /*4280*/  FSEL R14, R14, R12, !P0 ;  /* 0x0000000c0e0e7208 */ /* 0x000fe40004000000 */
[----:B------:R-:W-:-:S06]  /*4290*/  FSEL R15, R15, R13, !P0 ;  /* 0x0000000d0f0f7208 */ /* 0x000fcc0004000000 */
[----:B---3--:R-:W-:-:S06]  /*42a0*/  DSETP.GT.AND P0, PT, R14, R16, PT ;  /* 0x000000100e00722a */ /* 0x008fcc0003f04000 */
[----:B------:R-:W-:Y:S01]  /*42b0*/  FSEL R14, R16, R14, P0 ;  /* 0x0000000e100e7208 */ /* 0x000fe20000000000 */
[----:B------:R-:W-:Y:S01]  /*42c0*/  VIADD R16, R2, 0x161f14 ;  /* 0x00161f1402107836 */ /* 0x000fe20000000000 */
[----:B------:R-:W-:Y:S02]  /*42d0*/  FSEL R15, R17, R15, P0 ;  /* 0x0000000f110f7208 */ /* 0x000fe40000000000 */
[----:B------:R-:W-:-:S03]  /*42e0*/  IADD3 R24, P0, PT, R24, 0x10, RZ ;  /* 0x0000001018187810 */ /* 0x000fc60007f1e0ff */
[----:B------:R0:W-:Y:S02]  /*42f0*/  STG.E.64 desc[UR10][R38.64], R14 ;  /* 0x0000000e26007986 */ /* 0x0001e4000c101b0a */
[----:B------:R-:W-:Y:S01]  /*4300*/  IMAD.X R25, RZ, RZ, R25, P0 ;  /* 0x000000ffff197224 */ /* 0x000fe200000e0619 */
[----:B------:R-:W-:-:S13]  /*4310*/  ISETP.NE.AND P0, PT, R46, RZ, PT ;  /* 0x000000ff2e00720c */ /* 0x000fda0003f05270 */
[----:B0-----:R-:W-:Y:S05]  /*4320*/  @P0 BRA `(.L_x_20) ;  /* 0xfffffff400e00947 */ /* 0x001fea000383ffff */
.L_x_17:
[----:B------:R-:W0:Y:S02]  /*4330*/  LDCU UR4, c[0x0][0x380] ;  /* 0x00007000ff0477ac */ /* 0x000e240008000800 */
[----:B0-----:R-:W-:-:S04]  /*4340*/  ULOP3.LUT UR4, UR4, 0x1, URZ, 0xc0, !UPT ;  /* 0x0000000104047892 */ /* 0x001fc8000f8ec0ff */
[----:B------:R-:W-:-:S09]  /*4350*/  UISETP.NE.U32.AND UP0, UPT, UR4, 0x1, UPT ;  /* 0x000000010400788c */ /* 0x000fd2000bf05070 */
[----:B------:R-:W-:Y:S05]  /*4360*/  BRA.U UP0, `(.L_x_16) ;  /* 0x0000000500247547 */ /* 0x000fea000b800000 */
[----:B-1----:R-:W0:Y:S08]  /*4370*/  LDC.64 R24, c[0x0][0x390] ;  /* 0x0000e400ff187b82 */ /* 0x002e300000000a00 */
[----:B------:R-:W1:Y:S08]  /*4380*/  LDC.64 R10, c[0x0][0x388] ;  /* 0x0000e200ff0a7b82 */ /* 0x000e700000000a00 */
[----:B------:R-:W2:Y:S01]  /*4390*/  LDC.64 R26, c[0x0][0x3d0] ;  /* 0x0000f400ff1a7b82 */ /* 0x000ea20000000a00 */
[----:B0-----:R-:W-:-:S05]  /*43a0*/  IMAD.WIDE.U32 R24, R41, 0x8, R24 ;  /* 0x0000000829187825 */ /* 0x001fca00078e0018 */
[----:B------:R-:W3:Y:S01]  /*43b0*/  LDG.E.64 R14, desc[UR10][R24.64] ;  /* 0x0000000a180e7981 */ /* 0x000ee2000c1e1b00 */
[----:B-1----:R-:W-:-:S05]  /*43c0*/  IMAD.WIDE.U32 R10, R41, 0x8, R10 ;  /* 0x00000008290a7825 */ /* 0x002fca00078e000a */
[----:B------:R-:W3:Y:S01]  /*43d0*/  LDG.E.64 R12, desc[UR10][R10.64] ;  /* 0x0000000a0a0c7981 */ /* 0x000ee2000c1e1b00 */
[----:B------:R-:W-:-:S04]  /*43e0*/  IMAD.IADD R17, R6, 0x1, R41 ;  /* 0x0000000106117824 */ /* 0x000fc800078e0229 */
[----:B--2---:R-:W-:-:S06]  /*43f0*/  IMAD.WIDE.U32 R26, R17, 0x8, R26 ;  /* 0x00000008111a7825 */ /* 0x004fcc00078e001a */
[----:B------:R-:W5:Y:S01]  /*4400*/  LDG.E.64 R26, desc[UR10][R26.64] ;  /* 0x0000000a1a1a7981 */ /* 0x000f62000c1e1b00 */
[----:B------:R-:W0:Y:S01]  /*4410*/  MUFU.RCP64H R17, 20 ;  /* 0x4034000000117908 */ /* 0x000e220000001800 */
[----:B------:R-:W-:Y:S02]  /*4420*/  IMAD.MOV.U32 R18, RZ, RZ, 0x0 ;  /* 0x00000000ff127424 */ /* 0x000fe400078e00ff */
[----:B------:R-:W-:Y:S02]  /*4430*/  IMAD.MOV.U32 R19, RZ, RZ, 0x40340000 ;  /* 0x40340000ff137424 */ /* 0x000fe400078e00ff */
[----:B------:R-:W-:-:S06]  /*4440*/  IMAD.MOV.U32 R16, RZ, RZ, 0x1 ;  /* 0x00000001ff107424 */ /* 0x000fcc00078e00ff */
[----:B0-----:R-:W-:-:S08]  /*4450*/  DFMA R20, R16, -R18, 1 ;  /* 0x3ff000001014742b */ /* 0x001fd00000000812 */
[----:B------:R-:W-:Y:S01]  /*4460*/  DFMA R20, R20, R20, R20 ;  /* 0x000000141414722b */ /* 0x000fe20000000014 */
[----:B------:R-:W-:-:S07]  /*4470*/  SHF.R.U32.HI R6, RZ, 0x2, R3 ;  /* 0x00000002ff067819 */ /* 0x000fce0000011603 */
[----:B------:R-:W-:Y:S01]  /*4480*/  DFMA R20, R16, R20, R16 ;  /* 0x000000141014722b */ /* 0x000fe20000000010 */
[----:B------:R-:W-:Y:S01]  /*4490*/  LOP3.LUT R6, R6, R3, RZ, 0x3c, !PT ;  /* 0x0000000306067212 */ /* 0x000fe200078e3cff */
[----:B------:R-:W-:-:S06]  /*44a0*/  IMAD.SHL.U32 R3, R9, 0x10, RZ ;  /* 0x0000001009037824 */ /* 0x000fcc00078e00ff */
[----:B------:R-:W-:Y:S01]  /*44b0*/  DFMA R18, R20, -R18, 1 ;  /* 0x3ff000001412742b */ /* 0x000fe20000000812 */
[----:B------:R-:W-:Y:S01]  /*44c0*/  IMAD.SHL.U32 R8, R6, 0x2, RZ ;  /* 0x0000000206087824 */ /* 0x000fe200078e00ff */
[----:B------:R-:W-:-:S04]  /*44d0*/  SHF.R.U32.HI R17, RZ, 0x2, R4 ;  /* 0x00000002ff117819 */ /* 0x000fc80000011604 */
[----:B------:R-:W-:Y:S02]  /*44e0*/  LOP3.LUT R8, R6, R8, R3, 0x96, !PT ;  /* 0x0000000806087212 */ /* 0x000fe400078e9603 */
[----:B------:R-:W-:Y:S01]  /*44f0*/  DFMA R20, R20, R18, R20 ;  /* 0x000000121414722b */ /* 0x000fe20000000014 */
[----:B------:R-:W-:Y:S02]  /*4500*/  LOP3.LUT R17, R17, R4, RZ, 0x3c, !PT ;  /* 0x0000000411117212 */ /* 0x000fe400078e3cff */
[----:B------:R-:W-:-:S03]  /*4510*/  LOP3.LUT R3, R8, R9, RZ, 0x3c, !PT ;  /* 0x0000000908037212 */ /* 0x000fc600078e3cff */
[----:B------:R-:W-:Y:S02]  /*4520*/  IMAD.SHL.U32 R6, R17, 0x2, RZ ;  /* 0x0000000211067824 */ /* 0x000fe400078e00ff */
[----:B------:R-:W-:-:S05]  /*4530*/  IMAD.SHL.U32 R4, R3, 0x10, RZ ;  /* 0x0000001003047824 */ /* 0x000fca00078e00ff */
[----:B------:R-:W-:-:S04]  /*4540*/  LOP3.LUT R4, R17, R6, R4, 0x96, !PT ;  /* 0x0000000611047212 */ /* 0x000fc800078e9604 */
[----:B------:R-:W-:Y:S02]  /*4550*/  LOP3.LUT R9, R4, R3, RZ, 0x3c, !PT ;  /* 0x0000000304097212 */ /* 0x000fe400078e3cff */
[C---:B------:R-:W-:Y:S01]  /*4560*/  IADD3 R3, PT, PT, R2.reuse, 0x587c5, R3 ;  /* 0x000587c502037810 */ /* 0x040fe20007ffe003 */
[----:B------:R-:W-:Y:S01]  /*4570*/  VIADD R2, R2, 0xb0f8a ;  /* 0x000b0f8a02027836 */ /* 0x000fe20000000000 */
[----:B---3--:R-:W-:-:S08]  /*4580*/  DADD R18, R14, -R12 ;  /* 0x000000000e127229 */ /* 0x008fd0000000080c */
[----:B------:R-:W-:-:S08]  /*4590*/  DMUL R12, R20, R18 ;  /* 0x00000012140c7228 */ /* 0x000fd00000000000 */
[----:B------:R-:W-:Y:S01]  /*45a0*/  DFMA R16, R12, -20, R18 ;  /* 0xc03400000c10782b */ /* 0x000fe20000000012 */
[----:B------:R-:W-:-:S07]  /*45b0*/  IMAD.IADD R14, R9, 0x1, R2 ;  /* 0x00000001090e7824 */ /* 0x000fce00078e0202 */
[----:B------:R-:W-:Y:S01]  /*45c0*/  DFMA R12, R20, R16, R12 ;  /* 0x00000010140c722b */ /* 0x000fe2000000000c */
[----:B------:R-:W-:-:S03]  /*45d0*/  IMAD.WIDE.U32 R14, R14, 0x200000, RZ ;  /* 0x002000000e0e7825 */ /* 0x000fc600078e00ff */
[----:B------:R-:W-:-:S06]  /*45e0*/  LOP3.LUT R14, R14, R3, RZ, 0x3c, !PT ;  /* 0x000000030e0e7212 */ /* 0x000fcc00078e3cff */
[----:B------:R-:W-:Y:S01]  /*45f0*/  FFMA R3, RZ, 2.8125, R13 ;  /* 0x40340000ff037823 */ /* 0x000fe2000000000d */
[----:B------:R-:W0:Y:S01]  /*4600*/  I2F.F64.U64 R28, R14 ;  /* 0x0000000e001c7312 */ /* 0x000e220000301800 */
[----:B------:R-:W-:-:S03]  /*4610*/  FSETP.GEU.AND P1, PT, |R19|, 6.5827683646048100446e-37, PT ;  /* 0x036000001300780b */ /* 0x000fc60003f2e200 */
[----:B------:R-:W-:Y:S01]  /*4620*/  FSETP.GT.AND P0, PT, |R3|, 1.469367938527859385e-39, PT ;  /* 0x001000000300780b */ /* 0x000fe20003f04200 */
[----:B------:R-:W-:Y:S02]  /*4630*/  IMAD.MOV.U32 R16, RZ, RZ, 0x0 ;  /* 0x00000000ff107424 */ /* 0x000fe400078e00ff */
[----:B------:R-:W-:-:S06]  /*4640*/  IMAD.MOV.U32 R17, RZ, RZ, 0x3ca00000 ;  /* 0x3ca00000ff117424 */ /* 0x000fcc00078e00ff */
[----:B0-----:R-:W-:-:S04]  /*4650*/  DFMA R28, R28, R16, 5.5511151231257827021e-17 ;  /* 0x3c9000001c1c742b */ /* 0x001fc80000000010 */
[----:B------:R-:W-:Y:S07]  /*4660*/  @P0 BRA P1, `(.L_x_21) ;  /* 0x0000000000100947 */ /* 0x000fee0000800000 */
[----:B------:R-:W-:Y:S01]  /*4670*/  IMAD.MOV.U32 R22, RZ, RZ, RZ ;  /* 0x000000ffff167224 */ /* 0x000fe200078e00ff */
[----:B------:R-:W-:Y:S01]  /*4680*/  MOV R8, 0x46b0 ;  /* 0x000046b000087802 */ /* 0x000fe20000000f00 */
[----:B------:R-:W-:-:S07]  /*4690*/  IMAD.MOV.U32 R23, RZ, RZ, 0x40340000 ;  /* 0x40340000ff177424 */ /* 0x000fce00078e00ff */
[----:B-----5:R-:W-:Y:S05]  /*46a0*/  CALL.REL.NOINC `($__internal_0_$__cuda_sm20_div_rn_f64_full) ;  /* 0x0000004c00847944 */ /* 0x020fea0003c00000 */
.L_x_21:
[----:B------:R-:W0:Y:S01]  /*46b0*/  LDCU.64 UR4, c[0x0][0x3c8] ;  /* 0x00007900ff0477ac */ /* 0x000e220008000a00 */
[----:B------:R-:W1:Y:S01]  /*46c0*/  LDC.64 R16, c[0x0][0x3d8] ;  /* 0x0000f600ff107b82 */ /* 0x000e620000000a00 */
[----:B------:R-:W-:Y:S02]  /*46d0*/  IMAD.MOV.U32 R14, RZ, RZ, 0x0 ;  /* 0x00000000ff0e7424 */ /* 0x000fe400078e00ff */
[----:B------:R-:W-:-:S06]  /*46e0*/  IMAD.MOV.U32 R15, RZ, RZ, 0x40000000 ;  /* 0x40000000ff0f7424 */ /* 0x000fcc00078e00ff */
[----:B------:R-:W-:Y:S01]  /*46f0*/  DFMA R28, R28, R14, -1 ;  /* 0xbff000001c1c742b */ /* 0x000fe2000000000e */
[----:B------:R-:W-:Y:S01]  /*4700*/  IMAD.IADD R15, R40, 0x1, R41 ;  /* 0x00000001280f7824 */ /* 0x000fe200078e0229 */
[----:B0-----:R-:W-:-:S03]  /*4710*/  DMUL R12, R12, UR4 ;  /* 0x000000040c0c7c28 */ /* 0x001fc60008000000 */
[----:B-1----:R-:W-:-:S05]  /*4720*/  IMAD.WIDE R14, R15, 0x8, R16 ;  /* 0x000000080f0e7825 */ /* 0x002fca00078e0210 */
[----:B-----5:R-:W-:-:S07]  /*4730*/  DFMA R12, R12, R28, R26 ;  /* 0x0000001c0c0c722b */ /* 0x020fce000000001a */
[----:B------:R0:W-:Y:S04]  /*4740*/  STG.E.64 desc[UR10][R14.64], R12 ;  /* 0x0000000c0e007986 */ /* 0x0001e8000c101b0a */
[----:B------:R-:W2:Y:S04]  /*4750*/  LDG.E.64 R10, desc[UR10][R10.64] ;  /* 0x0000000a0a0a7981 */ /* 0x000ea8000c1e1b00 */
[----:B------:R-:W3:Y:S01]  /*4760*/  LDG.E.64 R24, desc[UR10][R24.64] ;  /* 0x0000000a18187981 */ /* 0x000ee2000c1e1b00 */
[----:B------:R-:W-:Y:S02]  /*4770*/  IMAD.MOV.U32 R4, RZ, RZ, R43 ;  /* 0x000000ffff047224 */ /* 0x000fe400078e002b */
[----:B------:R-:W-:Y:S01]  /*4780*/  IMAD.MOV.U32 R3, RZ, RZ, R5 ;  /* 0x000000ffff037224 */ /* 0x000fe200078e0005 */
[----:B--2---:R-:W-:-:S06]  /*4790*/  DSETP.GEU.AND P0, PT, R12, R10, PT ;  /* 0x0000000a0c00722a */ /* 0x004fcc0003f0e000 */
[----:B------:R-:W-:Y:S02]  /*47a0*/  FSEL R16, R10, R12, !P0 ;  /* 0x0000000c0a107208 */ /* 0x000fe40004000000 */
[----:B------:R-:W-:-:S06]  /*47b0*/  FSEL R17, R11, R13, !P0 ;  /* 0x0000000d0b117208 */ /* 0x000fcc0004000000 */
[----:B---3--:R-:W-:-:S06]  /*47c0*/  DSETP.GT.AND P0, PT, R16, R24, PT ;  /* 0x000000181000722a */ /* 0x008fcc0003f04000 */
[----:B------:R-:W-:Y:S02]  /*47d0*/  FSEL R16, R24, R16, P0 ;  /* 0x0000001018107208 */ /* 0x000fe40000000000 */
[----:B------:R-:W-:-:S05]  /*47e0*/  FSEL R17, R25, R17, P0 ;  /* 0x0000001119117208 */ /* 0x000fca0000000000 */
[----:B------:R0:W-:Y:S02]  /*47f0*/  STG.E.64 desc[UR10][R14.64], R16 ;  /* 0x000000100e007986 */ /* 0x0001e4000c101b0a */
.L_x_16:
[----:B------:R-:W-:Y:S05]  /*4800*/  BSYNC.RECONVERGENT B0 ;  /* 0x0000000000007941 */ /* 0x000fea0003800200 */
.L_x_15:
[----:B------:R-:W2:Y:S01]  /*4810*/  LDC R5, c[0x0][0x3f0] ;  /* 0x0000fc00ff057b82 */ /* 0x000ea20000000800 */
[----:B------:R-:W3:Y:S02]  /*4820*/  LDCU.64 UR4, c[0x0][0x3e8] ;  /* 0x00007d00ff0477ac */ /* 0x000ee40008000a00 */
[----:B---3--:R-:W-:-:S04]  /*4830*/  LEA R10, P1, R7, UR4, 0x3 ;  /* 0x00000004070a7c11 */ /* 0x008fc8000f8218ff */
[----:B------:R-:W-:Y:S02]  /*4840*/  LEA.HI.X R11, R7, UR5, R0, 0x3, P1 ;  /* 0x00000005070b7c11 */ /* 0x000fe400088f1c00 */
[----:B--2---:R-:W-:-:S13]  /*4850*/  ISETP.NE.AND P0, PT, R5, 0x1, PT ;  /* 0x000000010500780c */ /* 0x004fda0003f05270 */
[----:B------:R-:W-:Y:S05]  /*4860*/  @!P0 BRA `(.L_x_22) ;  /* 0x0000002000688947 */ /* 0x000fea0003800000 */
[----:B------:R-:W-:-:S05]  /*4870*/  IMAD.MOV.U32 R6, RZ, RZ, -0x2 ;  /* 0xfffffffeff067424 */ /* 0x000fca00078e00ff */
[----:B------:R-:W-:-:S05]  /*4880*/  VIADDMNMX.U32 R5, R5, R6, 0x2, PT ;  /* 0x0000000205057446 */ /* 0x000fca0003800006 */
[----:B------:R-:W-:-:S04]  /*4890*/  IMAD.SHL.U32 R5, R5, 0x4, RZ ;  /* 0x0000000405057824 */ /* 0x000fc800078e00ff */
[----:B0-----:R-:W0:Y:S02]  /*48a0*/  LDC R12, c[0x2][R5] ;  /* 0x00800000050c7b82 */ /* 0x001e240000000800 */
[----:B0-----:R-:W-:-:S04]  /*48b0*/  SHF.R.S32.HI R13, RZ, 0x1f, R12 ;  /* 0x0000001fff0d7819 */ /* 0x001fc8000001140c */
.L_x_230:
[----:B------:R-:W-:Y:S05]  /*48c0*/  BRX R12 -0x48d0                                                                             (*"BRANCH_TARGETS .L_x_231,.L_x_232,.L_x_233"*) ;  /* 0xffffffb40ccc7949 */ /* 0x000fea000383ffff */
.L_x_233:
[----:B------:R0:W5:Y:S01]  /*48d0*/  LDG.E.64 R26, desc[UR10][R10.64] ;  /* 0x0000000a0a1a7981 */ /* 0x000162000c1e1b00 */
[----:B------:R-:W-:Y:S05]  /*48e0*/  BRA `(.L_x_23) ;  /* 0x00000040008c7947 */ /* 0x000fea0003800000 */
.L_x_232:
[----:B------:R-:W0:Y:S01]  /*48f0*/  LDCU UR7, c[0x0][0x380] ;  /* 0x00007000ff0777ac */ /* 0x000e220008000800 */
[----:B-1----:R-:W-:Y:S01]  /*4900*/  CS2R R24, SRZ ;  /* 0x0000000000187805 */ /* 0x002fe2000001ff00 */
[----:B0-----:R-:W-:-:S09]  /*4910*/  UISETP.GE.AND UP0, UPT, UR7, 0x1, UPT ;  /* 0x000000010700788c */ /* 0x001fd2000bf06270 */
[----:B------:R-:W-:Y:S05]  /*4920*/  BRA.U !UP0, `(.L_x_24) ;  /* 0x0000000508ac7547 */ /* 0x000fea000b800000 */
[----:B------:R-:W-:Y:S02]  /*4930*/  UIADD3 UR4, UPT, UPT, UR7, -0x1, URZ ;  /* 0xffffffff07047890 */ /* 0x000fe4000fffe0ff */
[----:B------:R-:W-:Y:S01]  /*4940*/  IMAD R6, R7, UR7, RZ ;  /* 0x0000000707067c24 */ /* 0x000fe2000f8e02ff */
[----:B------:R-:W-:Y:S01]  /*4950*/  ULOP3.LUT UR12, UR7, 0xf, URZ, 0xc0, !UPT ;  /* 0x0000000f070c7892 */ /* 0x000fe2000f8ec0ff */
[----:B------:R-:W-:Y:S01]  /*4960*/  CS2R R24, SRZ ;  /* 0x0000000000187805 */ /* 0x000fe2000001ff00 */
[----:B------:R-:W-:Y:S02]  /*4970*/  UISETP.GE.U32.AND UP1, UPT, UR4, 0xf, UPT ;  /* 0x0000000f0400788c */ /* 0x000fe4000bf26070 */
[----:B------:R-:W-:Y:S01]  /*4980*/  UISETP.NE.AND UP0, UPT, UR12, URZ, UPT ;  /* 0x000000ff0c00728c */ /* 0x000fe2000bf05270 */
[----:B------:R-:W-:-:S06]  /*4990*/  UMOV UR4, URZ ;  /* 0x000000ff00047c82 */ /* 0x000fcc0008000000 */
[----:B------:R-:W-:Y:S05]  /*49a0*/  BRA.U !UP1, `(.L_x_25) ;  /* 0x0000000109b87547 */ /* 0x000fea000b800000 */
[----:B------:R-:W0:Y:S01]  /*49b0*/  LDCU.64 UR8, c[0x0][0x3d8] ;  /* 0x00007b00ff0877ac */ /* 0x000e220008000a00 */
[----:B------:R-:W-:Y:S01]  /*49c0*/  IMAD.MOV.U32 R5, RZ, RZ, R6 ;  /* 0x000000ffff057224 */ /* 0x000fe200078e0006 */
[----:B------:R-:W-:Y:S01]  /*49d0*/  CS2R R24, SRZ ;  /* 0x0000000000187805 */ /* 0x000fe2000001ff00 */
[----:B------:R-:W-:Y:S02]  /*49e0*/  ULOP3.LUT UR4, UR7, 0x7ffffff0, URZ, 0xc0, !UPT ;  /* 0x7ffffff007047892 */ /* 0x000fe4000f8ec0ff */
[----:B0-----:R-:W-:Y:S02]  /*49f0*/  UIADD3 UR5, UP1, UPT, UR8, 0x40, URZ ;  /* 0x0000004008057890 */ /* 0x001fe4000ff3e0ff */
[----:B------:R-:W-:Y:S02]  /*4a00*/  UIADD3 UR8, UPT, UPT, -UR4, URZ, URZ ;  /* 0x000000ff04087290 */ /* 0x000fe4000fffe1ff */
[----:B------:R-:W-:-:S12]  /*4a10*/  UIADD3.X UR6, UPT, UPT, URZ, UR9, URZ, UP1, !UPT ;  /* 0x00000009ff067290 */ /* 0x000fd80008ffe4ff */
.L_x_26:
[----:B------:R-:W-:Y:S02]  /*4a20*/  IMAD.U32 R40, RZ, RZ, UR5 ;  /* 0x00000005ff287e24 */ /* 0x000fe4000f8e00ff */
[----:B------:R-:W-:Y:S02]  /*4a30*/  IMAD.U32 R41, RZ, RZ, UR6 ;  /* 0x00000006ff297e24 */ /* 0x000fe4000f8e00ff */
[----:B------:R-:W-:-:S05]  /*4a40*/  IMAD.WIDE R40, R5, 0x8, R40 ;  /* 0x0000000805287825 */ /* 0x000fca00078e0228 */
[----:B------:R-:W2:Y:S04]  /*4a50*/  LDG.E.64 R42, desc[UR10][R40.64+-0x40] ;  /* 0xffffc00a282a7981 */ /* 0x000ea8000c1e1b00 */
[----:B------:R-:W3:Y:S04]  /*4a60*/  LDG.E.64 R12, desc[UR10][R40.64+-0x38] ;  /* 0xffffc80a280c7981 */ /* 0x000ee8000c1e1b00 */
[----:B------:R-:W4:Y:S04]  /*4a70*/  LDG.E.64 R14, desc[UR10][R40.64+-0x30] ;  /* 0xffffd00a280e7981 */ /* 0x000f28000c1e1b00 */
[----:B------:R-:W5:Y:S04]  /*4a80*/  LDG.E.64 R16, desc[UR10][R40.64+-0x28] ;  /* 0xffffd80a28107981 */ /* 0x000f68000c1e1b00 */
        /* <DEDUP_REMOVED lines=9> */
[----:B------:R-:W5:Y:S01]  /*4b20*/  LDG.E.64 R38, desc[UR10][R40.64+0x28] ;  /* 0x0000280a28267981 */ /* 0x000f62000c1e1b00 */
[----:B--2---:R-:W-:-:S03]  /*4b30*/  DFMA R44, R42, R42, R24 ;  /* 0x0000002a2a2c722b */ /* 0x004fc60000000018 */
[----:B------:R-:W2:Y:S04]  /*4b40*/  LDG.E.64 R24, desc[UR10][R40.64+0x30] ;  /* 0x0000300a28187981 */ /* 0x000ea8000c1e1b00 */
[----:B------:R-:W2:Y:S01]  /*4b50*/  LDG.E.64 R42, desc[UR10][R40.64+0x38] ;  /* 0x0000380a282a7981 */ /* 0x000ea2000c1e1b00 */
[----:B------:R-:W-:Y:S01]  /*4b60*/  UIADD3 UR8, UPT, UPT, UR8, 0x10, URZ ;  /* 0x0000001008087890 */ /* 0x000fe2000fffe0ff */
[----:B---3--:R-:W-:Y:S01]  /*4b70*/  DFMA R44, R12, R12, R44 ;  /* 0x0000000c0c2c722b */ /* 0x008fe2000000002c */
[----:B------:R-:W-:Y:S02]  /*4b80*/  VIADD R5, R5, 0x10 ;  /* 0x0000001005057836 */ /* 0x000fe40000000000 */
[----:B------:R-:W-:-:S05]  /*4b90*/  UISETP.NE.AND UP1, UPT, UR8, URZ, UPT ;  /* 0x000000ff0800728c */ /* 0x000fca000bf25270 */
[----:B----4-:R-:W-:-:S08]  /*4ba0*/  DFMA R44, R14, R14, R44 ;  /* 0x0000000e0e2c722b */ /* 0x010fd0000000002c */
[----:B-----5:R-:W-:-:S08]  /*4bb0*/  DFMA R44, R16, R16, R44 ;  /* 0x00000010102c722b */ /* 0x020fd0000000002c */
[----:B------:R-:W-:-:S08]  /*4bc0*/  DFMA R44, R18, R18, R44 ;  /* 0x00000012122c722b */ /* 0x000fd0000000002c */
        /* <DEDUP_REMOVED lines=9> */
[----:B--2---:R-:W-:-:S08]  /*4c60*/  DFMA R24, R24, R24, R44 ;  /* 0x000000181818722b */ /* 0x004fd0000000002c */
[----:B------:R-:W-:Y:S01]  /*4c70*/  DFMA R24, R42, R42, R24 ;  /* 0x0000002a2a18722b */ /* 0x000fe20000000018 */
[----:B------:R-:W-:Y:S10]  /*4c80*/  BRA.U UP1, `(.L_x_26) ;  /* 0xfffffffd01647547 */ /* 0x000ff4000b83ffff */
.L_x_25:
[----:B------:R-:W-:Y:S05]  /*4c90*/  BRA.U !UP0, `(.L_x_24) ;  /* 0x0000000108d07547 */ /* 0x000fea000b800000 */
[----:B------:R-:W-:Y:S02]  /*4ca0*/  UISETP.GE.U32.AND UP0, UPT, UR12, 0x8, UPT ;  /* 0x000000080c00788c */ /* 0x000fe4000bf06070 */
[----:B------:R-:W-:-:S04]  /*4cb0*/  ULOP3.LUT UR6, UR7, 0x7, URZ, 0xc0, !UPT ;  /* 0x0000000707067892 */ /* 0x000fc8000f8ec0ff */
[----:B------:R-:W-:-:S03]  /*4cc0*/  UISETP.NE.AND UP1, UPT, UR6, URZ, UPT ;  /* 0x000000ff0600728c */ /* 0x000fc6000bf25270 */
[----:B------:R-:W-:Y:S08]  /*4cd0*/  BRA.U !UP0, `(.L_x_27) ;  /* 0x0000000108507547 */ /* 0x000ff0000b800000 */
[----:B------:R-:W0:Y:S01]  /*4ce0*/  LDC.64 R12, c[0x0][0x3d8] ;  /* 0x0000f600ff0c7b82 */ /* 0x000e220000000a00 */
[----:B------:R-:W-:-:S04]  /*4cf0*/  VIADD R5, R6, UR4 ;  /* 0x0000000406057c36 */ /* 0x000fc80008000000 */
[----:B0-----:R-:W-:-:S05]  /*4d00*/  IMAD.WIDE R12, R5, 0x8, R12 ;  /* 0x00000008050c7825 */ /* 0x001fca00078e020c */
[----:B------:R-:W2:Y:S04]  /*4d10*/  LDG.E.64 R14, desc[UR10][R12.64] ;  /* 0x0000000a0c0e7981 */ /* 0x000ea8000c1e1b00 */
[----:B------:R-:W3:Y:S04]  /*4d20*/  LDG.E.64 R16, desc[UR10][R12.64+0x8] ;  /* 0x0000080a0c107981 */ /* 0x000ee8000c1e1b00 */
[----:B------:R-:W4:Y:S04]  /*4d30*/  LDG.E.64 R18, desc[UR10][R12.64+0x10] ;  /* 0x0000100a0c127981 */ /* 0x000f28000c1e1b00 */
[----:B------:R-:W5:Y:S04]  /*4d40*/  LDG.E.64 R20, desc[UR10][R12.64+0x18] ;  /* 0x0000180a0c147981 */ /* 0x000f68000c1e1b00 */
[----:B------:R-:W5:Y:S04]  /*4d50*/  LDG.E.64 R22, desc[UR10][R12.64+0x20] ;  /* 0x0000200a0c167981 */ /* 0x000f68000c1e1b00 */
[----:B------:R-:W5:Y:S04]  /*4d60*/  LDG.E.64 R26, desc[UR10][R12.64+0x28] ;  /* 0x0000280a0c1a7981 */ /* 0x000f68000c1e1b00 */
[----:B------:R-:W5:Y:S04]  /*4d70*/  LDG.E.64 R28, desc[UR10][R12.64+0x30] ;  /* 0x0000300a0c1c7981 */ /* 0x000f68000c1e1b00 */
[----:B------:R-:W5:Y:S01]  /*4d80*/  LDG.E.64 R30, desc[UR10][R12.64+0x38] ;  /* 0x0000380a0c1e7981 */ /* 0x000f62000c1e1b00 */
[----:B------:R-:W-:Y:S01]  /*4d90*/  UIADD3 UR4, UPT, UPT, UR4, 0x8, URZ ;  /* 0x0000000804047890 */ /* 0x000fe2000fffe0ff */
[----:B--2---:R-:W-:-:S08]  /*4da0*/  DFMA R14, R14, R14, R24 ;  /* 0x0000000e0e0e722b */ /* 0x004fd00000000018 */
[----:B---3--:R-:W-:-:S08]  /*4db0*/  DFMA R14, R16, R16, R14 ;  /* 0x00000010100e722b */ /* 0x008fd0000000000e */
[----:B----4-:R-:W-:-:S08]  /*4dc0*/  DFMA R14, R18, R18, R14 ;  /* 0x00000012120e722b */ /* 0x010fd0000000000e */
[----:B-----5:R-:W-:-:S08]  /*4dd0*/  DFMA R14, R20, R20, R14 ;  /* 0x00000014140e722b */ /* 0x020fd0000000000e */
[----:B------:R-:W-:-:S08]  /*4de0*/  DFMA R14, R22, R22, R14 ;  /* 0x00000016160e722b */ /* 0x000fd0000000000e */
[----:B------:R-:W-:-:S08]  /*4df0*/  DFMA R14, R26, R26, R14 ;  /* 0x0000001a1a0e722b */ /* 0x000fd0000000000e */
[----:B------:R-:W-:-:S08]  /*4e00*/  DFMA R14, R28, R28, R14 ;  /* 0x0000001c1c0e722b */ /* 0x000fd0000000000e */
[----:B------:R-:W-:-:S11]  /*4e10*/  DFMA R24, R30, R30, R14 ;  /* 0x0000001e1e18722b */ /* 0x000fd6000000000e */
.L_x_27:
        /* <DEDUP_REMOVED lines=11> */
[----:B------:R-:W5:Y:S01]  /*4ed0*/  LDG.E.64 R20, desc[UR10][R12.64+0x18] ;  /* 0x0000180a0c147981 */ /* 0x000f62000c1e1b00 */
[----:B------:R-:W-:Y:S01]  /*4ee0*/  UIADD3 UR4, UPT, UPT, UR4, 0x4, URZ ;  /* 0x0000000404047890 */ /* 0x000fe2000fffe0ff */
[----:B--2---:R-:W-:-:S08]  /*4ef0*/  DFMA R14, R14, R14, R24 ;  /* 0x0000000e0e0e722b */ /* 0x004fd00000000018 */
[----:B---3--:R-:W-:-:S08]  /*4f00*/  DFMA R14, R16, R16, R14 ;  /* 0x00000010100e722b */ /* 0x008fd0000000000e */
[----:B----4-:R-:W-:-:S08]  /*4f10*/  DFMA R14, R18, R18, R14 ;  /* 0x00000012120e722b */ /* 0x010fd0000000000e */
[----:B-----5:R-:W-:-:S11]  /*4f20*/  DFMA R24, R20, R20, R14 ;  /* 0x000000141418722b */ /* 0x020fd6000000000e */
.L_x_28:
[----:B------:R-:W-:Y:S05]  /*4f30*/  BRA.U !UP1, `(.L_x_24) ;  /* 0x0000000109287547 */ /* 0x000fea000b800000 */
[----:B------:R-:W0:Y:S01]  /*4f40*/  LDC.64 R14, c[0x0][0x3d8] ;  /* 0x0000f600ff0e7b82 */ /* 0x000e220000000a00 */
[----:B------:R-:W-:Y:S01]  /*4f50*/  VIADD R5, R6, UR4 ;  /* 0x0000000406057c36 */ /* 0x000fe20008000000 */
[----:B------:R-:W-:-:S12]  /*4f60*/  UIADD3 UR5, UPT, UPT, -UR5, URZ, URZ ;  /* 0x000000ff05057290 */ /* 0x000fd8000fffe1ff */
.L_x_29:
[----:B0-----:R-:W-:-:S06]  /*4f70*/  IMAD.WIDE R12, R5, 0x8, R14 ;  /* 0x00000008050c7825 */ /* 0x001fcc00078e020e */
[----:B------:R-:W2:Y:S01]  /*4f80*/  LDG.E.64 R12, desc[UR10][R12.64] ;  /* 0x0000000a0c0c7981 */ /* 0x000ea2000c1e1b00 */
[----:B------:R-:W-:Y:S01]  /*4f90*/  UIADD3 UR5, UPT, UPT, UR5, 0x1, URZ ;  /* 0x0000000105057890 */ /* 0x000fe2000fffe0ff */
[----:B------:R-:W-:-:S03]  /*4fa0*/  VIADD R5, R5, 0x1 ;  /* 0x0000000105057836 */ /* 0x000fc60000000000 */
[----:B------:R-:W-:Y:S01]  /*4fb0*/  UISETP.NE.AND UP0, UPT, UR5, URZ, UPT ;  /* 0x000000ff0500728c */ /* 0x000fe2000bf05270 */
[----:B--2---:R-:W-:-:S08]  /*4fc0*/  DFMA R24, R12, R12, R24 ;  /* 0x0000000c0c18722b */ /* 0x004fd00000000018 */
[----:B------:R-:W-:Y:S05]  /*4fd0*/  BRA.U UP0, `(.L_x_29) ;  /* 0xfffffffd00e47547 */ /* 0x000fea000b83ffff */
.L_x_24:
[----:B------:R-:W0:Y:S01]  /*4fe0*/  MUFU.RSQ64H R13, R25 ;  /* 0x00000019000d7308 */ /* 0x000e220000001c00 */
[----:B------:R-:W-:Y:S01]  /*4ff0*/  VIADD R12, R25, 0xfcb00000 ;  /* 0xfcb00000190c7836 */ /* 0x000fe20000000000 */
[----:B------:R-:W-:Y:S01]  /*5000*/  BSSY.RECONVERGENT B0, `(.L_x_30) ;  /* 0x000001a000007945 */ /* 0x000fe20003800200 */
[----:B------:R-:W-:Y:S02]  /*5010*/  IMAD.MOV.U32 R16, RZ, RZ, 0x0 ;  /* 0x00000000ff107424 */ /* 0x000fe400078e00ff */
[----:B------:R-:W-:Y:S01]  /*5020*/  IMAD.MOV.U32 R17, RZ, RZ, 0x3fd80000 ;  /* 0x3fd80000ff117424 */ /* 0x000fe200078e00ff */
[----:B------:R-:W-:Y:S01]  /*5030*/  ISETP.GE.U32.AND P0, PT, R12, 0x7ca00000, PT ;  /* 0x7ca000000c00780c */ /* 0x000fe20003f06070 */
[----:B0-----:R-:W-:-:S08]  /*5040*/  DMUL R14, R12, R12 ;  /* 0x0000000c0c0e7228 */ /* 0x001fd00000000000 */
[----:B------:R-:W-:-:S08]  /*5050*/  DFMA R14, -R14, R24, 1 ;  /* 0x3ff000000e0e742b */ /* 0x000fd00000000118 */
[----:B------:R-:W-:Y:S02]  /*5060*/  DFMA R16, R14, R16, 0.5 ;  /* 0x3fe000000e10742b */ /* 0x000fe40000000010 */
[----:B------:R-:W-:-:S08]  /*5070*/  DMUL R14, R12, R14 ;  /* 0x0000000e0c0e7228 */ /* 0x000fd00000000000 */
[----:B------:R-:W-:-:S08]  /*5080*/  DFMA R18, R16, R14, R12 ;  /* 0x0000000e1012722b */ /* 0x000fd0000000000c */
[----:B------:R-:W-:Y:S02]  /*5090*/  DMUL R20, R18, R24 ;  /* 0x0000001812147228 */ /* 0x000fe40000000000 */
[----:B------:R-:W-:Y:S02]  /*50a0*/  VIADD R15, R19, 0xfff00000 ;  /* 0xfff00000130f7836 */ /* 0x000fe40000000000 */
[----:B------:R-:W-:-:S04]  /*50b0*/  IMAD.MOV.U32 R14, RZ, RZ, R18 ;  /* 0x000000ffff0e7224 */ /* 0x000fc800078e0012 */
[----:B------:R-:W-:-:S08]  /*50c0*/  DFMA R22, R20, -R20, R24 ;  /* 0x800000141416722b */ /* 0x000fd00000000018 */
[----:B------:R-:W-:Y:S01]  /*50d0*/  DFMA R16, R22, R14, R20 ;  /* 0x0000000e1610722b */ /* 0x000fe20000000014 */
[----:B------:R-:W-:Y:S10]  /*50e0*/  @!P0 BRA `(.L_x_31) ;  /* 0x00000000002c8947 */ /* 0x000ff40003800000 */
[----:B------:R-:W-:Y:S02]  /*50f0*/  IMAD.MOV.U32 R8, RZ, RZ, R18 ;  /* 0x000000ffff087224 */ /* 0x000fe400078e0012 */
[----:B------:R-:W-:Y:S02]  /*5100*/  IMAD.MOV.U32 R19, RZ, RZ, R21 ;  /* 0x000000ffff137224 */ /* 0x000fe400078e0015 */
[----:B------:R-:W-:Y:S02]  /*5110*/  IMAD.MOV.U32 R16, RZ, RZ, R22 ;  /* 0x000000ffff107224 */ /* 0x000fe400078e0016 */
[----:B------:R-:W-:Y:S01]  /*5120*/  IMAD.MOV.U32 R18, RZ, RZ, R20 ;  /* 0x000000ffff127224 */ /* 0x000fe200078e0014 */
[----:B------:R-:W-:Y:S01]  /*5130*/  MOV R20, 0x51a0 ;  /* 0x000051a000147802 */ /* 0x000fe20000000f00 */
[----:B------:R-:W-:Y:S02]  /*5140*/  IMAD.MOV.U32 R21, RZ, RZ, R15 ;  /* 0x000000ffff157224 */ /* 0x000fe400078e000f */
[----:B------:R-:W-:-:S02]  /*5150*/  IMAD.MOV.U32 R17, RZ, RZ, R23 ;  /* 0x000000ffff117224 */ /* 0x000fc400078e0017 */
[----:B------:R-:W-:Y:S02]  /*5160*/  IMAD.MOV.U32 R22, RZ, RZ, R12 ;  /* 0x000000ffff167224 */ /* 0x000fe400078e000c */
[----:B------:R-:W-:Y:S02]  /*5170*/  IMAD.MOV.U32 R14, RZ, RZ, R24 ;  /* 0x000000ffff0e7224 */ /* 0x000fe400078e0018 */
[----:B------:R-:W-:-:S07]  /*5180*/  IMAD.MOV.U32 R15, RZ, RZ, R25 ;  /* 0x000000ffff0f7224 */ /* 0x000fce00078e0019 */
[----:B------:R-:W-:Y:S05]  /*5190*/  CALL.REL.NOINC `($__internal_1_$__cuda_sm20_dsqrt_rn_f64_mediumpath_v1) ;  /* 0x0000004800507944 */ /* 0x000fea0003c00000 */
.L_x_31:
[----:B------:R-:W-:Y:S05]  /*51a0*/  BSYNC.RECONVERGENT B0 ;  /* 0x0000000000007941 */ /* 0x000fea0003800200 */
.L_x_30:
[----:B------:R-:W-:Y:S01]  /*51b0*/  DSETP.NEU.AND P0, PT, |R16|, +INF , PT ;  /* 0x7ff000001000742a */ /* 0x000fe20003f0d200 */
[----:B------:R-:W-:-:S13]  /*51c0*/  BSSY.RECONVERGENT B2, `(.L_x_32) ;  /* 0x000001a000027945 */ /* 0x000fda0003800200 */
[----:B------:R-:W-:Y:S01]  /*51d0*/  @!P0 DMUL R26, RZ, R16 ;  /* 0x00000010ff1a8228 */ /* 0x000fe20000000000 */
[----:B------:R-:W-:Y:S01]  /*51e0*/  @!P0 IMAD.MOV.U32 R5, RZ, RZ, RZ ;  /* 0x000000ffff058224 */ /* 0x000fe200078e00ff */
[----:B------:R-:W-:Y:S09]  /*51f0*/  @!P0 BRA `(.L_x_33) ;  /* 0x0000000000588947 */ /* 0x000ff20003800000 */
[----:B------:R-:W-:Y:S01]  /*5200*/  UMOV UR4, 0x6dc9c883 ;  /* 0x6dc9c88300047882 */ /* 0x000fe20000000000 */
[----:B------:R-:W-:Y:S01]  /*5210*/  UMOV UR5, 0x3fe45f30 ;  /* 0x3fe45f3000057882 */ /* 0x000fe20000000000 */
[C---:B------:R-:W-:Y:S02]  /*5220*/  DSETP.GE.AND P0, PT, |R16|.reuse, 2.14748364800000000000e+09, PT ;  /* 0x41e000001000742a */ /* 0x040fe40003f06200 */
[----:B------:R-:W-:Y:S01]  /*5230*/  DMUL R12, R16, UR4 ;  /* 0x00000004100c7c28 */ /* 0x000fe20008000000 */
[----:B------:R-:W-:Y:S01]  /*5240*/  UMOV UR4, 0x54442d18 ;  /* 0x54442d1800047882 */ /* 0x000fe20000000000 */
[----:B------:R-:W-:-:S04]  /*5250*/  UMOV UR5, 0x3ff921fb ;  /* 0x3ff921fb00057882 */ /* 0x000fc80000000000 */
[----:B------:R-:W0:Y:S08]  /*5260*/  F2I.F64 R5, R12 ;  /* 0x0000000c00057311 */ /* 0x000e300000301100 */
[----:B0-----:R-:W0:Y:S02]  /*5270*/  I2F.F64 R26, R5 ;  /* 0x00000005001a7312 */ /* 0x001e240000201c00 */
[----:B0-----:R-:W-:Y:S01]  /*5280*/  DFMA R14, R26, -UR4, R16 ;  /* 0x800000041a0e7c2b */ /* 0x001fe20008000010 */
[----:B------:R-:W-:Y:S01]  /*5290*/  UMOV UR4, 0x33145c00 ;  /* 0x33145c0000047882 */ /* 0x000fe20000000000 */
[----:B------:R-:W-:-:S06]  /*52a0*/  UMOV UR5, 0x3c91a626 ;  /* 0x3c91a62600057882 */ /* 0x000fcc0000000000 */
[----:B------:R-:W-:Y:S01]  /*52b0*/  DFMA R14, R26, -UR4, R14 ;  /* 0x800000041a0e7c2b */ /* 0x000fe2000800000e */
[----:B------:R-:W-:Y:S01]  /*52c0*/  UMOV UR4, 0x252049c0 ;  /* 0x252049c000047882 */ /* 0x000fe20000000000 */
[----:B------:R-:W-:-:S06]  /*52d0*/  UMOV UR5, 0x397b839a ;  /* 0x397b839a00057882 */ /* 0x000fcc0000000000 */
[----:B------:R-:W-:Y:S01]  /*52e0*/  DFMA R26, R26, -UR4, R14 ;  /* 0x800000041a1a7c2b */ /* 0x000fe2000800000e */
[----:B------:R-:W-:Y:S10]  /*52f0*/  @!P0 BRA `(.L_x_33) ;  /* 0x0000000000188947 */ /* 0x000ff40003800000 */
[----:B------:R-:W-:Y:S01]  /*5300*/  IMAD.MOV.U32 R13, RZ, RZ, R17 ;  /* 0x000000ffff0d7224 */ /* 0x000fe200078e0011 */
[----:B------:R-:W-:-:S07]  /*5310*/  MOV R8, 0x5330 ;  /* 0x0000533000087802 */ /* 0x000fce0000000f00 */
[----:B------:R-:W-:Y:S05]  /*5320*/  CALL.REL.NOINC `($_Z8move_batiPdS_S_S_S_S_dddS_S_dS_i$__internal_trig_reduction_slowpathd) ;  /* 0x0000004800907944 */ /* 0x000fea0003c00000 */
[----:B------:R-:W-:Y:S02]  /*5330*/  IMAD.MOV.U32 R5, RZ, RZ, R18 ;  /* 0x000000ffff057224 */ /* 0x000fe400078e0012 */
[----:B------:R-:W-:Y:S02]  /*5340*/  IMAD.MOV.U32 R26, RZ, RZ, R12 ;  /* 0x000000ffff1a7224 */ /* 0x000fe400078e000c */
[----:B------:R-:W-:-:S07]  /*5350*/  IMAD.MOV.U32 R27, RZ, RZ, R13 ;  /* 0x000000ffff1b7224 */ /* 0x000fce00078e000d */
.L_x_33:
[----:B------:R-:W-:Y:S05]  /*5360*/  BSYNC.RECONVERGENT B2 ;  /* 0x0000000000027941 */ /* 0x000fea0003800200 */
.L_x_32:
[----:B------:R-:W0:Y:S01]  /*5370*/  LDCU.64 UR4, c[0x4][0x48] ;  /* 0x01000900ff0477ac */ /* 0x000e220008000a00 */
[----:B------:R-:W-:-:S05]  /*5380*/  IMAD.SHL.U32 R6, R5, 0x40, RZ ;  /* 0x0000004005067824 */ /* 0x000fca00078e00ff */
[----:B------:R-:W-:-:S04]  /*5390*/  LOP3.LUT R6, R6, 0x40, RZ, 0xc0, !PT ;  /* 0x0000004006067812 */ /* 0x000fc800078ec0ff */
[----:B0-----:R-:W-:-:S05]  /*53a0*/  IADD3 R30, P0, PT, R6, UR4, RZ ;  /* 0x00000004061e7c10 */ /* 0x001fca000ff1e0ff */
[----:B------:R-:W-:-:S05]  /*53b0*/  IMAD.X R31, RZ, RZ, UR5, P0 ;  /* 0x00000005ff1f7e24 */ /* 0x000fca00080e06ff */
[----:B------:R-:W2:Y:S04]  /*53c0*/  LDG.E.128.CONSTANT R12, desc[UR10][R30.64] ;  /* 0x0000000a1e0c7981 */ /* 0x000ea8000c1e9d00 */
[----:B------:R-:W3:Y:S04]  /*53d0*/  LDG.E.128.CONSTANT R16, desc[UR10][R30.64+0x10] ;  /* 0x0000100a1e107981 */ /* 0x000ee8000c1e9d00 */
[----:B------:R-:W4:Y:S01]  /*53e0*/  LDG.E.128.CONSTANT R20, desc[UR10][R30.64+0x20] ;  /* 0x0000200a1e147981 */ /* 0x000f22000c1e9d00 */
[----:B------:R-:W-:Y:S01]  /*53f0*/  LOP3.LUT R6, R5, 0x1, RZ, 0xc0, !PT ;  /* 0x0000000105067812 */ /* 0x000fe200078ec0ff */
[----:B------:R-:W-:Y:S01]  /*5400*/  IMAD.MOV.U32 R32, RZ, RZ, 0x20fd8164 ;  /* 0x20fd8164ff207424 */ /* 0x000fe200078e00ff */
[----:B------:R-:W-:Y:S01]  /*5410*/  DMUL R28, R26, R26 ;  /* 0x0000001a1a1c7228 */ /* 0x000fe20000000000 */
[----:B------:R-:W-:Y:S01]  /*5420*/  UMOV UR4, 0x0 ;  /* 0x0000000000047882 */ /* 0x000fe20000000000 */
[----:B------:R-:W-:Y:S01]  /*5430*/  ISETP.NE.U32.AND P0, PT, R6, 0x1, PT ;  /* 0x000000010600780c */ /* 0x000fe20003f05070 */
[----:B------:R-:W-:Y:S01]  /*5440*/  IMAD.MOV.U32 R6, RZ, RZ, 0x3da8ff83 ;  /* 0x3da8ff83ff067424 */ /* 0x000fe200078e00ff */
[----:B------:R-:W-:Y:S01]  /*5450*/  UMOV UR5, 0x3ff00000 ;  /* 0x3ff0000000057882 */ /* 0x000fe20000000000 */
[----:B------:R-:W-:Y:S01]  /*5460*/  BSSY.RECONVERGENT B0, `(.L_x_34) ;  /* 0x000002a000007945 */ /* 0x000fe20003800200 */
[----:B------:R-:W-:-:S02]  /*5470*/  FSEL R32, R32, -8.06006814911005101289e+34, !P0 ;  /* 0xf9785eba20207808 */ /* 0x000fc40004000000 */
[----:B------:R-:W-:-:S06]  /*5480*/  FSEL R33, -R6, 0.11223486810922622681, !P0 ;  /* 0x3de5db6506217808 */ /* 0x000fcc0004000100 */
[----:B--2---:R-:W-:-:S08]  /*5490*/  DFMA R12, R28, R32, R12 ;  /* 0x000000201c0c722b */ /* 0x004fd0000000000c */
[----:B------:R-:W-:Y:S01]  /*54a0*/  DFMA R12, R28, R12, R14 ;  /* 0x0000000c1c0c722b */ /* 0x000fe2000000000e */
[----:B------:R-:W-:Y:S02]  /*54b0*/  IMAD.MOV.U32 R14, RZ, RZ, -0x2d0e5604 ;  /* 0xd2f1a9fcff0e7424 */ /* 0x000fe400078e00ff */
[----:B------:R-:W-:-:S05]  /*54c0*/  IMAD.MOV.U32 R15, RZ, RZ, 0x3f50624d ;  /* 0x3f50624dff0f7424 */ /* 0x000fca00078e00ff */
[----:B---3--:R-:W-:Y:S02]  /*54d0*/  DFMA R12, R28, R12, R16 ;  /* 0x0000000c1c0c722b */ /* 0x008fe40000000010 */
[----:B------:R-:W-:Y:S01]  /*54e0*/  DFMA R14, R24, R14, UR4 ;  /* 0x00000004180e7e2b */ /* 0x000fe2000800000e */
[----:B------:R-:W-:-:S05]  /*54f0*/  IMAD.MOV.U32 R16, RZ, RZ, 0x1 ;  /* 0x00000001ff107424 */ /* 0x000fca00078e00ff */
[----:B------:R-:W-:Y:S02]  /*5500*/  DFMA R12, R28, R12, R18 ;  /* 0x0000000c1c0c722b */ /* 0x000fe40000000012 */
[----:B------:R-:W-:-:S06]  /*5510*/  DMUL R14, R14, R14 ;  /* 0x0000000e0e0e7228 */ /* 0x000fcc0000000000 */
[----:B------:R-:W0:Y:S01]  /*5520*/  MUFU.RCP64H R17, R15 ;  /* 0x0000000f00117308 */ /* 0x000e220000001800 */
[----:B----4-:R-:W-:-:S08]  /*5530*/  DFMA R12, R28, R12, R20 ;  /* 0x0000000c1c0c722b */ /* 0x010fd00000000014 */
[----:B------:R-:W-:-:S08]  /*5540*/  DFMA R12, R28, R12, R22 ;  /* 0x0000000c1c0c722b */ /* 0x000fd00000000016 */
[----:B------:R-:W-:Y:S02]  /*5550*/  DFMA R26, R12, R26, R26 ;  /* 0x0000001a0c1a722b */ /* 0x000fe4000000001a */
[----:B0-----:R-:W-:Y:S02]  /*5560*/  DFMA R18, -R14, R16, 1 ;  /* 0x3ff000000e12742b */ /* 0x001fe40000000110 */
[----:B------:R-:W-:-:S06]  /*5570*/  DFMA R12, R28, R12, 1 ;  /* 0x3ff000001c0c742b */ /* 0x000fcc000000000c */
[----:B------:R-:W-:-:S04]  /*5580*/  DFMA R18, R18, R18, R18 ;  /* 0x000000121212722b */ /* 0x000fc80000000012 */
[----:B------:R-:W-:Y:S02]  /*5590*/  FSEL R20, R12, R26, !P0 ;  /* 0x0000001a0c147208 */ /* 0x000fe40004000000 */
[----:B------:R-:W-:Y:S02]  /*55a0*/  FSEL R21, R13, R27, !P0 ;  /* 0x0000001b0d157208 */ /* 0x000fe40004000000 */
[----:B------:R-:W-:Y:S01]  /*55b0*/  DFMA R18, R16, R18, R16 ;  /* 0x000000121012722b */ /* 0x000fe20000000010 */
[----:B------:R-:W-:-:S03]  /*55c0*/  LOP3.LUT P0, RZ, R5, 0x2, RZ, 0xc0, !PT ;  /* 0x0000000205ff7812 */ /* 0x000fc6000780c0ff */
[----:B------:R-:W-:-:S04]  /*55d0*/  DADD R12, RZ, -R20 ;  /* 0x00000000ff0c7229 */ /* 0x000fc80000000814 */
[----:B------:R-:W-:-:S06]  /*55e0*/  DFMA R16, -R14, R18, 1 ;  /* 0x3ff000000e10742b */ /* 0x000fcc0000000112 */
[----:B------:R-:W-:Y:S02]  /*55f0*/  FSEL R12, R20, R12, !P0 ;  /* 0x0000000c140c7208 */ /* 0x000fe40004000000 */
[----:B------:R-:W-:Y:S01]  /*5600*/  FSEL R13, R21, R13, !P0 ;  /* 0x0000000d150d7208 */ /* 0x000fe20004000000 */
[----:B------:R-:W-:-:S05]  /*5610*/  DFMA R16, R18, R16, R18 ;  /* 0x000000101210722b */ /* 0x000fca0000000012 */
[----:B------:R-:W-:-:S08]  /*5620*/  DFMA R20, R12, R12, -0.5 ;  /* 0xbfe000000c14742b */ /* 0x000fd0000000000c */
[----:B------:R-:W-:Y:S02]  /*5630*/  DMUL R12, R20, R16 ;  /* 0x00000010140c7228 */ /* 0x000fe40000000000 */
[----:B------:R-:W-:-:S06]  /*5640*/  FSETP.GEU.AND P1, PT, |R21|, 6.5827683646048100446e-37, PT ;  /* 0x036000001500780b */ /* 0x000fcc0003f2e200 */
[----:B------:R-:W-:-:S08]  /*5650*/  DFMA R18, -R14, R12, R20 ;  /* 0x0000000c0e12722b */ /* 0x000fd00000000114 */
[----:B------:R-:W-:-:S10]  /*5660*/  DFMA R12, R16, R18, R12 ;  /* 0x00000012100c722b */ /* 0x000fd4000000000c */
[----:B------:R-:W-:-:S05]  /*5670*/  FFMA R5, RZ, R15, R13 ;  /* 0x0000000fff057223 */ /* 0x000fca000000000d */
[----:B------:R-:W-:-:S13]  /*5680*/  FSETP.GT.AND P0, PT, |R5|, 1.469367938527859385e-39, PT ;  /* 0x001000000500780b */ /* 0x000fda0003f04200 */
[----:B------:R-:W-:Y:S05]  /*5690*/  @P0 BRA P1, `(.L_x_35) ;  /* 0x0000000000180947 */ /* 0x000fea0000800000 */
[----:B------:R-:W-:Y:S01]  /*56a0*/  IMAD.MOV.U32 R18, RZ, RZ, R20 ;  /* 0x000000ffff127224 */ /* 0x000fe200078e0014 */
[----:B------:R-:W-:Y:S01]  /*56b0*/  MOV R8, 0x5700 ;  /* 0x0000570000087802 */ /* 0x000fe20000000f00 */
[----:B------:R-:W-:Y:S02]  /*56c0*/  IMAD.MOV.U32 R19, RZ, RZ, R21 ;  /* 0x000000ffff137224 */ /* 0x000fe400078e0015 */
[----:B------:R-:W-:Y:S02]  /*56d0*/  IMAD.MOV.U32 R22, RZ, RZ, R14 ;  /* 0x000000ffff167224 */ /* 0x000fe400078e000e */
[----:B------:R-:W-:-:S07]  /*56e0*/  IMAD.MOV.U32 R23, RZ, RZ, R15 ;  /* 0x000000ffff177224 */ /* 0x000fce00078e000f */
[----:B------:R-:W-:Y:S05]  /*56f0*/  CALL.REL.NOINC `($__internal_0_$__cuda_sm20_div_rn_f64_full) ;  /* 0x0000003c00707944 */ /* 0x000fea0003c00000 */
.L_x_35:
[----:B------:R-:W-:Y:S05]  /*5700*/  BSYNC.RECONVERGENT B0 ;  /* 0x0000000000007941 */ /* 0x000fea0003800200 */
.L_x_34:
[----:B------:R-:W-:-:S08]  /*5710*/  DADD R12, -R12, 0.5 ;  /* 0x3fe000000c0c7429 */ /* 0x000fd00000000100 */
[----:B------:R-:W-:-:S07]  /*5720*/  DADD R26, -RZ, -R12 ;  /* 0x00000000ff1a7229 */ /* 0x000fce000000090c */
[----:B------:R2:W-:Y:S01]  /*5730*/  STG.E.64 desc[UR10][R10.64], R26 ;  /* 0x0000001a0a007986 */ /* 0x0005e2000c101b0a */
[----:B------:R-:W-:Y:S05]  /*5740*/  BRA `(.L_x_23) ;  /* 0x0000003000f47947 */ /* 0x000fea0003800000 */
.L_x_231:
[----:B------:R-:W0:Y:S01]  /*5750*/  LDCU UR5, c[0x0][0x380] ;  /* 0x00007000ff0577ac */ /* 0x000e220008000800 */
[----:B------:R-:W-:Y:S01]  /*5760*/  CS2R R26, SRZ ;  /* 0x00000000001a7805 */ /* 0x000fe2000001ff00 */
[----:B0-----:R-:W-:-:S09]  /*5770*/  UISETP.GE.AND UP0, UPT, UR5, 0x1, UPT ;  /* 0x000000010500788c */ /* 0x001fd2000bf06270 */
[----:B------:R-:W-:Y:S05]  /*5780*/  BRA.U !UP0, `(.L_x_36) ;  /* 0x0000001108847547 */ /* 0x000fea000b800000 */
[----:B------:R-:W-:Y:S02]  /*5790*/  UISETP.NE.AND UP0, UPT, UR5, 0x1, UPT ;  /* 0x000000010500788c */ /* 0x000fe4000bf05270 */
[----:B------:R-:W-:Y:S01]  /*57a0*/  IMAD R5, R7, UR5, RZ ;  /* 0x0000000507057c24 */ /* 0x000fe2000f8e02ff */
[----:B------:R-:W-:Y:S01]  /*57b0*/  CS2R R26, SRZ ;  /* 0x00000000001a7805 */ /* 0x000fe2000001ff00 */
[----:B------:R-:W-:-:S05]  /*57c0*/  UMOV UR4, URZ ;  /* 0x000000ff00047c82 */ /* 0x000fca0008000000 */
[----:B------:R-:W-:Y:S05]  /*57d0*/  BRA.U !UP0, `(.L_x_37) ;  /* 0x0000000908f07547 */ /* 0x000fea000b800000 */
[----:B------:R-:W0:Y:S01]  /*57e0*/  LDCU.64 UR6, c[0x0][0x3d8] ;  /* 0x00007b00ff0677ac */ /* 0x000e220008000a00 */
[----:B------:R-:W-:Y:S01]  /*57f0*/  IMAD.MOV.U32 R6, RZ, RZ, R5 ;  /* 0x000000ffff067224 */ /* 0x000fe200078e0005 */
[----:B------:R-:W-:Y:S01]  /*5800*/  CS2R R26, SRZ ;  /* 0x00000000001a7805 */ /* 0x000fe2000001ff00 */
[----:B------:R-:W-:Y:S01]  /*5810*/  ULOP3.LUT UR4, UR5, 0x7ffffffe, URZ, 0xc0, !UPT ;  /* 0x7ffffffe05047892 */ /* 0x000fe2000f8ec0ff */
[----:B------:R-:W2:Y:S03]  /*5820*/  LDCU.64 UR12, c[0x4][0x48] ;  /* 0x01000900ff0c77ac */ /* 0x000ea60008000a00 */
[----:B------:R-:W-:Y:S02]  /*5830*/  UIADD3 UR5, UPT, UPT, -UR4, URZ, URZ ;  /* 0x000000ff04057290 */ /* 0x000fe4000fffe1ff */
[----:B0-----:R-:W-:-:S04]  /*5840*/  UIADD3 UR6, UP0, UPT, UR6, 0x8, URZ ;  /* 0x0000000806067890 */ /* 0x001fc8000ff1e0ff */
[----:B--2---:R-:W-:-:S12]  /*5850*/  UIADD3.X UR7, UPT, UPT, URZ, UR7, URZ, UP0, !UPT ;  /* 0x00000007ff077290 */ /* 0x004fd800087fe4ff */
.L_x_48:
[----:B-1----:R-:W-:Y:S02]  /*5860*/  IMAD.U32 R24, RZ, RZ, UR6 ;  /* 0x00000006ff187e24 */ /* 0x002fe4000f8e00ff */
[----:B------:R-:W-:Y:S02]  /*5870*/  IMAD.U32 R25, RZ, RZ, UR7 ;  /* 0x00000007ff197e24 */ /* 0x000fe4000f8e00ff */
[----:B------:R-:W-:-:S05]  /*5880*/  IMAD.WIDE R24, R6, 0x8, R24 ;  /* 0x0000000806187825 */ /* 0x000fca00078e0218 */
[----:B------:R-:W2:Y:S01]  /*5890*/  LDG.E.64 R28, desc[UR10][R24.64+-0x8] ;  /* 0xfffff80a181c7981 */ /* 0x000ea2000c1e1b00 */
[----:B------:R-:W-:Y:S01]  /*58a0*/  IMAD.MOV.U32 R16, RZ, RZ, 0x0 ;  /* 0x00000000ff107424 */ /* 0x000fe200078e00ff */
[----:B------:R-:W-:Y:S01]  /*58b0*/  BSSY.RECONVERGENT B0, `(.L_x_38) ;  /* 0x000001b000007945 */ /* 0x000fe20003800200 */
[----:B------:R-:W-:Y:S01]  /*58c0*/  IMAD.MOV.U32 R17, RZ, RZ, 0x3fd80000 ;  /* 0x3fd80000ff117424 */ /* 0x000fe200078e00ff */
[----:B--2---:R-:W-:-:S06]  /*58d0*/  DADD R18, -RZ, |R28| ;  /* 0x00000000ff127229 */ /* 0x004fcc000000051c */
[----:B------:R-:W0:Y:S04]  /*58e0*/  MUFU.RSQ64H R13, R19 ;  /* 0x00000013000d7308 */ /* 0x000e280000001c00 */
[----:B------:R-:W-:-:S05]  /*58f0*/  VIADD R12, R19, 0xfcb00000 ;  /* 0xfcb00000130c7836 */ /* 0x000fca0000000000 */
[----:B------:R-:W-:Y:S01]  /*5900*/  ISETP.GE.U32.AND P0, PT, R12, 0x7ca00000, PT ;  /* 0x7ca000000c00780c */ /* 0x000fe20003f06070 */
[----:B0-----:R-:W-:-:S08]  /*5910*/  DMUL R14, R12, R12 ;  /* 0x0000000c0c0e7228 */ /* 0x001fd00000000000 */
[----:B------:R-:W-:-:S08]  /*5920*/  DFMA R14, |R28|, -R14, 1 ;  /* 0x3ff000001c0e742b */ /* 0x000fd00000000a0e */
[----:B------:R-:W-:Y:S02]  /*5930*/  DFMA R16, R14, R16, 0.5 ;  /* 0x3fe000000e10742b */ /* 0x000fe40000000010 */
[----:B------:R-:W-:-:S08]  /*5940*/  DMUL R14, R12, R14 ;  /* 0x0000000e0c0e7228 */ /* 0x000fd00000000000 */
[----:B------:R-:W-:-:S08]  /*5950*/  DFMA R14, R16, R14, R12 ;  /* 0x0000000e100e722b */ /* 0x000fd0000000000c */
[----:B------:R-:W-:Y:S02]  /*5960*/  DMUL R22, |R28|, R14 ;  /* 0x0000000e1c167228 */ /* 0x000fe40000000200 */
[----:B------:R-:W-:Y:S02]  /*5970*/  VIADD R21, R15, 0xfff00000 ;  /* 0xfff000000f157836 */ /* 0x000fe40000000000 */
[----:B------:R-:W-:-:S04]  /*5980*/  IMAD.MOV.U32 R20, RZ, RZ, R14 ;  /* 0x000000ffff147224 */ /* 0x000fc800078e000e */
[----:B------:R-:W-:-:S08]  /*5990*/  DFMA R30, R22, -R22, |R28| ;  /* 0x80000016161e722b */ /* 0x000fd0000000041c */
[----:B------:R-:W-:Y:S01]  /*59a0*/  DFMA R16, R30, R20, R22 ;  /* 0x000000141e10722b */ /* 0x000fe20000000016 */
[----:B------:R-:W-:Y:S10]  /*59b0*/  @!P0 BRA `(.L_x_39) ;  /* 0x0000000000288947 */ /* 0x000ff40003800000 */
[----:B------:R-:W-:Y:S01]  /*59c0*/  IMAD.MOV.U32 R8, RZ, RZ, R14 ;  /* 0x000000ffff087224 */ /* 0x000fe200078e000e */
[----:B------:R-:W-:Y:S01]  /*59d0*/  MOV R20, 0x5a60 ;  /* 0x00005a6000147802 */ /* 0x000fe20000000f00 */
[----:B------:R-:W-:Y:S02]  /*59e0*/  IMAD.MOV.U32 R14, RZ, RZ, R18 ;  /* 0x000000ffff0e7224 */ /* 0x000fe400078e0012 */
[----:B------:R-:W-:Y:S02]  /*59f0*/  IMAD.MOV.U32 R15, RZ, RZ, R19 ;  /* 0x000000ffff0f7224 */ /* 0x000fe400078e0013 */
[----:B------:R-:W-:Y:S02]  /*5a00*/  IMAD.MOV.U32 R18, RZ, RZ, R22 ;  /* 0x000000ffff127224 */ /* 0x000fe400078e0016 */
[----:B------:R-:W-:Y:S02]  /*5a10*/  IMAD.MOV.U32 R16, RZ, RZ, R30 ;  /* 0x000000ffff107224 */ /* 0x000fe400078e001e */
[----:B------:R-:W-:-:S02]  /*5a20*/  IMAD.MOV.U32 R17, RZ, RZ, R31 ;  /* 0x000000ffff117224 */ /* 0x000fc400078e001f */
[----:B------:R-:W-:Y:S02]  /*5a30*/  IMAD.MOV.U32 R19, RZ, RZ, R23 ;  /* 0x000000ffff137224 */ /* 0x000fe400078e0017 */
[----:B------:R-:W-:-:S07]  /*5a40*/  IMAD.MOV.U32 R22, RZ, RZ, R12 ;  /* 0x000000ffff167224 */ /* 0x000fce00078e000c */
[----:B------:R-:W-:Y:S05]  /*5a50*/  CALL.REL.NOINC `($__internal_1_$__cuda_sm20_dsqrt_rn_f64_mediumpath_v1) ;  /* 0x0000004000207944 */ /* 0x000fea0003c00000 */
.L_x_39:
[----:B------:R-:W-:Y:S05]  /*5a60*/  BSYNC.RECONVERGENT B0 ;  /* 0x0000000000007941 */ /* 0x000fea0003800200 */
.L_x_38:
        /* <DEDUP_REMOVED lines=27> */
.L_x_41:
[----:B------:R-:W-:Y:S05]  /*5c20*/  BSYNC.RECONVERGENT B2 ;  /* 0x0000000000027941 */ /* 0x000fea0003800200 */
.L_x_40:
[----:B------:R-:W-:Y:S01]  /*5c30*/  IMAD.SHL.U32 R12, R8, 0x40, RZ ;  /* 0x00000040080c7824 */ /* 0x000fe200078e00ff */
[----:B------:R-:W2:Y:S04]  /*5c40*/  LDG.E.64 R24, desc[UR10][R24.64] ;  /* 0x0000000a18187981 */ /* 0x000ea8000c1e1b00 */
[----:B------:R-:W-:-:S04]  /*5c50*/  LOP3.LUT R12, R12, 0x40, RZ, 0xc0, !PT ;  /* 0x000000400c0c7812 */ /* 0x000fc800078ec0ff */
[----:B------:R-:W-:-:S05]  /*5c60*/  IADD3 R34, P0, PT, R12, UR12, RZ ;  /* 0x0000000c0c227c10 */ /* 0x000fca000ff1e0ff */
[----:B------:R-:W-:-:S05]  /*5c70*/  IMAD.X R35, RZ, RZ, UR13, P0 ;  /* 0x0000000dff237e24 */ /* 0x000fca00080e06ff */
[----:B------:R-:W3:Y:S04]  /*5c80*/  LDG.E.128.CONSTANT R12, desc[UR10][R34.64] ;  /* 0x0000000a220c7981 */ /* 0x000ee8000c1e9d00 */
[----:B------:R-:W4:Y:S04]  /*5c90*/  LDG.E.128.CONSTANT R16, desc[UR10][R34.64+0x10] ;  /* 0x0000100a22107981 */ /* 0x000f28000c1e9d00 */
[----:B------:R-:W5:Y:S01]  /*5ca0*/  LDG.E.128.CONSTANT R20, desc[UR10][R34.64+0x20] ;  /* 0x0000200a22147981 */ /* 0x000f62000c1e9d00 */
[----:B------:R-:W-:Y:S01]  /*5cb0*/  LOP3.LUT R32, R8, 0x1, RZ, 0xc0, !PT ;  /* 0x0000000108207812 */ /* 0x000fe200078ec0ff */
[----:B------:R-:W-:-:S02]  /*5cc0*/  IMAD.MOV.U32 R36, RZ, RZ, 0x20fd8164 ;  /* 0x20fd8164ff247424 */ /* 0x000fc400078e00ff */
[----:B------:R-:W-:Y:S01]  /*5cd0*/  IMAD.MOV.U32 R37, RZ, RZ, 0x3da8ff83 ;  /* 0x3da8ff83ff257424 */ /* 0x000fe200078e00ff */
[----:B------:R-:W-:Y:S01]  /*5ce0*/  ISETP.NE.U32.AND P0, PT, R32, 0x1, PT ;  /* 0x000000012000780c */ /* 0x000fe20003f05070 */
[----:B------:R-:W-:-:S03]  /*5cf0*/  DMUL R32, R30, R30 ;  /* 0x0000001e1e207228 */ /* 0x000fc60000000000 */
[----:B------:R-:W-:Y:S02]  /*5d00*/  FSEL R36, R36, -8.06006814911005101289e+34, !P0 ;  /* 0xf9785eba24247808 */ /* 0x000fe40004000000 */
[----:B------:R-:W-:Y:S01]  /*5d10*/  FSEL R37, -R37, 0.11223486810922622681, !P0 ;  /* 0x3de5db6525257808 */ /* 0x000fe20004000100 */
[----:B------:R-:W-:Y:S05]  /*5d20*/  BSSY.RECONVERGENT B0, `(.L_x_42) ;  /* 0x0000027000007945 */ /* 0x000fea0003800200 */
[----:B---3--:R-:W-:-:S08]  /*5d30*/  DFMA R12, R32, R36, R12 ;  /* 0x00000024200c722b */ /* 0x008fd0000000000c */
[----:B------:R-:W-:Y:S02]  /*5d40*/  DFMA R36, R32, R12, R14 ;  /* 0x0000000c2024722b */ /* 0x000fe4000000000e */
[----:B--2---:R-:W-:-:S06]  /*5d50*/  DADD R14, -RZ, |R24| ;  /* 0x00000000ff0e7229 */ /* 0x004fcc0000000518 */
[C---:B----4-:R-:W-:Y:S01]  /*5d60*/  DFMA R16, R32.reuse, R36, R16 ;  /* 0x000000242010722b */ /* 0x050fe20000000010 */
[----:B------:R-:W0:Y:S07]  /*5d70*/  MUFU.RSQ64H R13, R15 ;  /* 0x0000000f000d7308 */ /* 0x000e2e0000001c00 */
[----:B------:R-:W-:Y:S01]  /*5d80*/  DFMA R16, R32, R16, R18 ;  /* 0x000000102010722b */ /* 0x000fe20000000012 */
[----:B------:R-:W-:-:S07]  /*5d90*/  VIADD R12, R15, 0xfcb00000 ;  /* 0xfcb000000f0c7836 */ /* 0x000fce0000000000 */
[----:B-----5:R-:W-:Y:S02]  /*5da0*/  DFMA R16, R32, R16, R20 ;  /* 0x000000102010722b */ /* 0x020fe40000000014 */
[----:B0-----:R-:W-:-:S06]  /*5db0*/  DMUL R18, R12, R12 ;  /* 0x0000000c0c127228 */ /* 0x001fcc0000000000 */
[----:B------:R-:W-:Y:S02]  /*5dc0*/  DFMA R16, R32, R16, R22 ;  /* 0x000000102010722b */ /* 0x000fe40000000016 */
[----:B------:R-:W-:Y:S01]  /*5dd0*/  DFMA R18, |R24|, -R18, 1 ;  /* 0x3ff000001812742b */ /* 0x000fe20000000a12 */
[----:B------:R-:W-:Y:S02]  /*5de0*/  IMAD.MOV.U32 R20, RZ, RZ, 0x0 ;  /* 0x00000000ff147424 */ /* 0x000fe400078e00ff */
[----:B------:R-:W-:-:S03]  /*5df0*/  IMAD.MOV.U32 R21, RZ, RZ, 0x3fd80000 ;  /* 0x3fd80000ff157424 */ /* 0x000fc600078e00ff */
[----:B------:R-:W-:Y:S02]  /*5e00*/  DFMA R30, R16, R30, R30 ;  /* 0x0000001e101e722b */ /* 0x000fe4000000001e */
[----:B------:R-:W-:Y:S02]  /*5e10*/  DFMA R16, R32, R16, 1 ;  /* 0x3ff000002010742b */ /* 0x000fe40000000010 */
[----:B------:R-:W-:Y:S02]  /*5e20*/  DFMA R20, R18, R20, 0.5 ;  /* 0x3fe000001214742b */ /* 0x000fe40000000014 */
[----:B------:R-:W-:-:S06]  /*5e30*/  DMUL R18, R12, R18 ;  /* 0x000000120c127228 */ /* 0x000fcc0000000000 */
[----:B------:R-:W-:Y:S02]  /*5e40*/  FSEL R30, R16, R30, !P0 ;  /* 0x0000001e101e7208 */ /* 0x000fe40004000000 */
[----:B------:R-:W-:Y:S01]  /*5e50*/  FSEL R31, R17, R31, !P0 ;  /* 0x0000001f111f7208 */ /* 0x000fe20004000000 */
[----:B------:R-:W-:-:S05]  /*5e60*/  DFMA R32, R20, R18, R12 ;  /* 0x000000121420722b */ /* 0x000fca000000000c */
[----:B------:R-:W-:Y:S01]  /*5e70*/  DADD R16, RZ, -R30 ;  /* 0x00000000ff107229 */ /* 0x000fe2000000081e */
[----:B------:R-:W-:Y:S02]  /*5e80*/  LOP3.LUT P0, RZ, R8, 0x2, RZ, 0xc0, !PT ;  /* 0x0000000208ff7812 */ /* 0x000fe4000780c0ff */
[----:B------:R-:W-:-:S07]  /*5e90*/  DMUL R18, |R24|, R32 ;  /* 0x0000002018127228 */ /* 0x000fce0000000200 */
[----:B------:R-:W-:Y:S02]  /*5ea0*/  FSEL R30, R30, R16, !P0 ;  /* 0x000000101e1e7208 */ /* 0x000fe40004000000 */
[----:B------:R-:W-:Y:S02]  /*5eb0*/  FSEL R31, R31, R17, !P0 ;  /* 0x000000111f1f7208 */ /* 0x000fe40004000000 */
[----:B------:R-:W-:Y:S01]  /*5ec0*/  ISETP.GE.U32.AND P0, PT, R12, 0x7ca00000, PT ;  /* 0x7ca000000c00780c */ /* 0x000fe20003f06070 */
[----:B------:R-:W-:Y:S01]  /*5ed0*/  DFMA R22, R18, -R18, |R24| ;  /* 0x800000121216722b */ /* 0x000fe20000000418 */
[----:B------:R-:W-:Y:S02]  /*5ee0*/  VIADD R21, R33, 0xfff00000 ;  /* 0xfff0000021157836 */ /* 0x000fe40000000000 */
[----:B------:R-:W-:Y:S01]  /*5ef0*/  IMAD.MOV.U32 R20, RZ, RZ, R32 ;  /* 0x000000ffff147224 */ /* 0x000fe200078e0020 */
[----:B------:R-:W-:-:S05]  /*5f00*/  DFMA R26, R28, R30, R26 ;  /* 0x0000001e1c1a722b */ /* 0x000fca000000001a */
[----:B------:R-:W-:-:S03]  /*5f10*/  DFMA R16, R22, R20, R18 ;  /* 0x000000141610722b */ /* 0x000fc60000000012 */
[----:B------:R-:W-:Y:S08]  /*5f20*/  @!P0 BRA `(.L_x_43) ;  /* 0x0000000000188947 */ /* 0x000ff00003800000 */
[----:B------:R-:W-:Y:S01]  /*5f30*/  IMAD.MOV.U32 R16, RZ, RZ, R22 ;  /* 0x000000ffff107224 */ /* 0x000fe200078e0016 */
[----:B------:R-:W-:Y:S01]  /*5f40*/  MOV R20, 0x5f90 ;  /* 0x00005f9000147802 */ /* 0x000fe20000000f00 */
[----:B------:R-:W-:Y:S02]  /*5f50*/  IMAD.MOV.U32 R8, RZ, RZ, R32 ;  /* 0x000000ffff087224 */ /* 0x000fe400078e0020 */
[----:B------:R-:W-:Y:S02]  /*5f60*/  IMAD.MOV.U32 R17, RZ, RZ, R23 ;  /* 0x000000ffff117224 */ /* 0x000fe400078e0017 */
[----:B------:R-:W-:-:S07]  /*5f70*/  IMAD.MOV.U32 R22, RZ, RZ, R12 ;  /* 0x000000ffff167224 */ /* 0x000fce00078e000c */
[----:B------:R-:W-:Y:S05]  /*5f80*/  CALL.REL.NOINC `($__internal_1_$__cuda_sm20_dsqrt_rn_f64_mediumpath_v1) ;  /* 0x0000003800d47944 */ /* 0x000fea0003c00000 */
.L_x_43:
[----:B------:R-:W-:Y:S05]  /*5f90*/  BSYNC.RECONVERGENT B0 ;  /* 0x0000000000007941 */ /* 0x000fea0003800200 */
.L_x_42:
[----:B------:R-:W-:Y:S01]  /*5fa0*/  DSETP.NEU.AND P0, PT, |R16|, +INF , PT ;  /* 0x7ff000001000742a */ /* 0x000fe20003f0d200 */
[----:B------:R-:W-:-:S13]  /*5fb0*/  BSSY.RECONVERGENT B2, `(.L_x_44) ;  /* 0x000001d000027945 */ /* 0x000fda0003800200 */
[----:B------:R-:W-:Y:S05]  /*5fc0*/  @!P0 BRA `(.L_x_45) ;  /* 0x0000000000648947 */ /* 0x000fea0003800000 */
        /* <DEDUP_REMOVED lines=16> */
[----:B------:R-:W-:Y:S01]  /*60d0*/  BSSY.RECONVERGENT B3, `(.L_x_47) ;  /* 0x0000004000037945 */ /* 0x000fe20003800200 */
[----:B------:R-:W-:Y:S01]  /*60e0*/  IMAD.MOV.U32 R13, RZ, RZ, R17 ;  /* 0x000000ffff0d7224 */ /* 0x000fe200078e0011 */
[----:B------:R-:W-:-:S07]  /*60f0*/  MOV R8, 0x6110 ;  /* 0x0000611000087802 */ /* 0x000fce0000000f00 */
[----:B------:R-:W-:Y:S05]  /*6100*/  CALL.REL.NOINC `($_Z8move_batiPdS_S_S_S_S_dddS_S_dS_i$__internal_trig_reduction_slowpathd) ;  /* 0x0000003c00187944 */ /* 0x000fea0003c00000 */
[----:B------:R-:W-:Y:S05]  /*6110*/  BSYNC.RECONVERGENT B3 ;  /* 0x0000000000037941 */ /* 0x000fea0003800200 */
.L_x_47:
[----:B------:R-:W-:Y:S02]  /*6120*/  IMAD.MOV.U32 R8, RZ, RZ, R18 ;  /* 0x000000ffff087224 */ /* 0x000fe400078e0012 */
[----:B------:R-:W-:Y:S02]  /*6130*/  IMAD.MOV.U32 R28, RZ, RZ, R12 ;  /* 0x000000ffff1c7224 */ /* 0x000fe400078e000c */
[----:B------:R-:W-:Y:S01]  /*6140*/  IMAD.MOV.U32 R29, RZ, RZ, R13 ;  /* 0x000000ffff1d7224 */ /* 0x000fe200078e000d */
[----:B------:R-:W-:Y:S06]  /*6150*/  BRA `(.L_x_46) ;  /* 0x0000000000087947 */ /* 0x000fec0003800000 */
.L_x_45:
[----:B------:R-:W-:Y:S01]  /*6160*/  DMUL R28, RZ, R16 ;  /* 0x00000010ff1c7228 */ /* 0x000fe20000000000 */
[----:B------:R-:W-:-:S10]  /*6170*/  IMAD.MOV.U32 R8, RZ, RZ, RZ ;  /* 0x000000ffff087224 */ /* 0x000fd400078e00ff */
.L_x_46:
[----:B------:R-:W-:Y:S05]  /*6180*/  BSYNC.RECONVERGENT B2 ;  /* 0x0000000000027941 */ /* 0x000fea0003800200 */
.L_x_44:
[----:B------:R-:W-:-:S05]  /*6190*/  IMAD.SHL.U32 R12, R8, 0x40, RZ ;  /* 0x00000040080c7824 */ /* 0x000fca00078e00ff */
[----:B------:R-:W-:-:S04]  /*61a0*/  LOP3.LUT R12, R12, 0x40, RZ, 0xc0, !PT ;  /* 0x000000400c0c7812 */ /* 0x000fc800078ec0ff */
[----:B------:R-:W-:-:S05]  /*61b0*/  IADD3 R32, P0, PT, R12, UR12, RZ ;  /* 0x0000000c0c207c10 */ /* 0x000fca000ff1e0ff */
[----:B------:R-:W-:-:S05]  /*61c0*/  IMAD.X R33, RZ, RZ, UR13, P0 ;  /* 0x0000000dff217e24 */ /* 0x000fca00080e06ff */
[----:B------:R-:W2:Y:S04]  /*61d0*/  LDG.E.128.CONSTANT R12, desc[UR10][R32.64] ;  /* 0x0000000a200c7981 */ /* 0x000ea8000c1e9d00 */
[----:B------:R-:W3:Y:S04]  /*61e0*/  LDG.E.128.CONSTANT R16, desc[UR10][R32.64+0x10] ;  /* 0x0000100a20107981 */ /* 0x000ee8000c1e9d00 */
[----:B------:R-:W4:Y:S01]  /*61f0*/  LDG.E.128.CONSTANT R20, desc[UR10][R32.64+0x20] ;  /* 0x0000200a20147981 */ /* 0x000f22000c1e9d00 */
[----:B------:R-:W-:Y:S01]  /*6200*/  LOP3.LUT R30, R8, 0x1, RZ, 0xc0, !PT ;  /* 0x00000001081e7812 */ /* 0x000fe200078ec0ff */
[----:B------:R-:W-:Y:S01]  /*6210*/  IMAD.MOV.U32 R34, RZ, RZ, 0x20fd8164 ;  /* 0x20fd8164ff227424 */ /* 0x000fe200078e00ff */
[----:B------:R-:W-:Y:S01]  /*6220*/  UIADD3 UR5, UPT, UPT, UR5, 0x2, URZ ;  /* 0x0000000205057890 */ /* 0x000fe2000fffe0ff */
[----:B------:R-:W-:Y:S01]  /*6230*/  IMAD.MOV.U32 R35, RZ, RZ, 0x3da8ff83 ;  /* 0x3da8ff83ff237424 */ /* 0x000fe200078e00ff */
[----:B------:R-:W-:Y:S01]  /*6240*/  ISETP.NE.U32.AND P0, PT, R30, 0x1, PT ;  /* 0x000000011e00780c */ /* 0x000fe20003f05070 */
[----:B------:R-:W-:Y:S01]  /*6250*/  DMUL R30, R28, R28 ;  /* 0x0000001c1c1e7228 */ /* 0x000fe20000000000 */
[----:B------:R-:W-:Y:S01]  /*6260*/  UISETP.NE.AND UP0, UPT, UR5, URZ, UPT ;  /* 0x000000ff0500728c */ /* 0x000fe2000bf05270 */
[----:B------:R-:W-:Y:S01]  /*6270*/  VIADD R6, R6, 0x2 ;  /* 0x0000000206067836 */ /* 0x000fe20000000000 */
[----:B------:R-:W-:-:S02]  /*6280*/  FSEL R34, R34, -8.06006814911005101289e+34, !P0 ;  /* 0xf9785eba22227808 */ /* 0x000fc40004000000 */
[----:B------:R-:W-:-:S06]  /*6290*/  FSEL R35, -R35, 0.11223486810922622681, !P0 ;  /* 0x3de5db6523237808 */ /* 0x000fcc0004000100 */
[----:B--2---:R-:W-:-:S08]  /*62a0*/  DFMA R12, R30, R34, R12 ;  /* 0x000000221e0c722b */ /* 0x004fd0000000000c */
[----:B------:R-:W-:-:S08]  /*62b0*/  DFMA R12, R30, R12, R14 ;  /* 0x0000000c1e0c722b */ /* 0x000fd0000000000e */
[----:B---3--:R-:W-:-:S08]  /*62c0*/  DFMA R12, R30, R12, R16 ;  /* 0x0000000c1e0c722b */ /* 0x008fd00000000010 */
[----:B------:R-:W-:-:S08]  /*62d0*/  DFMA R12, R30, R12, R18 ;  /* 0x0000000c1e0c722b */ /* 0x000fd00000000012 */
[----:B----4-:R-:W-:-:S08]  /*62e0*/  DFMA R12, R30, R12, R20 ;  /* 0x0000000c1e0c722b */ /* 0x010fd00000000014 */
[----:B------:R-:W-:-:S08]  /*62f0*/  DFMA R12, R30, R12, R22 ;  /* 0x0000000c1e0c722b */ /* 0x000fd00000000016 */
[----:B------:R-:W-:Y:S02]  /*6300*/  DFMA R28, R12, R28, R28 ;  /* 0x0000001c0c1c722b */ /* 0x000fe4000000001c */
[----:B------:R-:W-:-:S10]  /*6310*/  DFMA R12, R30, R12, 1 ;  /* 0x3ff000001e0c742b */ /* 0x000fd4000000000c */
[----:B------:R-:W-:Y:S02]  /*6320*/  FSEL R14, R12, R28, !P0 ;  /* 0x0000001c0c0e7208 */ /* 0x000fe40004000000 */
[----:B------:R-:W-:Y:S02]  /*6330*/  FSEL R15, R13, R29, !P0 ;  /* 0x0000001d0d0f7208 */ /* 0x000fe40004000000 */
[----:B------:R-:W-:-:S04]  /*6340*/  LOP3.LUT P0, RZ, R8, 0x2, RZ, 0xc0, !PT ;  /* 0x0000000208ff7812 */ /* 0x000fc8000780c0ff */
[----:B------:R-:W-:-:S10]  /*6350*/  DADD R12, RZ, -R14 ;  /* 0x00000000ff0c7229 */ /* 0x000fd4000000080e */
[----:B------:R-:W-:Y:S02]  /*6360*/  FSEL R12, R14, R12, !P0 ;  /* 0x0000000c0e0c7208 */ /* 0x000fe40004000000 */
[----:B------:R-:W-:-:S06]  /*6370*/  FSEL R13, R15, R13, !P0 ;  /* 0x0000000d0f0d7208 */ /* 0x000fcc0004000000 */
[----:B------:R-:W-:Y:S01]  /*6380*/  DFMA R26, R24, R12, R26 ;  /* 0x0000000c181a722b */ /* 0x000fe2000000001a */
[----:B------:R-:W-:Y:S10]  /*6390*/  BRA.U UP0, `(.L_x_48) ;  /* 0xfffffff500307547 */ /* 0x000ff4000b83ffff */
.L_x_37:
[----:B------:R-:W0:Y:S02]  /*63a0*/  LDCU UR5, c[0x0][0x380] ;  /* 0x00007000ff0577ac */ /* 0x000e240008000800 */
[----:B0-----:R-:W-:-:S04]  /*63b0*/  ULOP3.LUT UR5, UR5, 0x1, URZ, 0xc0, !UPT ;  /* 0x0000000105057892 */ /* 0x001fc8000f8ec0ff */
[----:B------:R-:W-:-:S09]  /*63c0*/  UISETP.NE.U32.AND UP0, UPT, UR5, 0x1, UPT ;  /* 0x000000010500788c */ /* 0x000fd2000bf05070 */
[----:B------:R-:W-:Y:S05]  /*63d0*/  BRA.U UP0, `(.L_x_36) ;  /* 0x0000000500707547 */ /* 0x000fea000b800000 */
[----:B-1----:R-:W0:Y:S01]  /*63e0*/  LDC.64 R24, c[0x0][0x3d8] ;  /* 0x0000f600ff187b82 */ /* 0x002e220000000a00 */
[----:B------:R-:W-:-:S04]  /*63f0*/  VIADD R5, R5, UR4 ;  /* 0x0000000405057c36 */ /* 0x000fc80008000000 */
[----:B0-----:R-:W-:-:S06]  /*6400*/  IMAD.WIDE R24, R5, 0x8, R24 ;  /* 0x0000000805187825 */ /* 0x001fcc00078e0218 */
        /* <DEDUP_REMOVED lines=29> */
.L_x_50:
[----:B------:R-:W-:Y:S05]  /*65e0*/  BSYNC.RECONVERGENT B0 ;  /* 0x0000000000007941 */ /* 0x000fea0003800200 */
.L_x_49:
        /* <DEDUP_REMOVED lines=24> */
[----:B------:R-:W-:Y:S01]  /*6770*/  IMAD.MOV.U32 R29, RZ, RZ, R13 ;  /* 0x000000ffff1d7224 */ /* 0x000fe200078e000d */
[----:B------:R-:W-:Y:S06]  /*6780*/  BRA `(.L_x_53) ;  /* 0x0000000000087947 */ /* 0x000fec0003800000 */
.L_x_52:
[----:B------:R-:W-:Y:S01]  /*6790*/  DMUL R28, RZ, R16 ;  /* 0x00000010ff1c7228 */ /* 0x000fe20000000000 */
[----:B------:R-:W-:-:S10]  /*67a0*/  IMAD.MOV.U32 R5, RZ, RZ, RZ ;  /* 0x000000ffff057224 */ /* 0x000fd400078e00ff */
.L_x_53:
[----:B------:R-:W-:Y:S05]  /*67b0*/  BSYNC.RECONVERGENT B2 ;  /* 0x0000000000027941 */ /* 0x000fea0003800200 */
.L_x_51:
        /* <DEDUP_REMOVED lines=10> */
[----:B------:R-:W-:-:S02]  /*6860*/  DMUL R30, R28, R28 ;  /* 0x0000001c1c1e7228 */ /* 0x000fc40000000000 */
[----:B------:R-:W-:Y:S01]  /*6870*/  ISETP.NE.U32.AND P0, PT, R6, 0x1, PT ;  /* 0x000000010600780c */ /* 0x000fe20003f05070 */
[----:B------:R-:W-:-:S03]  /*6880*/  IMAD.MOV.U32 R6, RZ, RZ, 0x3da8ff83 ;  /* 0x3da8ff83ff067424 */ /* 0x000fc600078e00ff */
[----:B------:R-:W-:Y:S02]  /*6890*/  FSEL R34, R34, -8.06006814911005101289e+34, !P0 ;  /* 0xf9785eba22227808 */ /* 0x000fe40004000000 */
        /* <DEDUP_REMOVED lines=15> */
[----:B------:R-:W-:-:S11]  /*6990*/  DFMA R26, R24, R12, R26 ;  /* 0x0000000c181a722b */ /* 0x000fd6000000001a */
.L_x_36:
[----:B------:R-:W0:Y:S01]  /*69a0*/  LDCU UR4, c[0x0][0x380] ;  /* 0x00007000ff0477ac */ /* 0x000e220008000800 */
[----:B------:R-:W-:Y:S01]  /*69b0*/  UMOV UR5, 0x407a2fb9 ;  /* 0x407a2fb900057882 */ /* 0x000fe20000000000 */
[----:B0-----:R-:W0:Y:S01]  /*69c0*/  I2F.F64 R12, UR4 ;  /* 0x00000004000c7d12 */ /* 0x001e220008201c00 */
[----:B------:R-:W-:Y:S02]  /*69d0*/  UMOV UR4, 0xf559b3d0 ;  /* 0xf559b3d000047882 */ /* 0x000fe40000000000 */
[----:B0-----:R-:W-:-:S07]  /*69e0*/  DFMA R26, R12, UR4, -R26 ;  /* 0x000000040c1a7c2b */ /* 0x001fce000800081a */
[----:B------:R3:W-:Y:S01]  /*69f0*/  STG.E.64 desc[UR10][R10.64], R26 ;  /* 0x0000001a0a007986 */ /* 0x0007e2000c101b0a */
[----:B------:R-:W-:Y:S05]  /*6a00*/  BRA `(.L_x_23) ;  /* 0x0000002000447947 */ /* 0x000fea0003800000 */
.L_x_22:
[----:B------:R-:W2:Y:S01]  /*6a10*/  LDCU UR5, c[0x0][0x380] ;  /* 0x00007000ff0577ac */ /* 0x000ea20008000800 */
[----:B-1----:R-:W-:Y:S02]  /*6a20*/  CS2R R28, SRZ ;  /* 0x00000000001c7805 */ /* 0x002fe4000001ff00 */
[----:B------:R-:W-:Y:S01]  /*6a30*/  CS2R R26, SRZ ;  /* 0x00000000001a7805 */ /* 0x000fe2000001ff00 */
[----:B--2---:R-:W-:-:S09]  /*6a40*/  UISETP.GE.AND UP0, UPT, UR5, 0x1, UPT ;  /* 0x000000010500788c */ /* 0x004fd2000bf06270 */
[----:B------:R-:W-:Y:S05]  /*6a50*/  BRA.U !UP0, `(.L_x_54) ;  /* 0x0000001508807547 */ /* 0x000fea000b800000 */
[----:B------:R-:W1:Y:S01]  /*6a60*/  I2F.F64.U32 R24, UR5 ;  /* 0x0000000500187d12 */ /* 0x000e620008201800 */
[----:B------:R-:W-:Y:S02]  /*6a70*/  UISETP.NE.AND UP0, UPT, UR5, 0x1, UPT ;  /* 0x000000010500788c */ /* 0x000fe4000bf05270 */
[----:B------:R-:W-:Y:S01]  /*6a80*/  IMAD R6, R7, UR5, RZ ;  /* 0x0000000507067c24 */ /* 0x000fe2000f8e02ff */
[----:B------:R-:W-:Y:S02]  /*6a90*/  CS2R R26, SRZ ;  /* 0x00000000001a7805 */ /* 0x000fe4000001ff00 */
[----:B------:R-:W-:Y:S01]  /*6aa0*/  CS2R R28, SRZ ;  /* 0x00000000001c7805 */ /* 0x000fe2000001ff00 */
[----:B------:R-:W-:-:S03]  /*6ab0*/  UMOV UR4, URZ ;  /* 0x000000ff00047c82 */ /* 0x000fc60008000000 */
[----:B------:R-:W-:Y:S05]  /*6ac0*/  BRA.U !UP0, `(.L_x_55) ;  /* 0x0000000d08987547 */ /* 0x000fea000b800000 */
[----:B------:R-:W2:Y:S01]  /*6ad0*/  LDCU.64 UR6, c[0x0][0x3d8] ;  /* 0x00007b00ff0677ac */ /* 0x000ea20008000a00 */
[----:B------:R-:W-:Y:S01]  /*6ae0*/  IMAD.MOV.U32 R5, RZ, RZ, R6 ;  /* 0x000000ffff057224 */ /* 0x000fe200078e0006 */
[----:B------:R-:W-:Y:S01]  /*6af0*/  CS2R R26, SRZ ;  /* 0x00000000001a7805 */ /* 0x000fe2000001ff00 */
[----:B------:R-:W-:Y:S01]  /*6b00*/  ULOP3.LUT UR4, UR5, 0x7ffffffe, URZ, 0xc0, !UPT ;  /* 0x7ffffffe05047892 */ /* 0x000fe2000f8ec0ff */
[----:B------:R-:W3:Y:S03]  /*6b10*/  LDCU.64 UR12, c[0x4][0x48] ;  /* 0x01000900ff0c77ac */ /* 0x000ee60008000a00 */
[----:B------:R-:W-:Y:S02]  /*6b20*/  UIADD3 UR5, UPT, UPT, -UR4, URZ, URZ ;  /* 0x000000ff04057290 */ /* 0x000fe4000fffe1ff */
[----:B--2---:R-:W-:-:S04]  /*6b30*/  UIADD3 UR6, UP0, UPT, UR6, 0x8, URZ ;  /* 0x0000000806067890 */ /* 0x004fc8000ff1e0ff */
[----:B---3--:R-:W-:-:S12]  /*6b40*/  UIADD3.X UR7, UPT, UPT, URZ, UR7, URZ, UP0, !UPT ;  /* 0x00000007ff077290 */ /* 0x008fd800087fe4ff */
.L_x_73:
[----:B------:R-:W-:Y:S02]  /*6b50*/  IMAD.U32 R34, RZ, RZ, UR6 ;  /* 0x00000006ff227e24 */ /* 0x000fe4000f8e00ff */
[----:B------:R-:W-:Y:S02]  /*6b60*/  IMAD.U32 R35, RZ, RZ, UR7 ;  /* 0x00000007ff237e24 */ /* 0x000fe4000f8e00ff */
[----:B------:R-:W-:-:S05]  /*6b70*/  IMAD.WIDE R34, R5, 0x8, R34 ;  /* 0x0000000805227825 */ /* 0x000fca00078e0222 */
[----:B------:R-:W2:Y:S01]  /*6b80*/  LDG.E.64 R36, desc[UR10][R34.64+-0x8] ;  /* 0xfffff80a22247981 */ /* 0x000ea2000c1e1b00 */
[----:B01----:R-:W0:Y:S01]  /*6b90*/  MUFU.RCP64H R13, R25 ;  /* 0x00000019000d7308 */ /* 0x003e220000001800 */
[----:B------:R-:W-:Y:S01]  /*6ba0*/  IMAD.MOV.U32 R12, RZ, RZ, 0x1 ;  /* 0x00000001ff0c7424 */ /* 0x000fe200078e00ff */
[----:B------:R-:W-:Y:S01]  /*6bb0*/  UIADD3 UR5, UPT, UPT, UR5, 0x2, URZ ;  /* 0x0000000205057890 */ /* 0x000fe2000fffe0ff */
[----:B------:R-:W-:Y:S03]  /*6bc0*/  BSSY.RECONVERGENT B0, `(.L_x_56) ;  /* 0x0000013000007945 */ /* 0x000fe60003800200 */
[----:B------:R-:W-:Y:S01]  /*6bd0*/  UISETP.NE.AND UP0, UPT, UR5, URZ, UPT ;  /* 0x000000ff0500728c */ /* 0x000fe2000bf05270 */
[----:B0-----:R-:W-:-:S08]  /*6be0*/  DFMA R14, -R24, R12, 1 ;  /* 0x3ff00000180e742b */ /* 0x001fd0000000010c */
[----:B------:R-:W-:-:S08]  /*6bf0*/  DFMA R14, R14, R14, R14 ;  /* 0x0000000e0e0e722b */ /* 0x000fd0000000000e */
[----:B------:R-:W-:-:S08]  /*6c00*/  DFMA R14, R12, R14, R12 ;  /* 0x0000000e0c0e722b */ /* 0x000fd0000000000c */
[----:B------:R-:W-:-:S08]  /*6c10*/  DFMA R12, -R24, R14, 1 ;  /* 0x3ff00000180c742b */ /* 0x000fd0000000010e */
[----:B------:R-:W-:Y:S02]  /*6c20*/  DFMA R12, R14, R12, R14 ;  /* 0x0000000c0e0c722b */ /* 0x000fe4000000000e */
[----:B--2---:R-:W-:-:S08]  /*6c30*/  DMUL R18, R36, R36 ;  /* 0x0000002424127228 */ /* 0x004fd00000000000 */
        /* <DEDUP_REMOVED lines=9> */
[----:B------:R-:W-:-:S07]  /*6cd0*/  IMAD.MOV.U32 R23, RZ, RZ, R25 ;  /* 0x000000ffff177224 */ /* 0x000fce00078e0019 */
[----:B------:R-:W-:Y:S05]  /*6ce0*/  CALL.REL.NOINC `($__internal_0_$__cuda_sm20_div_rn_f64_full) ;  /* 0x0000002400f47944 */ /* 0x000fea0003c00000 */
.L_x_57:
[----:B------:R-:W-:Y:S05]  /*6cf0*/  BSYNC.RECONVERGENT B0 ;  /* 0x0000000000007941 */ /* 0x000fea0003800200 */
.L_x_56:
[----:B------:R-:W-:Y:S01]  /*6d00*/  UMOV UR8, 0x53c8d4f1 ;  /* 0x53c8d4f100087882 */ /* 0x000fe20000000000 */
[----:B------:R-:W-:Y:S01]  /*6d10*/  UMOV UR9, 0x401921fb ;  /* 0x401921fb00097882 */ /* 0x000fe20000000000 */
[----:B------:R-:W-:Y:S01]  /*6d20*/  BSSY.RECONVERGENT B2, `(.L_x_58) ;  /* 0x0000020000027945 */ /* 0x000fe20003800200 */
[----:B------:R-:W-:Y:S02]  /*6d30*/  DMUL R16, R36, UR8 ;  /* 0x0000000824107c28 */ /* 0x000fe40008000000 */
[----:B------:R-:W-:-:S06]  /*6d40*/  DADD R28, R12, R28 ;  /* 0x000000000c1c7229 */ /* 0x000fcc000000001c */
[----:B------:R-:W-:-:S14]  /*6d50*/  DSETP.NEU.AND P0, PT, |R16|, +INF , PT ;  /* 0x7ff000001000742a */ /* 0x000fdc0003f0d200 */
[----:B------:R-:W-:Y:S01]  /*6d60*/  @!P0 DMUL R30, RZ, R16 ;  /* 0x00000010ff1e8228 */ /* 0x000fe20000000000 */
[----:B------:R-:W-:Y:S01]  /*6d70*/  @!P0 IMAD.MOV.U32 R8, RZ, RZ, 0x1 ;  /* 0x00000001ff088424 */ /* 0x000fe200078e00ff */
[----:B------:R-:W-:Y:S09]  /*6d80*/  @!P0 BRA `(.L_x_59) ;  /* 0x0000000000648947 */ /* 0x000ff20003800000 */
[----:B------:R-:W-:Y:S01]  /*6d90*/  UMOV UR8, 0x6dc9c883 ;  /* 0x6dc9c88300087882 */ /* 0x000fe20000000000 */
[----:B------:R-:W-:Y:S01]  /*6da0*/  UMOV UR9, 0x3fe45f30 ;  /* 0x3fe45f3000097882 */ /* 0x000fe20000000000 */
[C---:B------:R-:W-:Y:S01]  /*6db0*/  DSETP.GE.AND P0, PT, |R16|.reuse, 2.14748364800000000000e+09, PT ;  /* 0x41e000001000742a */ /* 0x040fe20003f06200 */
[----:B------:R-:W-:Y:S01]  /*6dc0*/  BSSY.RECONVERGENT B3, `(.L_x_60) ;  /* 0x0000014000037945 */ /* 0x000fe20003800200 */
        /* <DEDUP_REMOVED lines=19> */
.L_x_61:
[----:B------:R-:W-:Y:S05]  /*6f00*/  BSYNC.RECONVERGENT B3 ;  /* 0x0000000000037941 */ /* 0x000fea0003800200 */
.L_x_60:
[----:B------:R-:W-:-:S07]  /*6f10*/  VIADD R8, R8, 0x1 ;  /* 0x0000000108087836 */ /* 0x000fce0000000000 */
.L_x_59:
[----:B------:R-:W-:Y:S05]  /*6f20*/  BSYNC.RECONVERGENT B2 ;  /* 0x0000000000027941 */ /* 0x000fea0003800200 */
.L_x_58:
        /* <DEDUP_REMOVED lines=9> */
[----:B------:R-:W-:Y:S01]  /*6fc0*/  BSSY.RECONVERGENT B0, `(.L_x_62) ;  /* 0x0000026000007945 */ /* 0x000fe20003800200 */
[----:B------:R-:W-:Y:S01]  /*6fd0*/  IMAD.MOV.U32 R39, RZ, RZ, 0x3da8ff83 ;  /* 0x3da8ff83ff277424 */ /* 0x000fe200078e00ff */
[----:B------:R-:W-:Y:S01]  /*6fe0*/  ISETP.NE.U32.AND P0, PT, R32, 0x1, PT ;  /* 0x000000012000780c */ /* 0x000fe20003f05070 */
[----:B------:R-:W-:-:S03]  /*6ff0*/  DMUL R32, R30, R30 ;  /* 0x0000001e1e207228 */ /* 0x000fc60000000000 */
[----:B------:R-:W-:Y:S02]  /*7000*/  FSEL R38, R38, -8.06006814911005101289e+34, !P0 ;  /* 0xf9785eba26267808 */ /* 0x000fe40004000000 */
[----:B------:R-:W-:-:S06]  /*7010*/  FSEL R39, -R39, 0.11223486810922622681, !P0 ;  /* 0x3de5db6527277808 */ /* 0x000fcc0004000100 */
[----:B--2---:R-:W-:-:S08]  /*7020*/  DFMA R12, R32, R38, R12 ;  /* 0x00000026200c722b */ /* 0x004fd0000000000c */
[----:B------:R-:W-:Y:S01]  /*7030*/  DFMA R12, R32, R12, R14 ;  /* 0x0000000c200c722b */ /* 0x000fe2000000000e */
[----:B------:R-:W0:Y:S01]  /*7040*/  MUFU.RCP64H R15, R25 ;  /* 0x00000019000f7308 */ /* 0x000e220000001800 */
[----:B------:R-:W-:-:S06]  /*7050*/  IMAD.MOV.U32 R14, RZ, RZ, 0x1 ;  /* 0x00000001ff0e7424 */ /* 0x000fcc00078e00ff */
[----:B---3--:R-:W-:-:S08]  /*7060*/  DFMA R12, R32, R12, R16 ;  /* 0x0000000c200c722b */ /* 0x008fd00000000010 */
[----:B------:R-:W-:Y:S02]  /*7070*/  DFMA R12, R32, R12, R18 ;  /* 0x0000000c200c722b */ /* 0x000fe40000000012 */
[----:B0-----:R-:W-:-:S06]  /*7080*/  DFMA R16, -R24, R14, 1 ;  /* 0x3ff000001810742b */ /* 0x001fcc000000010e */
[----:B----4-:R-:W-:Y:S02]  /*7090*/  DFMA R12, R32, R12, R20 ;  /* 0x0000000c200c722b */ /* 0x010fe40000000014 */
[----:B------:R-:W-:-:S06]  /*70a0*/  DFMA R16, R16, R16, R16 ;  /* 0x000000101010722b */ /* 0x000fcc0000000010 */
[----:B------:R-:W-:Y:S02]  /*70b0*/  DFMA R12, R32, R12, R22 ;  /* 0x0000000c200c722b */ /* 0x000fe40000000016 */
[----:B------:R-:W-:-:S06]  /*70c0*/  DFMA R16, R14, R16, R14 ;  /* 0x000000100e10722b */ /* 0x000fcc000000000e */
[----:B------:R-:W-:Y:S02]  /*70d0*/  DFMA R30, R12, R30, R30 ;  /* 0x0000001e0c1e722b */ /* 0x000fe4000000001e */
[----:B------:R-:W-:Y:S02]  /*70e0*/  DFMA R12, R32, R12, 1 ;  /* 0x3ff00000200c742b */ /* 0x000fe4000000000c */
[----:B------:R-:W-:-:S08]  /*70f0*/  DFMA R18, -R24, R16, 1 ;  /* 0x3ff000001812742b */ /* 0x000fd00000000110 */
[----:B------:R-:W-:Y:S01]  /*7100*/  FSEL R14, R12, R30, !P0 ;  /* 0x0000001e0c0e7208 */ /* 0x000fe20004000000 */
[----:B------:R-:W-:Y:S01]  /*7110*/  DFMA R16, R16, R18, R16 ;  /* 0x000000121010722b */ /* 0x000fe20000000010 */
[----:B------:R-:W-:Y:S02]  /*7120*/  FSEL R15, R13, R31, !P0 ;  /* 0x0000001f0d0f7208 */ /* 0x000fe40004000000 */
[----:B------:R-:W-:-:S04]  /*7130*/  LOP3.LUT P0, RZ, R8, 0x2, RZ, 0xc0, !PT ;  /* 0x0000000208ff7812 */ /* 0x000fc8000780c0ff */
[----:B------:R-:W-:-:S10]  /*7140*/  DADD R12, RZ, -R14 ;  /* 0x00000000ff0c7229 */ /* 0x000fd4000000080e */
[----:B------:R-:W-:Y:S02]  /*7150*/  FSEL R18, R14, R12, !P0 ;  /* 0x0000000c0e127208 */ /* 0x000fe40004000000 */
[----:B------:R-:W-:-:S04]  /*7160*/  FSEL R19, R15, R13, !P0 ;  /* 0x0000000d0f137208 */ /* 0x000fc80004000000 */
[----:B------:R-:W-:Y:S02]  /*7170*/  FSETP.GEU.AND P1, PT, |R19|, 6.5827683646048100446e-37, PT ;  /* 0x036000001300780b */ /* 0x000fe40003f2e200 */
[----:B------:R-:W-:-:S08]  /*7180*/  DMUL R12, R16, R18 ;  /* 0x00000012100c7228 */ /* 0x000fd00000000000 */
        /* <DEDUP_REMOVED lines=9> */
.L_x_63:
[----:B------:R-:W-:Y:S05]  /*7220*/  BSYNC.RECONVERGENT B0 ;  /* 0x0000000000007941 */ /* 0x000fea0003800200 */
.L_x_62:
[----:B------:R-:W2:Y:S01]  /*7230*/  LDG.E.64 R34, desc[UR10][R34.64] ;  /* 0x0000000a22227981 */ /* 0x000ea2000c1e1b00 */
[----:B------:R-:W0:Y:S01]  /*7240*/  MUFU.RCP64H R15, R25 ;  /* 0x00000019000f7308 */ /* 0x000e220000001800 */
[----:B------:R-:W-:Y:S01]  /*7250*/  IMAD.MOV.U32 R14, RZ, RZ, 0x1 ;  /* 0x00000001ff0e7424 */ /* 0x000fe200078e00ff */
[----:B------:R-:W-:Y:S01]  /*7260*/  BSSY.RECONVERGENT B0, `(.L_x_64) ;  /* 0x0000015000007945 */ /* 0x000fe20003800200 */
[----:B------:R-:W-:-:S04]  /*7270*/  DADD R26, R12, R26 ;  /* 0x000000000c1a7229 */ /* 0x000fc8000000001a */
        /* <DEDUP_REMOVED lines=17> */
[----:B------:R-:W-:Y:S02]  /*7390*/  IMAD.MOV.U32 R14, RZ, RZ, R12 ;  /* 0x000000ffff0e7224 */ /* 0x000fe400078e000c */
[----:B------:R-:W-:-:S07]  /*73a0*/  IMAD.MOV.U32 R15, RZ, RZ, R13 ;  /* 0x000000ffff0f7224 */ /* 0x000fce00078e000d */
.L_x_65:
[----:B------:R-:W-:Y:S05]  /*73b0*/  BSYNC.RECONVERGENT B0 ;  /* 0x0000000000007941 */ /* 0x000fea0003800200 */
.L_x_64:
[----:B------:R-:W-:Y:S01]  /*73c0*/  UMOV UR8, 0x53c8d4f1 ;  /* 0x53c8d4f100087882 */ /* 0x000fe20000000000 */
[----:B------:R-:W-:Y:S01]  /*73d0*/  UMOV UR9, 0x401921fb ;  /* 0x401921fb00097882 */ /* 0x000fe20000000000 */
[----:B------:R-:W-:Y:S01]  /*73e0*/  BSSY.RECONVERGENT B2, `(.L_x_66) ;  /* 0x0000021000027945 */ /* 0x000fe20003800200 */
[----:B------:R-:W-:Y:S02]  /*73f0*/  DMUL R16, R34, UR8 ;  /* 0x0000000822107c28 */ /* 0x000fe40008000000 */
[----:B------:R-:W-:-:S06]  /*7400*/  DADD R28, R28, R14 ;  /* 0x000000001c1c7229 */ /* 0x000fcc000000000e */
[----:B------:R-:W-:-:S14]  /*7410*/  DSETP.NEU.AND P0, PT, |R16|, +INF , PT ;  /* 0x7ff000001000742a */ /* 0x000fdc0003f0d200 */
[----:B------:R-:W-:Y:S05]  /*7420*/  @!P0 BRA `(.L_x_67) ;  /* 0x0000000000688947 */ /* 0x000fea0003800000 */
        /* <DEDUP_REMOVED lines=23> */
.L_x_69:
[----:B------:R-:W-:Y:S05]  /*75a0*/  BSYNC.RECONVERGENT B3 ;  /* 0x0000000000037941 */ /* 0x000fea0003800200 */
.L_x_68:
[----:B------:R-:W-:Y:S01]  /*75b0*/  VIADD R8, R8, 0x1 ;  /* 0x0000000108087836 */ /* 0x000fe20000000000 */
[----:B------:R-:W-:Y:S06]  /*75c0*/  BRA `(.L_x_70) ;  /* 0x0000000000087947 */ /* 0x000fec0003800000 */
.L_x_67:
[----:B------:R-:W-:Y:S01]  /*75d0*/  DMUL R30, RZ, R16 ;  /* 0x00000010ff1e7228 */ /* 0x000fe20000000000 */
[----:B------:R-:W-:-:S10]  /*75e0*/  IMAD.MOV.U32 R8, RZ, RZ, 0x1 ;  /* 0x00000001ff087424 */ /* 0x000fd400078e00ff */
.L_x_70:
[----:B------:R-:W-:Y:S05]  /*75f0*/  BSYNC.RECONVERGENT B2 ;  /* 0x0000000000027941 */ /* 0x000fea0003800200 */
.L_x_66:
        /* <DEDUP_REMOVED lines=47> */
.L_x_72:
[----:B------:R-:W-:Y:S05]  /*78f0*/  BSYNC.RECONVERGENT B0 ;  /* 0x0000000000007941 */ /* 0x000fea0003800200 */
.L_x_71:
[----:B------:R-:W-:Y:S01]  /*7900*/  DADD R26, R26, R12 ;  /* 0x000000001a1a7229 */ /* 0x000fe2000000000c */
[----:B------:R-:W-:Y:S01]  /*7910*/  VIADD R5, R5, 0x2 ;  /* 0x0000000205057836 */ /* 0x000fe20000000000 */
[----:B------:R-:W-:Y:S09]  /*7920*/  BRA.U UP0, `(.L_x_73) ;  /* 0xfffffff100887547 */ /* 0x000ff2000b83ffff */
.L_x_55:
[----:B------:R-:W2:Y:S02]  /*7930*/  LDCU UR5, c[0x0][0x380] ;  /* 0x00007000ff0577ac */ /* 0x000ea40008000800 */
[----:B--2---:R-:W-:-:S04]  /*7940*/  ULOP3.LUT UR5, UR5, 0x1, URZ, 0xc0, !UPT ;  /* 0x0000000105057892 */ /* 0x004fc8000f8ec0ff */
[----:B------:R-:W-:-:S09]  /*7950*/  UISETP.NE.U32.AND UP0, UPT, UR5, 0x1, UPT ;  /* 0x000000010500788c */ /* 0x000fd2000bf05070 */
[----:B------:R-:W-:Y:S05]  /*7960*/  BRA.U UP0, `(.L_x_54) ;  /* 0x0000000500bc7547 */ /* 0x000fea000b800000 */
[----:B------:R-:W2:Y:S01]  /*7970*/  LDC.64 R34, c[0x0][0x3d8] ;  /* 0x0000f600ff227b82 */ /* 0x000ea20000000a00 */
[----:B------:R-:W-:-:S04]  /*7980*/  VIADD R5, R6, UR4 ;  /* 0x0000000406057c36 */ /* 0x000fc80008000000 */
[----:B--2---:R-:W-:-:S06]  /*7990*/  IMAD.WIDE R34, R5, 0x8, R34 ;  /* 0x0000000805227825 */ /* 0x004fcc00078e0222 */
[----:B------:R-:W2:Y:S01]  /*79a0*/  LDG.E.64 R34, desc[UR10][R34.64] ;  /* 0x0000000a22227981 */ /* 0x000ea2000c1e1b00 */
[----:B01----:R-:W0:Y:S01]  /*79b0*/  MUFU.RCP64H R13, R25 ;  /* 0x00000019000d7308 */ /* 0x003e220000001800 */
[----:B------:R-:W-:Y:S01]  /*79c0*/  IMAD.MOV.U32 R12, RZ, RZ, 0x1 ;  /* 0x00000001ff0c7424 */ /* 0x000fe200078e00ff */
[----:B------:R-:W-:Y:S05]  /*79d0*/  BSSY.RECONVERGENT B0, `(.L_x_74) ;  /* 0x0000012000007945 */ /* 0x000fea0003800200 */
        /* <DEDUP_REMOVED lines=17> */
.L_x_75:
[----:B------:R-:W-:Y:S05]  /*7af0*/  BSYNC.RECONVERGENT B0 ;  /* 0x0000000000007941 */ /* 0x000fea0003800200 */
.L_x_74:
        /* <DEDUP_REMOVED lines=30> */
.L_x_79:
[----:B------:R-:W-:Y:S05]  /*7ce0*/  BSYNC.RECONVERGENT B3 ;  /* 0x0000000000037941 */ /* 0x000fea0003800200 */
.L_x_78:
[----:B------:R-:W-:Y:S01]  /*7cf0*/  VIADD R5, R5, 0x1 ;  /* 0x0000000105057836 */ /* 0x000fe20000000000 */
[----:B------:R-:W-:Y:S06]  /*7d00*/  BRA `(.L_x_80) ;  /* 0x0000000000087947 */ /* 0x000fec0003800000 */
.L_x_77:
[----:B------:R-:W-:Y:S01]  /*7d10*/  DMUL R30, RZ, R16 ;  /* 0x00000010ff1e7228 */ /* 0x000fe20000000000 */
[----:B------:R-:W-:-:S10]  /*7d20*/  IMAD.MOV.U32 R5, RZ, RZ, 0x1 ;  /* 0x00000001ff057424 */ /* 0x000fd400078e00ff */
.L_x_80:
[----:B------:R-:W-:Y:S05]  /*7d30*/  BSYNC.RECONVERGENT B2 ;  /* 0x0000000000027941 */ /* 0x000fea0003800200 */
.L_x_76:
        /* <DEDUP_REMOVED lines=11> */
[----:B------:R-:W-:Y:S01]  /*7df0*/  BSSY.RECONVERGENT B0, `(.L_x_81) ;  /* 0x0000025000007945 */ /* 0x000fe20003800200 */
[----:B------:R-:W-:Y:S01]  /*7e00*/  ISETP.NE.U32.AND P0, PT, R6, 0x1, PT ;  /* 0x000000010600780c */ /* 0x000fe20003f05070 */
[----:B------:R-:W-:-:S03]  /*7e10*/  IMAD.MOV.U32 R6, RZ, RZ, 0x3da8ff83 ;  /* 0x3da8ff83ff067424 */ /* 0x000fc600078e00ff */
        /* <DEDUP_REMOVED lines=34> */
.L_x_82:
[----:B------:R-:W-:Y:S05]  /*8040*/  BSYNC.RECONVERGENT B0 ;  /* 0x0000000000007941 */ /* 0x000fea0003800200 */
.L_x_81:
[----:B------:R-:W-:-:S11]  /*8050*/  DADD R26, R26, R12 ;  /* 0x000000001a1a7229 */ /* 0x000fd6000000000c */
.L_x_54:
[----:B0-----:R-:W-:Y:S01]  /*8060*/  IMAD.MOV.U32 R12, RZ, RZ, 0x1 ;  /* 0x00000001ff0c7424 */ /* 0x001fe200078e00ff */
[----:B------:R-:W-:Y:S01]  /*8070*/  UMOV UR4, 0x0 ;  /* 0x0000000000047882 */ /* 0x000fe20000000000 */
[----:B------:R-:W-:Y:S01]  /*8080*/  IMAD.MOV.U32 R13, RZ, RZ, 0x43380000 ;  /* 0x43380000ff0d7424 */ /* 0x000fe200078e00ff */
[----:B------:R-:W-:Y:S01]  /*8090*/  UMOV UR5, 0x43380000 ;  /* 0x4338000000057882 */ /* 0x000fe20000000000 */
[----:B------:R-:W-:Y:S01]  /*80a0*/  IMAD.MOV.U32 R14, RZ, RZ, -0x105c611 ;  /* 0xfefa39efff0e7424 */ /* 0x000fe200078e00ff */
[----:B------:R-:W0:Y:S01]  /*80b0*/  MUFU.RSQ64H R21, R29 ;  /* 0x0000001d00157308 */ /* 0x000e220000001c00 */
[----:B------:R-:W-:Y:S01]  /*80c0*/  IMAD.MOV.U32 R15, RZ, RZ, 0x3fe62e42 ;  /* 0x3fe62e42ff0f7424 */ /* 0x000fe200078e00ff */
[----:B------:R-:W-:Y:S01]  /*80d0*/  BSSY.RECONVERGENT B0, `(.L_x_83) ;  /* 0x0000040000007945 */ /* 0x000fe20003800200 */
[----:B------:R-:W-:Y:S01]  /*80e0*/  DADD R12, R12, -UR4 ;  /* 0x800000040c0c7e29 */ /* 0x000fe20008000000 */
[----:B------:R-:W-:Y:S01]  /*80f0*/  UMOV UR4, 0x3b39803f ;  /* 0x3b39803f00047882 */ /* 0x000fe20000000000 */
[----:B------:R-:W-:Y:S01]  /*8100*/  UMOV UR5, 0x3c7abc9e ;  /* 0x3c7abc9e00057882 */ /* 0x000fe20000000000 */
[----:B------:R-:W-:-:S02]  /*8110*/  VIADD R20, R29, 0xfcb00000 ;  /* 0xfcb000001d147836 */ /* 0x000fc40000000000 */
[----:B------:R-:W-:Y:S02]  /*8120*/  IMAD.MOV.U32 R18, RZ, RZ, 0x0 ;  /* 0x00000000ff127424 */ /* 0x000fe400078e00ff */
[----:B------:R-:W-:Y:S01]  /*8130*/  IMAD.MOV.U32 R19, RZ, RZ, 0x3fd80000 ;  /* 0x3fd80000ff137424 */ /* 0x000fe200078e00ff */
[----:B------:R-:W-:Y:S01]  /*8140*/  DFMA R14, R12, -R14, 1 ;  /* 0x3ff000000c0e742b */ /* 0x000fe2000000080e */
[----:B------:R-:W-:Y:S01]  /*8150*/  ISETP.GE.U32.AND P0, PT, R20, 0x7ca00000, PT ;  /* 0x7ca000001400780c */ /* 0x000fe20003f06070 */
[----:B0-----:R-:W-:-:S06]  /*8160*/  DMUL R16, R20, R20 ;  /* 0x0000001414107228 */ /* 0x001fcc0000000000 */
[----:B------:R-:W-:Y:S01]  /*8170*/  DFMA R12, R12, -UR4, R14 ;  /* 0x800000040c0c7c2b */ /* 0x000fe2000800000e */
[----:B------:R-:W-:Y:S01]  /*8180*/  UMOV UR4, 0x69ce2bdf ;  /* 0x69ce2bdf00047882 */ /* 0x000fe20000000000 */
[----:B------:R-:W-:Y:S01]  /*8190*/  IMAD.MOV.U32 R14, RZ, RZ, -0x35dec16 ;  /* 0xfca213eaff0e7424 */ /* 0x000fe200078e00ff */
[----:B------:R-:W-:Y:S01]  /*81a0*/  UMOV UR5, 0x3e5ade15 ;  /* 0x3e5ade1500057882 */ /* 0x000fe20000000000 */
[----:B------:R-:W-:Y:S01]  /*81b0*/  IMAD.MOV.U32 R15, RZ, RZ, 0x3e928af3 ;  /* 0x3e928af3ff0f7424 */ /* 0x000fe200078e00ff */
[----:B------:R-:W-:-:S05]  /*81c0*/  DFMA R16, -R16, R28, 1 ;  /* 0x3ff000001010742b */ /* 0x000fca000000011c */
[----:B------:R-:W-:Y:S01]  /*81d0*/  DFMA R14, R12, UR4, R14 ;  /* 0x000000040c0e7c2b */ /* 0x000fe2000800000e */
[----:B------:R-:W-:Y:S01]  /*81e0*/  UMOV UR4, 0x62401315 ;  /* 0x6240131500047882 */ /* 0x000fe20000000000 */
[----:B------:R-:W-:Y:S01]  /*81f0*/  UMOV UR5, 0x3ec71dee ;  /* 0x3ec71dee00057882 */ /* 0x000fe20000000000 */
[----:B------:R-:W-:Y:S02]  /*8200*/  DFMA R18, R16, R18, 0.5 ;  /* 0x3fe000001012742b */ /* 0x000fe40000000012 */
[----:B------:R-:W-:-:S03]  /*8210*/  DMUL R16, R20, R16 ;  /* 0x0000001014107228 */ /* 0x000fc60000000000 */
[----:B------:R-:W-:Y:S01]  /*8220*/  DFMA R14, R12, R14, UR4 ;  /* 0x000000040c0e7e2b */ /* 0x000fe2000800000e */
[----:B------:R-:W-:Y:S01]  /*8230*/  UMOV UR4, 0x7c89eb71 ;  /* 0x7c89eb7100047882 */ /* 0x000fe20000000000 */
[----:B------:R-:W-:-:S03]  /*8240*/  UMOV UR5, 0x3efa0199 ;  /* 0x3efa019900057882 */ /* 0x000fc60000000000 */
[----:B------:R-:W-:-:S03]  /*8250*/  DFMA R16, R18, R16, R20 ;  /* 0x000000101210722b */ /* 0x000fc60000000014 */
[----:B------:R-:W-:Y:S01]  /*8260*/  DFMA R14, R12, R14, UR4 ;  /* 0x000000040c0e7e2b */ /* 0x000fe2000800000e */
[----:B------:R-:W-:Y:S01]  /*8270*/  UMOV UR4, 0x14761f65 ;  /* 0x14761f6500047882 */ /* 0x000fe20000000000 */
[----:B------:R-:W-:-:S03]  /*8280*/  UMOV UR5, 0x3f2a01a0 ;  /* 0x3f2a01a000057882 */ /* 0x000fc60000000000 */
[----:B------:R-:W-:-:S03]  /*8290*/  DMUL R18, R16, R28 ;  /* 0x0000001c10127228 */ /* 0x000fc60000000000 */
[----:B------:R-:W-:Y:S01]  /*82a0*/  DFMA R14, R12, R14, UR4 ;  /* 0x000000040c0e7e2b */ /* 0x000fe2000800000e */
[----:B------:R-:W-:Y:S01]  /*82b0*/  UMOV UR4, 0x1852b7af ;  /* 0x1852b7af00047882 */ /* 0x000fe20000000000 */
[----:B------:R-:W-:Y:S01]  /*82c0*/  UMOV UR5, 0x3f56c16c ;  /* 0x3f56c16c00057882 */ /* 0x000fe20000000000 */
[----:B------:R-:W-:Y:S02]  /*82d0*/  VIADD R23, R17, 0xfff00000 ;  /* 0xfff0000011177836 */ /* 0x000fe40000000000 */
[----:B------:R-:W-:Y:S01]  /*82e0*/  IMAD.MOV.U32 R22, RZ, RZ, R16 ;  /* 0x000000ffff167224 */ /* 0x000fe200078e0010 */
[----:B-1----:R-:W-:Y:S02]  /*82f0*/  DFMA R24, R18, -R18, R28 ;  /* 0x800000121218722b */ /* 0x002fe4000000001c */
[----:B------:R-:W-:Y:S01]  /*8300*/  DFMA R14, R12, R14, UR4 ;  /* 0x000000040c0e7e2b */ /* 0x000fe2000800000e */
[----:B------:R-:W-:Y:S01]  /*8310*/  UMOV UR4, 0x11122322 ;  /* 0x1112232200047882 */ /* 0x000fe20000000000 */
[----:B------:R-:W-:-:S06]  /*8320*/  UMOV UR5, 0x3f811111 ;  /* 0x3f81111100057882 */ /* 0x000fcc0000000000 */
        /* <DEDUP_REMOVED lines=9> */
[----:B------:R-:W-:-:S08]  /*83c0*/  DFMA R14, R12, R14, UR4 ;  /* 0x000000040c0e7e2b */ /* 0x000fd0000800000e */
[----:B------:R-:W-:-:S08]  /*83d0*/  DFMA R14, R12, R14, 1 ;  /* 0x3ff000000c0e742b */ /* 0x000fd0000000000e */
[----:B------:R-:W-:Y:S02]  /*83e0*/  DFMA R12, R12, R14, 1 ;  /* 0x3ff000000c0c742b */ /* 0x000fe4000000000e */
[----:B------:R-:W-:-:S08]  /*83f0*/  DFMA R14, R24, R22, R18 ;  /* 0x00000016180e722b */ /* 0x000fd00000000012 */
[----:B------:R-:W-:Y:S01]  /*8400*/  VIADD R13, R13, 0x100000 ;  /* 0x001000000d0d7836 */ /* 0x000fe20000000000 */
[----:B------:R-:W-:Y:S06]  /*8410*/  @!P0 BRA `(.L_x_84) ;  /* 0x00000000002c8947 */ /* 0x000fec0003800000 */
[----:B------:R-:W-:Y:S02]  /*8420*/  IMAD.MOV.U32 R8, RZ, RZ, R16 ;  /* 0x000000ffff087224 */ /* 0x000fe400078e0010 */
[----:B------:R-:W-:Y:S01]  /*8430*/  IMAD.MOV.U32 R22, RZ, RZ, R20 ;  /* 0x000000ffff167224 */ /* 0x000fe200078e0014 */
[----:B------:R-:W-:Y:S01]  /*8440*/  MOV R20, 0x84b0 ;  /* 0x000084b000147802 */ /* 0x000fe20000000f00 */
[----:B------:R-:W-:Y:S02]  /*8450*/  IMAD.MOV.U32 R14, RZ, RZ, R28 ;  /* 0x000000ffff0e7224 */ /* 0x000fe400078e001c */
[----:B------:R-:W-:Y:S02]  /*8460*/  IMAD.MOV.U32 R15, RZ, RZ, R29 ;  /* 0x000000ffff0f7224 */ /* 0x000fe400078e001d */
[----:B------:R-:W-:Y:S02]  /*8470*/  IMAD.MOV.U32 R16, RZ, RZ, R24 ;  /* 0x000000ffff107224 */ /* 0x000fe400078e0018 */
[----:B------:R-:W-:-:S02]  /*8480*/  IMAD.MOV.U32 R17, RZ, RZ, R25 ;  /* 0x000000ffff117224 */ /* 0x000fc400078e0019 */
[----:B------:R-:W-:-:S07]  /*8490*/  IMAD.MOV.U32 R21, RZ, RZ, R23 ;  /* 0x000000ffff157224 */ /* 0x000fce00078e0017 */
[----:B------:R-:W-:Y:S05]  /*84a0*/  CALL.REL.NOINC `($__internal_1_$__cuda_sm20_dsqrt_rn_f64_mediumpath_v1) ;  /* 0x00000014008c7944 */ /* 0x000fea0003c00000 */
[----:B------:R-:W-:Y:S02]  /*84b0*/  IMAD.MOV.U32 R14, RZ, RZ, R16 ;  /* 0x000000ffff0e7224 */ /* 0x000fe400078e0010 */
[----:B------:R-:W-:-:S07]  /*84c0*/  IMAD.MOV.U32 R15, RZ, RZ, R17 ;  /* 0x000000ffff0f7224 */ /* 0x000fce00078e0011 */
.L_x_84:
[----:B------:R-:W-:Y:S05]  /*84d0*/  BSYNC.RECONVERGENT B0 ;  /* 0x0000000000007941 */ /* 0x000fea0003800200 */
.L_x_83:
[----:B------:R-:W-:Y:S01]  /*84e0*/  UMOV UR4, 0x9999999a ;  /* 0x9999999a00047882 */ /* 0x000fe20000000000 */
[----:B------:R-:W-:Y:S01]  /*84f0*/  UMOV UR5, 0x3fc99999 ;  /* 0x3fc9999900057882 */ /* 0x000fe20000000000 */
[----:B------:R-:W-:Y:S01]  /*8500*/  IMAD.MOV.U32 R18, RZ, RZ, 0x652b82fe ;  /* 0x652b82feff127424 */ /* 0x000fe200078e00ff */
[----:B------:R-:W-:Y:S01]  /*8510*/  DMUL R14, R14, -UR4 ;  /* 0x800000040e0e7c28 */ /* 0x000fe20008000000 */
[----:B------:R-:W-:Y:S01]  /*8520*/  IMAD.MOV.U32 R19, RZ, RZ, 0x3ff71547 ;  /* 0x3ff71547ff137424 */ /* 0x000fe200078e00ff */
[----:B------:R-:W-:Y:S01]  /*8530*/  UMOV UR4, 0xfefa39ef ;  /* 0xfefa39ef00047882 */ /* 0x000fe20000000000 */
[----:B------:R-:W-:Y:S01]  /*8540*/  UMOV UR5, 0x3fe62e42 ;  /* 0x3fe62e4200057882 */ /* 0x000fe20000000000 */
[----:B------:R-:W-:Y:S01]  /*8550*/  UMOV UR6, 0x3b39803f ;  /* 0x3b39803f00067882 */ /* 0x000fe20000000000 */
[----:B------:R-:W-:Y:S01]  /*8560*/  UMOV UR7, 0x3c7abc9e ;  /* 0x3c7abc9e00077882 */ /* 0x000fe20000000000 */
[----:B------:R-:W-:Y:S01]  /*8570*/  IMAD.MOV.U32 R30, RZ, RZ, -0x35dec16 ;  /* 0xfca213eaff1e7424 */ /* 0x000fe200078e00ff */
[----:B------:R-:W-:Y:S01]  /*8580*/  UMOV UR8, 0x69ce2bdf ;  /* 0x69ce2bdf00087882 */ /* 0x000fe20000000000 */
[-C--:B------:R-:W-:Y:S01]  /*8590*/  DFMA R16, R14, R18.reuse, 6.75539944105574400000e+15 ;  /* 0x433800000e10742b */ /* 0x080fe20000000012 */
[----:B------:R-:W-:Y:S01]  /*85a0*/  IMAD.MOV.U32 R31, RZ, RZ, 0x3e928af3 ;  /* 0x3e928af3ff1f7424 */ /* 0x000fe200078e00ff */
[----:B------:R-:W-:Y:S01]  /*85b0*/  DFMA R18, R26, R18, 6.75539944105574400000e+15 ;  /* 0x433800001a12742b */ /* 0x000fe20000000012 */
[----:B------:R-:W-:Y:S01]  /*85c0*/  UMOV UR9, 0x3e5ade15 ;  /* 0x3e5ade1500097882 */ /* 0x000fe20000000000 */
[----:B------:R-:W-:Y:S01]  /*85d0*/  UMOV UR12, 0x62401315 ;  /* 0x62401315000c7882 */ /* 0x000fe20000000000 */
[----:B------:R-:W-:Y:S01]  /*85e0*/  UMOV UR13, 0x3ec71dee ;  /* 0x3ec71dee000d7882 */ /* 0x000fe20000000000 */
[----:B------:R-:W-:Y:S01]  /*85f0*/  UMOV UR14, 0x7c89eb71 ;  /* 0x7c89eb71000e7882 */ /* 0x000fe20000000000 */
[----:B------:R-:W-:Y:S01]  /*8600*/  UMOV UR15, 0x3efa0199 ;  /* 0x3efa0199000f7882 */ /* 0x000fe20000000000 */
[----:B------:R-:W-:Y:S01]  /*8610*/  DADD R20, R16, -6.75539944105574400000e+15 ;  /* 0xc338000010147429 */ /* 0x000fe20000000000 */
[----:B------:R-:W-:Y:S01]  /*8620*/  UMOV UR16, 0x14761f65 ;  /* 0x14761f6500107882 */ /* 0x000fe20000000000 */
[----:B------:R-:W-:Y:S01]  /*8630*/  DADD R24, R18, -6.75539944105574400000e+15 ;  /* 0xc338000012187429 */ /* 0x000fe20000000000 */
[----:B------:R-:W-:Y:S01]  /*8640*/  UMOV UR17, 0x3f2a01a0 ;  /* 0x3f2a01a000117882 */ /* 0x000fe20000000000 */
[----:B------:R-:W-:Y:S01]  /*8650*/  UMOV UR18, 0x1852b7af ;  /* 0x1852b7af00127882 */ /* 0x000fe20000000000 */
[----:B------:R-:W-:Y:S01]  /*8660*/  UMOV UR19, 0x3f56c16c ;  /* 0x3f56c16c00137882 */ /* 0x000fe20000000000 */
[----:B------:R-:W-:Y:S01]  /*8670*/  UMOV UR20, 0x11122322 ;  /* 0x1112232200147882 */ /* 0x000fe20000000000 */
[----:B------:R-:W-:Y:S01]  /*8680*/  UMOV UR21, 0x3f811111 ;  /* 0x3f81111100157882 */ /* 0x000fe20000000000 */
[----:B------:R-:W-:Y:S01]  /*8690*/  DFMA R22, R20, -UR4, R14 ;  /* 0x8000000414167c2b */ /* 0x000fe2000800000e */
[----:B------:R-:W-:Y:S01]  /*86a0*/  UMOV UR22, 0x555502a1 ;  /* 0x555502a100167882 */ /* 0x000fe20000000000 */
[----:B------:R-:W-:Y:S01]  /*86b0*/  DFMA R28, R24, -UR4, R26 ;  /* 0x80000004181c7c2b */ /* 0x000fe2000800001a */
[----:B------:R-:W-:Y:S01]  /*86c0*/  UMOV UR23, 0x3fa55555 ;  /* 0x3fa5555500177882 */ /* 0x000fe20000000000 */
[----:B------:R-:W-:Y:S01]  /*86d0*/  UMOV UR24, 0x55555511 ;  /* 0x5555551100187882 */ /* 0x000fe20000000000 */
[----:B------:R-:W-:Y:S01]  /*86e0*/  UMOV UR25, 0x3fc55555 ;  /* 0x3fc5555500197882 */ /* 0x000fe20000000000 */
[----:B------:R-:W-:Y:S01]  /*86f0*/  UMOV UR26, 0xb ;  /* 0x0000000b001a7882 */ /* 0x000fe20000000000 */
[----:B------:R-:W-:Y:S01]  /*8700*/  UMOV UR27, 0x3fe00000 ;  /* 0x3fe00000001b7882 */ /* 0x000fe20000000000 */
[----:B------:R-:W-:Y:S01]  /*8710*/  DFMA R20, R20, -UR6, R22 ;  /* 0x8000000614147c2b */ /* 0x000fe20008000016 */
[----:B------:R-:W-:Y:S01]  /*8720*/  FSETP.GEU.AND P0, PT, |R15|, 4.1917929649353027344, PT ;  /* 0x4086232b0f00780b */ /* 0x000fe20003f0e200 */
[----:B------:R-:W-:Y:S01]  /*8730*/  DFMA R22, R24, -UR6, R28 ;  /* 0x8000000618167c2b */ /* 0x000fe2000800001c */
[----:B------:R-:W-:Y:S01]  /*8740*/  BSSY.RECONVERGENT B0, `(.L_x_85) ;  /* 0x0000029000007945 */ /* 0x000fe20003800200 */
[----:B------:R-:W-:-:S04]  /*8750*/  FSETP.GEU.AND P2, PT, |R27|, 4.1917929649353027344, PT ;  /* 0x4086232b1b00780b */ /* 0x000fc80003f4e200 */
[--C-:B------:R-:W-:Y:S02]  /*8760*/  DFMA R24, R20, UR8, R30.reuse ;  /* 0x0000000814187c2b */ /* 0x100fe4000800001e */
[----:B------:R-:W-:-:S06]  /*8770*/  DFMA R28, R22, UR8, R30 ;  /* 0x00000008161c7c2b */ /* 0x000fcc000800001e */
[----:B------:R-:W-:Y:S02]  /*8780*/  DFMA R24, R20, R24, UR12 ;  /* 0x0000000c14187e2b */ /* 0x000fe40008000018 */
[----:B------:R-:W-:-:S06]  /*8790*/  DFMA R28, R22, R28, UR12 ;  /* 0x0000000c161c7e2b */ /* 0x000fcc000800001c */
        /* <DEDUP_REMOVED lines=14> */
[----:B------:R-:W-:Y:S02]  /*8880*/  DFMA R24, R20, R24, 1 ;  /* 0x3ff000001418742b */ /* 0x000fe40000000018 */
[----:B------:R-:W-:-:S06]  /*8890*/  DFMA R28, R22, R28, 1 ;  /* 0x3ff00000161c742b */ /* 0x000fcc000000001c */
[----:B------:R-:W-:Y:S02]  /*88a0*/  DFMA R24, R20, R24, 1 ;  /* 0x3ff000001418742b */ /* 0x000fe40000000018 */
[----:B------:R-:W-:Y:S02]  /*88b0*/  DFMA R22, R22, R28, 1 ;  /* 0x3ff000001616742b */ /* 0x000fe4000000001c */
[----:B------:R-:W-:-:S06]  /*88c0*/  DADD R20, R12, 20 ;  /* 0x403400000c147429 */ /* 0x000fcc0000000000 */
[----:B------:R-:W-:Y:S02]  /*88d0*/  IMAD R13, R16, 0x100000, R25 ;  /* 0x00100000100d7824 */ /* 0x000fe400078e0219 */
[----:B------:R-:W-:Y:S01]  /*88e0*/  IMAD.MOV.U32 R12, RZ, RZ, R24 ;  /* 0x000000ffff0c7224 */ /* 0x000fe200078e0018 */
[----:B------:R-:W-:Y:S06]  /*88f0*/  @!P0 BRA `(.L_x_86) ;  /* 0x0000000000348947 */ /* 0x000fec0003800000 */
[----:B------:R-:W-:Y:S01]  /*8900*/  FSETP.GEU.AND P1, PT, |R15|, 4.2275390625, PT ;  /* 0x408748000f00780b */ /* 0x000fe20003f2e200 */
[C---:B------:R-:W-:Y:S02]  /*8910*/  DADD R12, R14.reuse, +INF ;  /* 0x7ff000000e0c7429 */ /* 0x040fe40000000000 */
[----:B------:R-:W-:-:S08]  /*8920*/  DSETP.GEU.AND P0, PT, R14, RZ, PT ;  /* 0x000000ff0e00722a */ /* 0x000fd00003f0e000 */
[----:B------:R-:W-:Y:S02]  /*8930*/  FSEL R12, R12, RZ, P0 ;  /* 0x000000ff0c0c7208 */ /* 0x000fe40000000000 */
[----:B------:R-:W-:Y:S01]  /*8940*/  @!P1 LEA.HI R5, R16, R16, RZ, 0x1 ;  /* 0x0000001010059211 */ /* 0x000fe200078f08ff */
[----:B------:R-:W-:Y:S01]  /*8950*/  @!P1 IMAD.MOV.U32 R14, RZ, RZ, R24 ;  /* 0x000000ffff0e9224 */ /* 0x000fe200078e0018 */
[----:B------:R-:W-:Y:S02]  /*8960*/  FSEL R13, R13, RZ, P0 ;  /* 0x000000ff0d0d7208 */ /* 0x000fe40000000000 */
[----:B------:R-:W-:-:S05]  /*8970*/  @!P1 SHF.R.S32.HI R5, RZ, 0x1, R5 ;  /* 0x00000001ff059819 */ /* 0x000fca0000011405 */
[----:B------:R-:W-:Y:S02]  /*8980*/  @!P1 IMAD.IADD R16, R16, 0x1, -R5 ;  /* 0x0000000110109824 */ /* 0x000fe400078e0a05 */
[----:B------:R-:W-:-:S03]  /*8990*/  @!P1 IMAD R15, R5, 0x100000, R25 ;  /* 0x00100000050f9824 */ /* 0x000fc600078e0219 */
[----:B------:R-:W-:Y:S01]  /*89a0*/  @!P1 LEA R17, R16, 0x3ff00000, 0x14 ;  /* 0x3ff0000010119811 */ /* 0x000fe200078ea0ff */
[----:B------:R-:W-:-:S06]  /*89b0*/  @!P1 IMAD.MOV.U32 R16, RZ, RZ, RZ ;  /* 0x000000ffff109224 */ /* 0x000fcc00078e00ff */
[----:B------:R-:W-:-:S11]  /*89c0*/  @!P1 DMUL R12, R14, R16 ;  /* 0x000000100e0c9228 */ /* 0x000fd60000000000 */
.L_x_86:
[----:B------:R-:W-:Y:S05]  /*89d0*/  BSYNC.RECONVERGENT B0 ;  /* 0x0000000000007941 */ /* 0x000fea0003800200 */
.L_x_85:
[----:B------:R-:W-:Y:S01]  /*89e0*/  BSSY.RECONVERGENT B0, `(.L_x_87) ;  /* 0x0000011000007945 */ /* 0x000fe20003800200 */
[----:B------:R-:W-:Y:S01]  /*89f0*/  DFMA R20, R12, -20, R20 ;  /* 0xc03400000c14782b */ /* 0x000fe20000000014 */
[----:B------:R-:W-:Y:S02]  /*8a00*/  IMAD R15, R18, 0x100000, R23 ;  /* 0x00100000120f7824 */ /* 0x000fe400078e0217 */
[----:B------:R-:W-:Y:S01]  /*8a10*/  IMAD.MOV.U32 R14, RZ, RZ, R22 ;  /* 0x000000ffff0e7224 */ /* 0x000fe200078e0016 */
[----:B------:R-:W-:Y:S07]  /*8a20*/  @!P2 BRA `(.L_x_88) ;  /* 0x000000000030a947 */ /* 0x000fee0003800000 */
[----:B------:R-:W-:Y:S01]  /*8a30*/  FSETP.GEU.AND P1, PT, |R27|, 4.2275390625, PT ;  /* 0x408748001b00780b */ /* 0x000fe20003f2e200 */
[C---:B------:R-:W-:Y:S02]  /*8a40*/  DADD R14, R26.reuse, +INF ;  /* 0x7ff000001a0e7429 */ /* 0x040fe40000000000 */
[----:B------:R-:W-:-:S08]  /*8a50*/  DSETP.GEU.AND P0, PT, R26, RZ, PT ;  /* 0x000000ff1a00722a */ /* 0x000fd00003f0e000 */
[----:B------:R-:W-:Y:S02]  /*8a60*/  FSEL R14, R14, RZ, P0 ;  /* 0x000000ff0e0e7208 */ /* 0x000fe40000000000 */
[----:B------:R-:W-:Y:S02]  /*8a70*/  @!P1 LEA.HI R5, R18, R18, RZ, 0x1 ;  /* 0x0000001212059211 */ /* 0x000fe400078f08ff */
[----:B------:R-:W-:Y:S02]  /*8a80*/  FSEL R15, R15, RZ, P0 ;  /* 0x000000ff0f0f7208 */ /* 0x000fe40000000000 */
[----:B------:R-:W-:-:S05]  /*8a90*/  @!P1 SHF.R.S32.HI R5, RZ, 0x1, R5 ;  /* 0x00000001ff059819 */ /* 0x000fca0000011405 */
[----:B------:R-:W-:Y:S02]  /*8aa0*/  @!P1 IMAD.IADD R12, R18, 0x1, -R5 ;  /* 0x00000001120c9824 */ /* 0x000fe400078e0a05 */
[----:B------:R-:W-:-:S03]  /*8ab0*/  @!P1 IMAD R23, R5, 0x100000, R23 ;  /* 0x0010000005179824 */ /* 0x000fc600078e0217 */
[----:B------:R-:W-:Y:S01]  /*8ac0*/  @!P1 LEA R13, R12, 0x3ff00000, 0x14 ;  /* 0x3ff000000c0d9811 */ /* 0x000fe200078ea0ff */
[----:B------:R-:W-:-:S06]  /*8ad0*/  @!P1 IMAD.MOV.U32 R12, RZ, RZ, RZ ;  /* 0x000000ffff0c9224 */ /* 0x000fcc00078e00ff */
[----:B------:R-:W-:-:S11]  /*8ae0*/  @!P1 DMUL R14, R22, R12 ;  /* 0x0000000c160e9228 */ /* 0x000fd60000000000 */
.L_x_88:
[----:B------:R-:W-:Y:S05]  /*8af0*/  BSYNC.RECONVERGENT B0 ;  /* 0x0000000000007941 */ /* 0x000fea0003800200 */
.L_x_87:
[----:B------:R-:W-:-:S07]  /*8b00*/  DADD R26, R20, -R14 ;  /* 0x00000000141a7229 */ /* 0x000fce000000080e */
[----:B------:R4:W-:Y:S04]  /*8b10*/  STG.E.64 desc[UR10][R10.64], R26 ;  /* 0x0000001a0a007986 */ /* 0x0009e8000c101b0a */
.L_x_23:
[----:B------:R-:W1:Y:S02]  /*8b20*/  LDCU.64 UR4, c[0x0][0x3a8] ;  /* 0x00007500ff0477ac */ /* 0x000e640008000a00 */
[----:B-1----:R-:W-:-:S04]  /*8b30*/  LEA R12, P0, R7, UR4, 0x3 ;  /* 0x00000004070c7c11 */ /* 0x002fc8000f8018ff */
[----:B------:R-:W-:Y:S01]  /*8b40*/  LEA.HI.X R13, R7, UR5, R0, 0x3, P0 ;  /* 0x00000005070d7c11 */ /* 0x000fe200080f1c00 */
[----:B------:R-:W1:Y:S04]  /*8b50*/  LDCU.64 UR4, c[0x0][0x3c8] ;  /* 0x00007900ff0477ac */ /* 0x000e680008000a00 */
[----:B------:R-:W2:Y:S01]  /*8b60*/  LDG.E.64 R14, desc[UR10][R12.64] ;  /* 0x0000000a0c0e7981 */ /* 0x000ea2000c1e1b00 */
[----:B------:R-:W-:Y:S01]  /*8b70*/  SHF.R.U32.HI R0, RZ, 0x2, R3 ;  /* 0x00000002ff007819 */ /* 0x000fe20000011603 */
[----:B------:R-:W-:Y:S01]  /*8b80*/  IMAD.MOV.U32 R8, RZ, RZ, 0x0 ;  /* 0x00000000ff087424 */ /* 0x000fe200078e00ff */
[----:B------:R-:W-:Y:S01]  /*8b90*/  SHF.R.U32.HI R17, RZ, 0x2, R4 ;  /* 0x00000002ff117819 */ /* 0x000fe20000011604 */
[----:B------:R-:W-:Y:S01]  /*8ba0*/  BSSY.RECONVERGENT B0, `(.L_x_89) ;  /* 0x000008f000007945 */ /* 0x000fe20003800200 */
[----:B------:R-:W-:Y:S01]  /*8bb0*/  LOP3.LUT R0, R0, R3, RZ, 0x3c, !PT ;  /* 0x0000000300007212 */ /* 0x000fe200078e3cff */
[----:B------:R-:W-:Y:S01]  /*8bc0*/  IMAD.SHL.U32 R3, R9, 0x10, RZ ;  /* 0x0000001009037824 */ /* 0x000fe200078e00ff */
[----:B------:R-:W-:-:S03]  /*8bd0*/  LOP3.LUT R17, R17, R4, RZ, 0x3c, !PT ;  /* 0x0000000411117212 */ /* 0x000fc600078e3cff */
[----:B------:R-:W-:-:S05]  /*8be0*/  IMAD.SHL.U32 R5, R0, 0x2, RZ ;  /* 0x0000000200057824 */ /* 0x000fca00078e00ff */
[----:B------:R-:W-:Y:S01]  /*8bf0*/  LOP3.LUT R0, R0, R5, R3, 0x96, !PT ;  /* 0x0000000500007212 */ /* 0x000fe200078e9603 */
[----:B------:R-:W-:-:S03]  /*8c00*/  IMAD.SHL.U32 R3, R17, 0x2, RZ ;  /* 0x0000000211037824 */ /* 0x000fc600078e00ff */
[----:B------:R-:W-:-:S05]  /*8c10*/  LOP3.LUT R9, R0, R9, RZ, 0x3c, !PT ;  /* 0x0000000900097212 */ /* 0x000fca00078e3cff */
[----:B------:R-:W-:-:S05]  /*8c20*/  IMAD.SHL.U32 R0, R9, 0x10, RZ ;  /* 0x0000001009007824 */ /* 0x000fca00078e00ff */
[----:B------:R-:W-:-:S04]  /*8c30*/  LOP3.LUT R0, R17, R3, R0, 0x96, !PT ;  /* 0x0000000311007212 */ /* 0x000fc800078e9600 */
[----:B------:R-:W-:Y:S02]  /*8c40*/  LOP3.LUT R3, R0, R9, RZ, 0x3c, !PT ;  /* 0x0000000900037212 */ /* 0x000fe400078e3cff */
[C---:B------:R-:W-:Y:S02]  /*8c50*/  IADD3 R9, PT, PT, R2.reuse, 0x587c5, R9 ;  /* 0x000587c502097810 */ /* 0x040fe40007ffe009 */
[----:B------:R-:W-:-:S05]  /*8c60*/  IADD3 R3, PT, PT, R2, 0xb0f8a, R3 ;  /* 0x000b0f8a02037810 */ /* 0x000fca0007ffe003 */
[----:B------:R-:W-:-:S03]  /*8c70*/  IMAD.WIDE.U32 R4, R3, 0x200000, RZ ;  /* 0x0020000003047825 */ /* 0x000fc600078e00ff */
[----:B------:R-:W-:Y:S01]  /*8c80*/  LOP3.LUT R4, R4, R9, RZ, 0x3c, !PT ;  /* 0x0000000904047212 */ /* 0x000fe200078e3cff */
[----:B------:R-:W-:-:S03]  /*8c90*/  IMAD.MOV.U32 R9, RZ, RZ, 0x3ca00000 ;  /* 0x3ca00000ff097424 */ /* 0x000fc600078e00ff */
[----:B------:R-:W0:Y:S03]  /*8ca0*/  I2F.F64.U64 R2, R4 ;  /* 0x0000000400027312 */ /* 0x000e260000301800 */
[----:B0-----:R-:W-:-:S08]  /*8cb0*/  DFMA R2, R2, R8, 5.5511151231257827021e-17 ;  /* 0x3c9000000202742b */ /* 0x001fd00000000008 */
[----:B-1----:R-:W-:-:S06]  /*8cc0*/  DSETP.GEU.AND P0, PT, R2, UR4, PT ;  /* 0x0000000402007e2a */ /* 0x002fcc000bf0e000 */
[----:B--2--5:R-:W-:-:S14]  /*8cd0*/  DSETP.GTU.OR P0, PT, R26, R14, P0 ;  /* 0x0000000e1a00722a */ /* 0x024fdc000070c400 */
[----:B------:R-:W-:Y:S05]  /*8ce0*/  @P0 BRA `(.L_x_90) ;  /* 0x0000000400e80947 */ /* 0x000fea0003800000 */
[----:B------:R-:W0:Y:S02]  /*8cf0*/  LDCU UR8, c[0x0][0x380] ;  /* 0x00007000ff0877ac */ /* 0x000e240008000800 */
[----:B0-----:R-:W-:-:S09]  /*8d00*/  UISETP.GE.AND UP0, UPT, UR8, 0x1, UPT ;  /* 0x000000010800788c */ /* 0x001fd2000bf06270 */
[----:B------:R-:W-:Y:S05]  /*8d10*/  BRA.U !UP0, `(.L_x_91) ;  /* 0x0000000508d47547 */ /* 0x000fea000b800000 */
[----:B------:R-:W-:Y:S02]  /*8d20*/  UIADD3 UR4, UPT, UPT, UR8, -0x1, URZ ;  /* 0xffffffff08047890 */ /* 0x000fe4000fffe0ff */
[----:B------:R-:W-:Y:S01]  /*8d30*/  IMAD R7, R7, UR8, RZ ;  /* 0x0000000807077c24 */ /* 0x000fe2000f8e02ff */
[----:B------:R-:W-:Y:S02]  /*8d40*/  ULOP3.LUT UR14, UR8, 0xf, URZ, 0xc0, !UPT ;  /* 0x0000000f080e7892 */ /* 0x000fe4000f8ec0ff */
[----:B------:R-:W-:Y:S02]  /*8d50*/  UISETP.GE.U32.AND UP1, UPT, UR4, 0xf, UPT ;  /* 0x0000000f0400788c */ /* 0x000fe4000bf26070 */
[----:B------:R-:W-:Y:S01]  /*8d60*/  UISETP.NE.AND UP0, UPT, UR14, URZ, UPT ;  /* 0x000000ff0e00728c */ /* 0x000fe2000bf05270 */
[----:B------:R-:W-:-:S06]  /*8d70*/  UMOV UR4, URZ ;  /* 0x000000ff00047c82 */ /* 0x000fcc0008000000 */
[----:B------:R-:W-:Y:S05]  /*8d80*/  BRA.U !UP1, `(.L_x_92) ;  /* 0x0000000109cc7547 */ /* 0x000fea000b800000 */
[----:B------:R-:W0:Y:S01]  /*8d90*/  LDCU.64 UR12, c[0x0][0x3d8] ;  /* 0x00007b00ff0c77ac */ /* 0x000e220008000a00 */
[----:B------:R-:W-:Y:S01]  /*8da0*/  IMAD.MOV.U32 R25, RZ, RZ, R7 ;  /* 0x000000ffff197224 */ /* 0x000fe200078e0007 */
[----:B------:R-:W1:Y:S01]  /*8db0*/  LDCU.64 UR6, c[0x0][0x3a0] ;  /* 0x00007400ff0677ac */ /* 0x000e620008000a00 */
[----:B------:R-:W-:-:S04]  /*8dc0*/  ULOP3.LUT UR4, UR8, 0x7ffffff0, URZ, 0xc0, !UPT ;  /* 0x7ffffff008047892 */ /* 0x000fc8000f8ec0ff */
[----:B------:R-:W-:Y:S02]  /*8dd0*/  UIADD3 UR9, UPT, UPT, -UR4, URZ, URZ ;  /* 0x000000ff04097290 */ /* 0x000fe4000fffe1ff */
[----:B0-----:R-:W-:Y:S02]  /*8de0*/  UIADD3 UR12, UP2, UPT, UR12, 0x40, URZ ;  /* 0x000000400c0c7890 */ /* 0x001fe4000ff5e0ff */
[----:B-1----:R-:W-:Y:S02]  /*8df0*/  UIADD3 UR5, UP1, UPT, UR6, 0x40, URZ ;  /* 0x0000004006057890 */ /* 0x002fe4000ff3e0ff */
[----:B------:R-:W-:Y:S02]  /*8e00*/  UIADD3.X UR13, UPT, UPT, URZ, UR13, URZ, UP2, !UPT ;  /* 0x0000000dff0d7290 */ /* 0x000fe400097fe4ff */
[----:B------:R-:W-:-:S12]  /*8e10*/  UIADD3.X UR6, UPT, UPT, URZ, UR7, URZ, UP1, !UPT ;  /* 0x00000007ff067290 */ /* 0x000fd80008ffe4ff */
.L_x_93:
[----:B------:R-:W-:Y:S02]  /*8e20*/  IMAD.U32 R2, RZ, RZ, UR12 ;  /* 0x0000000cff027e24 */ /* 0x000fe4000f8e00ff */
[----:B------:R-:W-:Y:S02]  /*8e30*/  IMAD.U32 R3, RZ, RZ, UR13 ;  /* 0x0000000dff037e24 */ /* 0x000fe4000f8e00ff */
[----:B------:R-:W-:-:S05]  /*8e40*/  IMAD.WIDE R2, R25, 0x8, R2 ;  /* 0x0000000819027825 */ /* 0x000fca00078e0202 */
[----:B---3--:R-:W2:Y:S01]  /*8e50*/  LDG.E.64 R8, desc[UR10][R2.64+-0x40] ;  /* 0xffffc00a02087981 */ /* 0x008ea2000c1e1b00 */
[----:B------:R-:W-:Y:S02]  /*8e60*/  IMAD.U32 R4, RZ, RZ, UR5 ;  /* 0x00000005ff047e24 */ /* 0x000fe4000f8e00ff */
[----:B------:R-:W-:Y:S02]  /*8e70*/  IMAD.U32 R5, RZ, RZ, UR6 ;  /* 0x00000006ff057e24 */ /* 0x000fe4000f8e00ff */
[----:B------:R-:W-:-:S05]  /*8e80*/  IMAD.WIDE R4, R25, 0x8, R4 ;  /* 0x0000000819047825 */ /* 0x000fca00078e0204 */
[----:B--2---:R0:W-:Y:S04]  /*8e90*/  STG.E.64 desc[UR10][R4.64+-0x40], R8 ;  /* 0xffffc00804007986 */ /* 0x0041e8000c101b0a */
[----:B------:R-:W2:Y:S04]  /*8ea0*/  LDG.E.64 R14, desc[UR10][R2.64+-0x38] ;  /* 0xffffc80a020e7981 */ /* 0x000ea8000c1e1b00 */
[----:B--2---:R1:W-:Y:S04]  /*8eb0*/  STG.E.64 desc[UR10][R4.64+-0x38], R14 ;  /* 0xffffc80e04007986 */ /* 0x0043e8000c101b0a */
[----:B------:R-:W2:Y:S04]  /*8ec0*/  LDG.E.64 R16, desc[UR10][R2.64+-0x30] ;  /* 0xffffd00a02107981 */ /* 0x000ea8000c1e1b00 */
[----:B--2---:R2:W-:Y:S04]  /*8ed0*/  STG.E.64 desc[UR10][R4.64+-0x30], R16 ;  /* 0xffffd01004007986 */ /* 0x0045e8000c101b0a */
[----:B------:R-:W5:Y:S04]  /*8ee0*/  LDG.E.64 R18, desc[UR10][R2.64+-0x28] ;  /* 0xffffd80a02127981 */ /* 0x000f68000c1e1b00 */
[----:B-----5:R5:W-:Y:S04]  /*8ef0*/  STG.E.64 desc[UR10][R4.64+-0x28], R18 ;  /* 0xffffd81204007986 */ /* 0x020be8000c101b0a */
[----:B------:R-:W3:Y:S04]  /*8f00*/  LDG.E.64 R20, desc[UR10][R2.64+-0x20] ;  /* 0xffffe00a02147981 */ /* 0x000ee8000c1e1b00 */
[----:B---3--:R3:W-:Y:S04]  /*8f10*/  STG.E.64 desc[UR10][R4.64+-0x20], R20 ;  /* 0xffffe01404007986 */ /* 0x0087e8000c101b0a */
[----:B------:R-:W4:Y:S04]  /*8f20*/  LDG.E.64 R22, desc[UR10][R2.64+-0x18] ;  /* 0xffffe80a02167981 */ /* 0x000f28000c1e1b00 */
[----:B----4-:R4:W-:Y:S04]  /*8f30*/  STG.E.64 desc[UR10][R4.64+-0x18], R22 ;  /* 0xffffe81604007986 */ /* 0x0109e8000c101b0a */
[----:B0-----:R-:W2:Y:S04]  /*8f40*/  LDG.E.64 R8, desc[UR10][R2.64+-0x10] ;  /* 0xfffff00a02087981 */ /* 0x001ea8000c1e1b00 */
[----:B--2---:R0:W-:Y:S04]  /*8f50*/  STG.E.64 desc[UR10][R4.64+-0x10], R8 ;  /* 0xfffff00804007986 */ /* 0x0041e8000c101b0a */
[----:B-1----:R-:W2:Y:S04]  /*8f60*/  LDG.E.64 R14, desc[UR10][R2.64+-0x8] ;  /* 0xfffff80a020e7981 */ /* 0x002ea8000c1e1b00 */
[----:B--2---:R1:W-:Y:S04]  /*8f70*/  STG.E.64 desc[UR10][R4.64+-0x8], R14 ;  /* 0xfffff80e04007986 */ /* 0x0043e8000c101b0a */
[----:B------:R-:W2:Y:S04]  /*8f80*/  LDG.E.64 R16, desc[UR10][R2.64] ;  /* 0x0000000a02107981 */ /* 0x000ea8000c1e1b00 */
[----:B--2---:R2:W-:Y:S04]  /*8f90*/  STG.E.64 desc[UR10][R4.64], R16 ;  /* 0x0000001004007986 */ /* 0x0045e8000c101b0a */
[----:B-----5:R-:W5:Y:S04]  /*8fa0*/  LDG.E.64 R18, desc[UR10][R2.64+0x8] ;  /* 0x0000080a02127981 */ /* 0x020f68000c1e1b00 */
[----:B-----5:R5:W-:Y:S04]  /*8fb0*/  STG.E.64 desc[UR10][R4.64+0x8], R18 ;  /* 0x0000081204007986 */ /* 0x020be8000c101b0a */
[----:B---3--:R-:W3:Y:S04]  /*8fc0*/  LDG.E.64 R20, desc[UR10][R2.64+0x10] ;  /* 0x0000100a02147981 */ /* 0x008ee8000c1e1b00 */
[----:B---3--:R3:W-:Y:S04]  /*8fd0*/  STG.E.64 desc[UR10][R4.64+0x10], R20 ;  /* 0x0000101404007986 */ /* 0x0087e8000c101b0a */
[----:B----4-:R-:W4:Y:S04]  /*8fe0*/  LDG.E.64 R22, desc[UR10][R2.64+0x18] ;  /* 0x0000180a02167981 */ /* 0x010f28000c1e1b00 */
[----:B----4-:R3:W-:Y:S04]  /*8ff0*/  STG.E.64 desc[UR10][R4.64+0x18], R22 ;  /* 0x0000181604007986 */ /* 0x0107e8000c101b0a */
[----:B0-----:R-:W4:Y:S04]  /*9000*/  LDG.E.64 R8, desc[UR10][R2.64+0x20] ;  /* 0x0000200a02087981 */ /* 0x001f28000c1e1b00 */
[----:B----4-:R3:W-:Y:S04]  /*9010*/  STG.E.64 desc[UR10][R4.64+0x20], R8 ;  /* 0x0000200804007986 */ /* 0x0107e8000c101b0a */
[----:B-1----:R-:W4:Y:S04]  /*9020*/  LDG.E.64 R14, desc[UR10][R2.64+0x28] ;  /* 0x0000280a020e7981 */ /* 0x002f28000c1e1b00 */
[----:B----4-:R3:W-:Y:S04]  /*9030*/  STG.E.64 desc[UR10][R4.64+0x28], R14 ;  /* 0x0000280e04007986 */ /* 0x0107e8000c101b0a */
[----:B--2---:R-:W2:Y:S04]  /*9040*/  LDG.E.64 R16, desc[UR10][R2.64+0x30] ;  /* 0x0000300a02107981 */ /* 0x004ea8000c1e1b00 */
[----:B--2---:R3:W-:Y:S04]  /*9050*/  STG.E.64 desc[UR10][R4.64+0x30], R16 ;  /* 0x0000301004007986 */ /* 0x0047e8000c101b0a */
[----:B-----5:R-:W2:Y:S01]  /*9060*/  LDG.E.64 R18, desc[UR10][R2.64+0x38] ;  /* 0x0000380a02127981 */ /* 0x020ea2000c1e1b00 */
[----:B------:R-:W-:Y:S01]  /*9070*/  UIADD3 UR9, UPT, UPT, UR9, 0x10, URZ ;  /* 0x0000001009097890 */ /* 0x000fe2000fffe0ff */
[----:B------:R-:W-:-:S03]  /*9080*/  VIADD R25, R25, 0x10 ;  /* 0x0000001019197836 */ /* 0x000fc60000000000 */
[----:B------:R-:W-:Y:S01]  /*9090*/  UISETP.NE.AND UP1, UPT, UR9, URZ, UPT ;  /* 0x000000ff0900728c */ /* 0x000fe2000bf25270 */
[----:B--2---:R3:W-:Y:S08]  /*90a0*/  STG.E.64 desc[UR10][R4.64+0x38], R18 ;  /* 0x0000381204007986 */ /* 0x0047f0000c101b0a */
[----:B------:R-:W-:Y:S05]  /*90b0*/  BRA.U UP1, `(.L_x_93) ;  /* 0xfffffffd01587547 */ /* 0x000fea000b83ffff */
.L_x_92:
[----:B------:R-:W-:Y:S05]  /*90c0*/  BRA.U !UP0, `(.L_x_91) ;  /* 0x0000000108e87547 */ /* 0x000fea000b800000 */
[----:B------:R-:W-:Y:S02]  /*90d0*/  UISETP.GE.U32.AND UP0, UPT, UR14, 0x8, UPT ;  /* 0x000000080e00788c */ /* 0x000fe4000bf06070 */
[----:B------:R-:W-:-:S04]  /*90e0*/  ULOP3.LUT UR6, UR8, 0x7, URZ, 0xc0, !UPT ;  /* 0x0000000708067892 */ /* 0x000fc8000f8ec0ff */
[----:B------:R-:W-:-:S03]  /*90f0*/  UISETP.NE.AND UP1, UPT, UR6, URZ, UPT ;  /* 0x000000ff0600728c */ /* 0x000fc6000bf25270 */
[----:B------:R-:W-:Y:S08]  /*9100*/  BRA.U !UP0, `(.L_x_94) ;  /* 0x0000000108587547 */ /* 0x000ff0000b800000 */
[----:B------:R-:W0:Y:S01]  /*9110*/  LDC.64 R2, c[0x0][0x3d8] ;  /* 0x0000f600ff027b82 */ /* 0x000e220000000a00 */
[----:B---3--:R-:W-:-:S07]  /*9120*/  VIADD R15, R7, UR4 ;  /* 0x00000004070f7c36 */ /* 0x008fce0008000000 */
[----:B------:R-:W1:Y:S01]  /*9130*/  LDC.64 R8, c[0x0][0x3a0] ;  /* 0x0000e800ff087b82 */ /* 0x000e620000000a00 */
[----:B0-----:R-:W-:-:S05]  /*9140*/  IMAD.WIDE R2, R15, 0x8, R2 ;  /* 0x000000080f027825 */ /* 0x001fca00078e0202 */
[----:B------:R-:W2:Y:S01]  /*9150*/  LDG.E.64 R4, desc[UR10][R2.64] ;  /* 0x0000000a02047981 */ /* 0x000ea2000c1e1b00 */
[----:B-1----:R-:W-:-:S05]  /*9160*/  IMAD.WIDE R8, R15, 0x8, R8 ;  /* 0x000000080f087825 */ /* 0x002fca00078e0208 */
[----:B--2---:R0:W-:Y:S04]  /*9170*/  STG.E.64 desc[UR10][R8.64], R4 ;  /* 0x0000000408007986 */ /* 0x0041e8000c101b0a */
[----:B------:R-:W2:Y:S04]  /*9180*/  LDG.E.64 R14, desc[UR10][R2.64+0x8] ;  /* 0x0000080a020e7981 */ /* 0x000ea8000c1e1b00 */
[----:B--2---:R1:W-:Y:S04]  /*9190*/  STG.E.64 desc[UR10][R8.64+0x8], R14 ;  /* 0x0000080e08007986 */ /* 0x0043e8000c101b0a */
[----:B------:R-:W2:Y:S04]  /*91a0*/  LDG.E.64 R16, desc[UR10][R2.64+0x10] ;  /* 0x0000100a02107981 */ /* 0x000ea8000c1e1b00 */
[----:B--2---:R2:W-:Y:S04]  /*91b0*/  STG.E.64 desc[UR10][R8.64+0x10], R16 ;  /* 0x0000101008007986 */ /* 0x0045e8000c101b0a */
[----:B------:R-:W3:Y:S04]  /*91c0*/  LDG.E.64 R18, desc[UR10][R2.64+0x18] ;  /* 0x0000180a02127981 */ /* 0x000ee8000c1e1b00 */
[----:B---3--:R2:W-:Y:S04]  /*91d0*/  STG.E.64 desc[UR10][R8.64+0x18], R18 ;  /* 0x0000181208007986 */ /* 0x0085e8000c101b0a */
[----:B------:R-:W3:Y:S04]  /*91e0*/  LDG.E.64 R20, desc[UR10][R2.64+0x20] ;  /* 0x0000200a02147981 */ /* 0x000ee8000c1e1b00 */
[----:B---3--:R2:W-:Y:S04]  /*91f0*/  STG.E.64 desc[UR10][R8.64+0x20], R20 ;  /* 0x0000201408007986 */ /* 0x0085e8000c101b0a */
[----:B------:R-:W3:Y:S04]  /*9200*/  LDG.E.64 R22, desc[UR10][R2.64+0x28] ;  /* 0x0000280a02167981 */ /* 0x000ee8000c1e1b00 */
[----:B---3--:R2:W-:Y:S04]  /*9210*/  STG.E.64 desc[UR10][R8.64+0x28], R22 ;  /* 0x0000281608007986 */ /* 0x0085e8000c101b0a */
[----:B0-----:R-:W3:Y:S04]  /*9220*/  LDG.E.64 R4, desc[UR10][R2.64+0x30] ;  /* 0x0000300a02047981 */ /* 0x001ee8000c1e1b00 */
[----:B---3--:R2:W-:Y:S04]  /*9230*/  STG.E.64 desc[UR10][R8.64+0x30], R4 ;  /* 0x0000300408007986 */ /* 0x0085e8000c101b0a */
[----:B-1----:R-:W3:Y:S01]  /*9240*/  LDG.E.64 R14, desc[UR10][R2.64+0x38] ;  /* 0x0000380a020e7981 */ /* 0x002ee2000c1e1b00 */
[----:B------:R-:W-:-:S03]  /*9250*/  UIADD3 UR4, UPT, UPT, UR4, 0x8, URZ ;  /* 0x0000000804047890 */ /* 0x000fc6000fffe0ff */
[----:B---3--:R2:W-:Y:S09]  /*9260*/  STG.E.64 desc[UR10][R8.64+0x38], R14 ;  /* 0x0000380e08007986 */ /* 0x0085f2000c101b0a */
.L_x_94:
[----:B------:R-:W-:Y:S05]  /*9270*/  BRA.U !UP1, `(.L_x_91) ;  /* 0x00000001097c7547 */ /* 0x000fea000b800000 */
[----:B------:R-:W-:Y:S02]  /*9280*/  UISETP.GE.U32.AND UP0, UPT, UR6, 0x4, UPT ;  /* 0x000000040600788c */ /* 0x000fe4000bf06070 */
[----:B------:R-:W-:-:S04]  /*9290*/  ULOP3.LUT UR5, UR8, 0x3, URZ, 0xc0, !UPT ;  /* 0x0000000308057892 */ /* 0x000fc8000f8ec0ff */
[----:B------:R-:W-:-:S03]  /*92a0*/  UISETP.NE.AND UP1, UPT, UR5, URZ, UPT ;  /* 0x000000ff0500728c */ /* 0x000fc6000bf25270 */
[----:B------:R-:W-:Y:S08]  /*92b0*/  BRA.U !UP0, `(.L_x_95) ;  /* 0x0000000108387547 */ /* 0x000ff0000b800000 */
[----:B------:R-:W0:Y:S01]  /*92c0*/  LDC.64 R2, c[0x0][0x3d8] ;  /* 0x0000f600ff027b82 */ /* 0x000e220000000a00 */
[----:B--23--:R-:W-:-:S07]  /*92d0*/  VIADD R19, R7, UR4 ;  /* 0x0000000407137c36 */ /* 0x00cfce0008000000 */
        /* <DEDUP_REMOVED lines=9> */
[----:B------:R-:W2:Y:S01]  /*9370*/  LDG.E.64 R14, desc[UR10][R16.64+0x18] ;  /* 0x0000180a100e7981 */ /* 0x000ea2000c1e1b00 */
[----:B------:R-:W-:-:S03]  /*9380*/  UIADD3 UR4, UPT, UPT, UR4, 0x4, URZ ;  /* 0x0000000404047890 */ /* 0x000fc6000fffe0ff */
[----:B--2---:R0:W-:Y:S09]  /*9390*/  STG.E.64 desc[UR10][R18.64+0x18], R14 ;  /* 0x0000180e12007986 */ /* 0x0041f2000c101b0a */
.L_x_95:
[----:B------:R-:W-:Y:S05]  /*93a0*/  BRA.U !UP1, `(.L_x_91) ;  /* 0x0000000109307547 */ /* 0x000fea000b800000 */
[----:B0-23--:R-:W0:Y:S01]  /*93b0*/  LDC.64 R14, c[0x0][0x3d8] ;  /* 0x0000f600ff0e7b82 */ /* 0x00de220000000a00 */
[----:B------:R-:W-:Y:S01]  /*93c0*/  VIADD R7, R7, UR4 ;  /* 0x0000000407077c36 */ /* 0x000fe20008000000 */
[----:B------:R-:W-:-:S06]  /*93d0*/  UIADD3 UR5, UPT, UPT, -UR5, URZ, URZ ;  /* 0x000000ff05057290 */ /* 0x000fcc000fffe1ff */
[----:B------:R-:W1:Y:S06]  /*93e0*/  LDC.64 R8, c[0x0][0x3a0] ;  /* 0x0000e800ff087b82 */ /* 0x000e6c0000000a00 */
.L_x_96:
[----:B0-----:R-:W-:-:S06]  /*93f0*/  IMAD.WIDE R4, R7, 0x8, R14 ;  /* 0x0000000807047825 */ /* 0x001fcc00078e020e */
[----:B------:R-:W2:Y:S01]  /*9400*/  LDG.E.64 R4, desc[UR10][R4.64] ;  /* 0x0000000a04047981 */ /* 0x000ea2000c1e1b00 */
[----:B-1----:R-:W-:Y:S01]  /*9410*/  IMAD.WIDE R2, R7, 0x8, R8 ;  /* 0x0000000807027825 */ /* 0x002fe200078e0208 */
[----:B------:R-:W-:-:S03]  /*9420*/  UIADD3 UR5, UPT, UPT, UR5, 0x1, URZ ;  /* 0x0000000105057890 */ /* 0x000fc6000fffe0ff */
[----:B------:R-:W-:Y:S01]  /*9430*/  VIADD R7, R7, 0x1 ;  /* 0x0000000107077836 */ /* 0x000fe20000000000 */
[----:B------:R-:W-:Y:S01]  /*9440*/  UISETP.NE.AND UP0, UPT, UR5, URZ, UPT ;  /* 0x000000ff0500728c */ /* 0x000fe2000bf05270 */
[----:B--2---:R0:W-:Y:S08]  /*9450*/  STG.E.64 desc[UR10][R2.64], R4 ;  /* 0x0000000402007986 */ /* 0x0041f0000c101b0a */
[----:B------:R-:W-:Y:S05]  /*9460*/  BRA.U UP0, `(.L_x_96) ;  /* 0xfffffffd00e07547 */ /* 0x000fea000b83ffff */
.L_x_91:
[----:B---34-:R-:W3:Y:S04]  /*9470*/  LDG.E.64 R10, desc[UR10][R10.64] ;  /* 0x0000000a0a0a7981 */ /* 0x018ee8000c1e1b00 */
[----:B---3--:R1:W-:Y:S02]  /*9480*/  STG.E.64 desc[UR10][R12.64], R10 ;  /* 0x0000000a0c007986 */ /* 0x0083e4000c101b0a */
.L_x_90:
[----:B------:R-:W-:Y:S05]  /*9490*/  BSYNC.RECONVERGENT B0 ;  /* 0x0000000000007941 */ /* 0x000fea0003800200 */
.L_x_89:
[----:B------:R-:W-:Y:S06]  /*94a0*/  BAR.SYNC.DEFER_BLOCKING 0x0 ;  /* 0x0000000000007b1d */ /* 0x000fec0000010000 */
[----:B------:R-:W-:Y:S05]  /*94b0*/  EXIT ;  /* 0x000000000000794d */ /* 0x000fea0003800000 */
        .weak           $__internal_0_$__cuda_sm20_div_rn_f64_full
        .type           $__internal_0_$__cuda_sm20_div_rn_f64_full,@function
        .size           $__internal_0_$__cuda_sm20_div_rn_f64_full,($__internal_1_$__cuda_sm20_dsqrt_rn_f64_mediumpath_v1 - $__internal_0_$__cuda_sm20_div_rn_f64_full)
$__internal_0_$__cuda_sm20_div_rn_f64_full:
[----:B------:R-:W-:Y:S01]  /*94c0*/  FSETP.GEU.AND P2, PT, |R19|, 1.469367938527859385e-39, PT ;  /* 0x001000001300780b */ /* 0x000fe20003f4e200 */
[----:B------:R-:W-:Y:S01]  /*94d0*/  IMAD.MOV.U32 R30, RZ, RZ, R18 ;  /* 0x000000ffff1e7224 */ /* 0x000fe200078e0012 */
[C---:B------:R-:W-:Y:S01]  /*94e0*/  FSETP.GEU.AND P0, PT, |R23|.reuse, 1.469367938527859385e-39, PT ;  /* 0x001000001700780b */ /* 0x040fe20003f0e200 */
[----:B------:R-:W-:Y:S01]  /*94f0*/  IMAD.MOV.U32 R32, RZ, RZ, 0x1 ;  /* 0x00000001ff207424 */ /* 0x000fe200078e00ff */
[----:B------:R-:W-:Y:S01]  /*9500*/  LOP3.LUT R20, R23, 0x800fffff, RZ, 0xc0, !PT ;  /* 0x800fffff17147812 */ /* 0x000fe200078ec0ff */
[----:B------:R-:W-:Y:S01]  /*9510*/  BSSY.RECONVERGENT B1, `(.L_x_97) ;  /* 0x0000057000017945 */ /* 0x000fe20003800200 */
[----:B------:R-:W-:Y:S02]  /*9520*/  LOP3.LUT R12, R19, 0x7ff00000, RZ, 0xc0, !PT ;  /* 0x7ff00000130c7812 */ /* 0x000fe400078ec0ff */
[----:B------:R-:W-:Y:S01]  /*9530*/  LOP3.LUT R21, R20, 0x3ff00000, RZ, 0xfc, !PT ;  /* 0x3ff0000014157812 */ /* 0x000fe200078efcff */
[----:B------:R-:W-:Y:S01]  /*9540*/  IMAD.MOV.U32 R20, RZ, RZ, R22 ;  /* 0x000000ffff147224 */ /* 0x000fe200078e0016 */
[----:B------:R-:W-:-:S03]  /*9550*/  LOP3.LUT R15, R23, 0x7ff00000, RZ, 0xc0, !PT ;  /* 0x7ff00000170f7812 */ /* 0x000fc600078ec0ff */
[----:B------:R-:W-:Y:S01]  /*9560*/  @!P2 LOP3.LUT R13, R23, 0x7ff00000, RZ, 0xc0, !PT ;  /* 0x7ff00000170da812 */ /* 0x000fe200078ec0ff */
[----:B------:R-:W-:Y:S01]  /*9570*/  @!P2 IMAD.MOV.U32 R16, RZ, RZ, RZ ;  /* 0x000000ffff10a224 */ /* 0x000fe200078e00ff */
[----:B------:R-:W-:Y:S01]  /*9580*/  @!P0 DMUL R20, R22, 8.98846567431157953865e+307 ;  /* 0x7fe0000016148828 */ /* 0x000fe20000000000 */
[C---:B------:R-:W-:Y:S02]  /*9590*/  ISETP.GE.U32.AND P1, PT, R12.reuse, R15, PT ;  /* 0x0000000f0c00720c */ /* 0x040fe40003f26070 */
[----:B------:R-:W-:Y:S01]  /*95a0*/  @!P2 ISETP.GE.U32.AND P3, PT, R12, R13, PT ;  /* 0x0000000d0c00a20c */ /* 0x000fe20003f66070 */
[----:B------:R-:W-:Y:S02]  /*95b0*/  IMAD.MOV.U32 R13, RZ, RZ, 0x1ca00000 ;  /* 0x1ca00000ff0d7424 */ /* 0x000fe400078e00ff */
[----:B------:R-:W0:Y:S03]  /*95c0*/  MUFU.RCP64H R33, R21 ;  /* 0x0000001500217308 */ /* 0x000e260000001800 */
[----:B------:R-:W-:-:S02]  /*95d0*/  @!P2 SEL R17, R13, 0x63400000, !P3 ;  /* 0x634000000d11a807 */ /* 0x000fc40005800000 */
[----:B------:R-:W-:Y:S02]  /*95e0*/  SEL R31, R13, 0x63400000, !P1 ;  /* 0x634000000d1f7807 */ /* 0x000fe40004800000 */
[--C-:B------:R-:W-:Y:S02]  /*95f0*/  @!P2 LOP3.LUT R14, R17, 0x80000000, R19.reuse, 0xf8, !PT ;  /* 0x80000000110ea812 */ /* 0x100fe400078ef813 */
[----:B------:R-:W-:Y:S02]  /*9600*/  LOP3.LUT R31, R31, 0x800fffff, R19, 0xf8, !PT ;  /* 0x800fffff1f1f7812 */ /* 0x000fe400078ef813 */
[----:B------:R-:W-:Y:S01]  /*9610*/  @!P2 LOP3.LUT R17, R14, 0x100000, RZ, 0xfc, !PT ;  /* 0x001000000e11a812 */ /* 0x000fe200078efcff */
[----:B------:R-:W-:Y:S01]  /*9620*/  IMAD.MOV.U32 R14, RZ, RZ, R12 ;  /* 0x000000ffff0e7224 */ /* 0x000fe200078e000c */
[----:B------:R-:W-:-:S04]  /*9630*/  @!P0 LOP3.LUT R15, R21, 0x7ff00000, RZ, 0xc0, !PT ;  /* 0x7ff00000150f8812 */ /* 0x000fc800078ec0ff */
[----:B------:R-:W-:Y:S02]  /*9640*/  @!P2 DFMA R30, R30, 2, -R16 ;  /* 0x400000001e1ea82b */ /* 0x000fe40000000810 */
[----:B0-----:R-:W-:-:S08]  /*9650*/  DFMA R16, R32, -R20, 1 ;  /* 0x3ff000002010742b */ /* 0x001fd00000000814 */
[----:B------:R-:W-:Y:S01]  /*9660*/  DFMA R16, R16, R16, R16 ;  /* 0x000000101010722b */ /* 0x000fe20000000010 */
[----:B------:R-:W-:-:S07]  /*9670*/  @!P2 LOP3.LUT R14, R31, 0x7ff00000, RZ, 0xc0, !PT ;  /* 0x7ff000001f0ea812 */ /* 0x000fce00078ec0ff */
[----:B------:R-:W-:-:S08]  /*9680*/  DFMA R32, R32, R16, R32 ;  /* 0x000000102020722b */ /* 0x000fd00000000020 */
[----:B------:R-:W-:-:S08]  /*9690*/  DFMA R48, R32, -R20, 1 ;  /* 0x3ff000002030742b */ /* 0x000fd00000000814 */
[----:B------:R-:W-:-:S08]  /*96a0*/  DFMA R48, R32, R48, R32 ;  /* 0x000000302030722b */ /* 0x000fd00000000020 */
[----:B------:R-:W-:-:S08]  /*96b0*/  DMUL R16, R48, R30 ;  /* 0x0000001e30107228 */ /* 0x000fd00000000000 */
[----:B------:R-:W-:-:S08]  /*96c0*/  DFMA R32, R16, -R20, R30 ;  /* 0x800000141020722b */ /* 0x000fd0000000001e */
[----:B------:R-:W-:Y:S01]  /*96d0*/  DFMA R32, R48, R32, R16 ;  /* 0x000000203020722b */ /* 0x000fe20000000010 */
[----:B------:R-:W-:-:S05]  /*96e0*/  VIADD R16, R14, 0xffffffff ;  /* 0xffffffff0e107836 */ /* 0x000fca0000000000 */
[----:B------:R-:W-:Y:S01]  /*96f0*/  ISETP.GT.U32.AND P0, PT, R16, 0x7feffffe, PT ;  /* 0x7feffffe1000780c */ /* 0x000fe20003f04070 */
[----:B------:R-:W-:-:S05]  /*9700*/  VIADD R16, R15, 0xffffffff ;  /* 0xffffffff0f107836 */ /* 0x000fca0000000000 */
[----:B------:R-:W-:-:S13]  /*9710*/  ISETP.GT.U32.OR P0, PT, R16, 0x7feffffe, P0 ;  /* 0x7feffffe1000780c */ /* 0x000fda0000704470 */
[----:B------:R-:W-:Y:S05]  /*9720*/  @P0 BRA `(.L_x_98) ;  /* 0x0000000000740947 */ /* 0x000fea0003800000 */
[----:B------:R-:W-:Y:S01]  /*9730*/  LOP3.LUT R15, R23, 0x7ff00000, RZ, 0xc0, !PT ;  /* 0x7ff00000170f7812 */ /* 0x000fe200078ec0ff */
[----:B------:R-:W-:-:S03]  /*9740*/  IMAD.MOV.U32 R14, RZ, RZ, RZ ;  /* 0x000000ffff0e7224 */ /* 0x000fc600078e00ff */
[CC--:B------:R-:W-:Y:S02]  /*9750*/  ISETP.GE.U32.AND P0, PT, R12.reuse, R15.reuse, PT ;  /* 0x0000000f0c00720c */ /* 0x0c0fe40003f06070 */
[----:B------:R-:W-:Y:S02]  /*9760*/  VIADDMNMX R12, R12, -R15, 0xb9600000, !PT ;  /* 0xb96000000c0c7446 */ /* 0x000fe4000780090f */
[----:B------:R-:W-:Y:S02]  /*9770*/  SEL R13, R13, 0x63400000, !P0 ;  /* 0x634000000d0d7807 */ /* 0x000fe40004000000 */
[----:B------:R-:W-:-:S05]  /*9780*/  VIMNMX R12, PT, PT, R12, 0x46a00000, PT ;  /* 0x46a000000c0c7848 */ /* 0x000fca0003fe0100 */
[----:B------:R-:W-:-:S04]  /*9790*/  IMAD.IADD R12, R12, 0x1, -R13 ;  /* 0x000000010c0c7824 */ /* 0x000fc800078e0a0d */
[----:B------:R-:W-:-:S06]  /*97a0*/  VIADD R15, R12, 0x7fe00000 ;  /* 0x7fe000000c0f7836 */ /* 0x000fcc0000000000 */
[----:B------:R-:W-:-:S10]  /*97b0*/  DMUL R16, R32, R14 ;  /* 0x0000000e20107228 */ /* 0x000fd40000000000 */
[----:B------:R-:W-:-:S13]  /*97c0*/  FSETP.GTU.AND P0, PT, |R17|, 1.469367938527859385e-39, PT ;  /* 0x001000001100780b */ /* 0x000fda0003f0c200 */
[----:B------:R-:W-:Y:S05]  /*97d0*/  @P0 BRA `(.L_x_99) ;  /* 0x0000000000a80947 */ /* 0x000fea0003800000 */
[----:B------:R-:W-:Y:S01]  /*97e0*/  DFMA R20, R32, -R20, R30 ;  /* 0x800000142014722b */ /* 0x000fe2000000001e */
[----:B------:R-:W-:-:S09]  /*97f0*/  IMAD.MOV.U32 R18, RZ, RZ, RZ ;  /* 0x000000ffff127224 */ /* 0x000fd200078e00ff */
[C---:B------:R-:W-:Y:S02]  /*9800*/  FSETP.NEU.AND P0, PT, R21.reuse, RZ, PT ;  /* 0x000000ff1500720b */ /* 0x040fe40003f0d000 */
[----:B------:R-:W-:-:S04]  /*9810*/  LOP3.LUT R22, R21, 0x80000000, R23, 0x48, !PT ;  /* 0x8000000015167812 */ /* 0x000fc800078e4817 */
[----:B------:R-:W-:-:S07]  /*9820*/  LOP3.LUT R19, R22, R15, RZ, 0xfc, !PT ;  /* 0x0000000f16137212 */ /* 0x000fce00078efcff */
[----:B------:R-:W-:Y:S05]  /*9830*/  @!P0 BRA `(.L_x_99) ;  /* 0x0000000000908947 */ /* 0x000fea0003800000 */
[----:B------:R-:W-:Y:S01]  /*9840*/  IMAD.MOV R15, RZ, RZ, -R12 ;  /* 0x000000ffff0f7224 */ /* 0x000fe200078e0a0c */
[----:B------:R-:W-:Y:S01]  /*9850*/  IADD3 R12, PT, PT, -R12, -0x43300000, RZ ;  /* 0xbcd000000c0c7810 */ /* 0x000fe20007ffe1ff */
[----:B------:R-:W-:-:S06]  /*9860*/  IMAD.MOV.U32 R14, RZ, RZ, RZ ;  /* 0x000000ffff0e7224 */ /* 0x000fcc00078e00ff */
[----:B------:R-:W-:Y:S02]  /*9870*/  DFMA R14, R16, -R14, R32 ;  /* 0x8000000e100e722b */ /* 0x000fe40000000020 */
[----:B------:R-:W-:-:S08]  /*9880*/  DMUL.RP R32, R32, R18 ;  /* 0x0000001220207228 */ /* 0x000fd00000008000 */
[----:B------:R-:W-:Y:S02]  /*9890*/  FSETP.NEU.AND P0, PT, |R15|, R12, PT ;  /* 0x0000000c0f00720b */ /* 0x000fe40003f0d200 */
[----:B------:R-:W-:Y:S02]  /*98a0*/  LOP3.LUT R22, R33, R22, RZ, 0x3c, !PT ;  /* 0x0000001621167212 */ /* 0x000fe400078e3cff */
[----:B------:R-:W-:Y:S02]  /*98b0*/  FSEL R12, R32, R16, !P0 ;  /* 0x00000010200c7208 */ /* 0x000fe40004000000 */
[----:B------:R-:W-:-:S03]  /*98c0*/  FSEL R13, R22, R17, !P0 ;  /* 0x00000011160d7208 */ /* 0x000fc60004000000 */
[----:B------:R-:W-:Y:S02]  /*98d0*/  IMAD.MOV.U32 R16, RZ, RZ, R12 ;  /* 0x000000ffff107224 */ /* 0x000fe400078e000c */
[----:B------:R-:W-:Y:S01]  /*98e0*/  IMAD.MOV.U32 R17, RZ, RZ, R13 ;  /* 0x000000ffff117224 */ /* 0x000fe200078e000d */
[----:B------:R-:W-:Y:S06]  /*98f0*/  BRA `(.L_x_99) ;  /* 0x0000000000607947 */ /* 0x000fec0003800000 */
.L_x_98:
[----:B------:R-:W-:-:S14]  /*9900*/  DSETP.NAN.AND P0, PT, R18, R18, PT ;  /* 0x000000121200722a */ /* 0x000fdc0003f08000 */
[----:B------:R-:W-:Y:S05]  /*9910*/  @P0 BRA `(.L_x_100) ;  /* 0x00000000004c0947 */ /* 0x000fea0003800000 */
[----:B------:R-:W-:-:S14]  /*9920*/  DSETP.NAN.AND P0, PT, R22, R22, PT ;  /* 0x000000161600722a */ /* 0x000fdc0003f08000 */
[----:B------:R-:W-:Y:S05]  /*9930*/  @P0 BRA `(.L_x_101) ;  /* 0x0000000000340947 */ /* 0x000fea0003800000 */
[----:B------:R-:W-:Y:S01]  /*9940*/  ISETP.NE.AND P0, PT, R14, R15, PT ;  /* 0x0000000f0e00720c */ /* 0x000fe20003f05270 */
[----:B------:R-:W-:Y:S02]  /*9950*/  IMAD.MOV.U32 R16, RZ, RZ, 0x0 ;  /* 0x00000000ff107424 */ /* 0x000fe400078e00ff */
[----:B------:R-:W-:-:S10]  /*9960*/  IMAD.MOV.U32 R17, RZ, RZ, -0x80000 ;  /* 0xfff80000ff117424 */ /* 0x000fd400078e00ff */
[----:B------:R-:W-:Y:S05]  /*9970*/  @!P0 BRA `(.L_x_99) ;  /* 0x0000000000408947 */ /* 0x000fea0003800000 */
[----:B------:R-:W-:Y:S02]  /*9980*/  ISETP.NE.AND P0, PT, R14, 0x7ff00000, PT ;  /* 0x7ff000000e00780c */ /* 0x000fe40003f05270 */
[----:B------:R-:W-:Y:S02]  /*9990*/  LOP3.LUT R19, R19, 0x80000000, R23, 0x48, !PT ;  /* 0x8000000013137812 */ /* 0x000fe400078e4817 */
[----:B------:R-:W-:-:S13]  /*99a0*/  ISETP.EQ.OR P0, PT, R15, RZ, !P0 ;  /* 0x000000ff0f00720c */ /* 0x000fda0004702670 */
[----:B------:R-:W-:Y:S01]  /*99b0*/  @P0 LOP3.LUT R12, R19, 0x7ff00000, RZ, 0xfc, !PT ;  /* 0x7ff00000130c0812 */ /* 0x000fe200078efcff */
[----:B------:R-:W-:Y:S02]  /*99c0*/  @!P0 IMAD.MOV.U32 R16, RZ, RZ, RZ ;  /* 0x000000ffff108224 */ /* 0x000fe400078e00ff */
[----:B------:R-:W-:Y:S02]  /*99d0*/  @!P0 IMAD.MOV.U32 R17, RZ, RZ, R19 ;  /* 0x000000ffff118224 */ /* 0x000fe400078e0013 */
[----:B------:R-:W-:Y:S02]  /*99e0*/  @P0 IMAD.MOV.U32 R16, RZ, RZ, RZ ;  /* 0x000000ffff100224 */ /* 0x000fe400078e00ff */
[----:B------:R-:W-:Y:S01]  /*99f0*/  @P0 IMAD.MOV.U32 R17, RZ, RZ, R12 ;  /* 0x000000ffff110224 */ /* 0x000fe200078e000c */
[----:B------:R-:W-:Y:S06]  /*9a00*/  BRA `(.L_x_99) ;  /* 0x00000000001c7947 */ /* 0x000fec0003800000 */
.L_x_101:
[----:B------:R-:W-:Y:S01]  /*9a10*/  LOP3.LUT R13, R23, 0x80000, RZ, 0xfc, !PT ;  /* 0x00080000170d7812 */ /* 0x000fe200078efcff */
[----:B------:R-:W-:-:S04]  /*9a20*/  IMAD.MOV.U32 R16, RZ, RZ, R22 ;  /* 0x000000ffff107224 */ /* 0x000fc800078e0016 */
[----:B------:R-:W-:Y:S01]  /*9a30*/  IMAD.MOV.U32 R17, RZ, RZ, R13 ;  /* 0x000000ffff117224 */ /* 0x000fe200078e000d */
[----:B------:R-:W-:Y:S06]  /*9a40*/  BRA `(.L_x_99) ;  /* 0x00000000000c7947 */ /* 0x000fec0003800000 */
.L_x_100:
[----:B------:R-:W-:Y:S01]  /*9a50*/  LOP3.LUT R13, R19, 0x80000, RZ, 0xfc, !PT ;  /* 0x00080000130d7812 */ /* 0x000fe200078efcff */
[----:B------:R-:W-:-:S04]  /*9a60*/  IMAD.MOV.U32 R16, RZ, RZ, R18 ;  /* 0x000000ffff107224 */ /* 0x000fc800078e0012 */
[----:B------:R-:W-:-:S07]  /*9a70*/  IMAD.MOV.U32 R17, RZ, RZ, R13 ;  /* 0x000000ffff117224 */ /* 0x000fce00078e000d */
.L_x_99:
[----:B------:R-:W-:Y:S05]  /*9a80*/  BSYNC.RECONVERGENT B1 ;  /* 0x0000000000017941 */ /* 0x000fea0003800200 */
.L_x_97:
[----:B------:R-:W-:Y:S02]  /*9a90*/  IMAD.MOV.U32 R14, RZ, RZ, R8 ;  /* 0x000000ffff0e7224 */ /* 0x000fe400078e0008 */
[----:B------:R-:W-:Y:S02]  /*9aa0*/  IMAD.MOV.U32 R15, RZ, RZ, 0x0 ;  /* 0x00000000ff0f7424 */ /* 0x000fe400078e00ff */
[----:B------:R-:W-:Y:S02]  /*9ab0*/  IMAD.MOV.U32 R12, RZ, RZ, R16 ;  /* 0x000000ffff0c7224 */ /* 0x000fe400078e0010 */
[----:B------:R-:W-:Y:S01]  /*9ac0*/  IMAD.MOV.U32 R13, RZ, RZ, R17 ;  /* 0x000000ffff0d7224 */ /* 0x000fe200078e0011 */
[----:B------:R-:W-:Y:S06]  /*9ad0*/  RET.REL.NODEC R14 `(_Z8move_batiPdS_S_S_S_S_dddS_S_dS_i) ;  /* 0xffffff640e487950 */ /* 0x000fec0003c3ffff */
        .weak           $__internal_1_$__cuda_sm20_dsqrt_rn_f64_mediumpath_v1
        .type           $__internal_1_$__cuda_sm20_dsqrt_rn_f64_mediumpath_v1,@function
        .size           $__internal_1_$__cuda_sm20_dsqrt_rn_f64_mediumpath_v1,($_Z8move_batiPdS_S_S_S_S_dddS_S_dS_i$__internal_trig_reduction_slowpathd - $__internal_1_$__cuda_sm20_dsqrt_rn_f64_mediumpath_v1)
$__internal_1_$__cuda_sm20_dsqrt_rn_f64_mediumpath_v1:
[----:B------:R-:W-:Y:S01]  /*9ae0*/  ISETP.GE.U32.AND P0, PT, R22, -0x3400000, PT ;  /* 0xfcc000001600780c */ /* 0x000fe20003f06070 */
[----:B------:R-:W-:Y:S01]  /*9af0*/  BSSY.RECONVERGENT B1, `(.L_x_102) ;  /* 0x0000025000017945 */ /* 0x000fe20003800200 */
[----:B------:R-:W-:Y:S02]  /*9b00*/  IMAD.MOV.U32 R22, RZ, RZ, R8 ;  /* 0x000000ffff167224 */ /* 0x000fe400078e0008 */
[----:B------:R-:W-:-:S09]  /*9b10*/  IMAD.MOV.U32 R23, RZ, RZ, R21 ;  /* 0x000000ffff177224 */ /* 0x000fd200078e0015 */
[----:B------:R-:W-:Y:S05]  /*9b20*/  @!P0 BRA `(.L_x_103) ;  /* 0x0000000000208947 */ /* 0x000fea0003800000 */
[----:B------:R-:W-:-:S10]  /*9b30*/  DFMA.RM R16, R16, R22, R18 ;  /* 0x000000161010722b */ /* 0x000fd40000004012 */
[----:B------:R-:W-:-:S05]  /*9b40*/  IADD3 R18, P0, PT, R16, 0x1, RZ ;  /* 0x0000000110127810 */ /* 0x000fca0007f1e0ff */
[----:B------:R-:W-:-:S06]  /*9b50*/  IMAD.X R19, RZ, RZ, R17, P0 ;  /* 0x000000ffff137224 */ /* 0x000fcc00000e0611 */
[----:B------:R-:W-:-:S08]  /*9b60*/  DFMA.RP R14, -R16, R18, R14 ;  /* 0x00000012100e722b */ /* 0x000fd0000000810e */
[----:B------:R-:W-:-:S06]  /*9b70*/  DSETP.GT.AND P0, PT, R14, RZ, PT ;  /* 0x000000ff0e00722a */ /* 0x000fcc0003f04000 */
[----:B------:R-:W-:Y:S02]  /*9b80*/  FSEL R16, R18, R16, P0 ;  /* 0x0000001012107208 */ /* 0x000fe40000000000 */
[----:B------:R-:W-:Y:S01]  /*9b90*/  FSEL R17, R19, R17, P0 ;  /* 0x0000001113117208 */ /* 0x000fe20000000000 */
[----:B------:R-:W-:Y:S06]  /*9ba0*/  BRA `(.L_x_104) ;  /* 0x0000000000647947 */ /* 0x000fec0003800000 */
.L_x_103:
[----:B------:R-:W-:-:S14]  /*9bb0*/  DSETP.NE.AND P0, PT, R14, RZ, PT ;  /* 0x000000ff0e00722a */ /* 0x000fdc0003f05000 */
[----:B------:R-:W-:Y:S05]  /*9bc0*/  @!P0 BRA `(.L_x_105) ;  /* 0x0000000000588947 */ /* 0x000fea0003800000 */
[----:B------:R-:W-:-:S13]  /*9bd0*/  ISETP.GE.AND P0, PT, R15, RZ, PT ;  /* 0x000000ff0f00720c */ /* 0x000fda0003f06270 */
[----:B------:R-:W-:Y:S02]  /*9be0*/  @!P0 IMAD.MOV.U32 R16, RZ, RZ, 0x0 ;  /* 0x00000000ff108424 */ /* 0x000fe400078e00ff */
[----:B------:R-:W-:Y:S01]  /*9bf0*/  @!P0 IMAD.MOV.U32 R17, RZ, RZ, -0x80000 ;  /* 0xfff80000ff118424 */ /* 0x000fe200078e00ff */
[----:B------:R-:W-:Y:S06]  /*9c00*/  @!P0 BRA `(.L_x_104) ;  /* 0x00000000004c8947 */ /* 0x000fec0003800000 */
[----:B------:R-:W-:-:S13]  /*9c10*/  ISETP.GT.AND P0, PT, R15, 0x7fefffff, PT ;  /* 0x7fefffff0f00780c */ /* 0x000fda0003f04270 */
[----:B------:R-:W-:Y:S05]  /*9c20*/  @P0 BRA `(.L_x_105) ;  /* 0x0000000000400947 */ /* 0x000fea0003800000 */
[----:B------:R-:W-:Y:S01]  /*9c30*/  DMUL R14, R14, 8.11296384146066816958e+31 ;  /* 0x469000000e0e7828 */ /* 0x000fe20000000000 */
[----:B------:R-:W-:Y:S02]  /*9c40*/  IMAD.MOV.U32 R16, RZ, RZ, RZ ;  /* 0x000000ffff107224 */ /* 0x000fe400078e00ff */
[----:B------:R-:W-:Y:S02]  /*9c50*/  IMAD.MOV.U32 R22, RZ, RZ, 0x0 ;  /* 0x00000000ff167424 */ /* 0x000fe400078e00ff */
[----:B------:R-:W-:Y:S01]  /*9c60*/  IMAD.MOV.U32 R23, RZ, RZ, 0x3fd80000 ;  /* 0x3fd80000ff177424 */ /* 0x000fe200078e00ff */
[----:B------:R-:W0:Y:S02]  /*9c70*/  MUFU.RSQ64H R17, R15 ;  /* 0x0000000f00117308 */ /* 0x000e240000001c00 */
[----:B0-----:R-:W-:-:S08]  /*9c80*/  DMUL R18, R16, R16 ;  /* 0x0000001010127228 */ /* 0x001fd00000000000 */
[----:B------:R-:W-:-:S08]  /*9c90*/  DFMA R18, R14, -R18, 1 ;  /* 0x3ff000000e12742b */ /* 0x000fd00000000812 */
[----:B------:R-:W-:Y:S02]  /*9ca0*/  DFMA R22, R18, R22, 0.5 ;  /* 0x3fe000001216742b */ /* 0x000fe40000000016 */
[----:B------:R-:W-:-:S08]  /*9cb0*/  DMUL R18, R16, R18 ;  /* 0x0000001210127228 */ /* 0x000fd00000000000 */
[----:B------:R-:W-:-:S08]  /*9cc0*/  DFMA R18, R22, R18, R16 ;  /* 0x000000121612722b */ /* 0x000fd00000000010 */
[----:B------:R-:W-:Y:S02]  /*9cd0*/  DMUL R16, R14, R18 ;  /* 0x000000120e107228 */ /* 0x000fe40000000000 */
[----:B------:R-:W-:-:S06]  /*9ce0*/  VIADD R19, R19, 0xfff00000 ;  /* 0xfff0000013137836 */ /* 0x000fcc0000000000 */
[----:B------:R-:W-:-:S08]  /*9cf0*/  DFMA R22, R16, -R16, R14 ;  /* 0x800000101016722b */ /* 0x000fd0000000000e */
[----:B------:R-:W-:-:S10]  /*9d00*/  DFMA R16, R18, R22, R16 ;  /* 0x000000161210722b */ /* 0x000fd40000000010 */
[----:B------:R-:W-:Y:S01]  /*9d10*/  VIADD R17, R17, 0xfcb00000 ;  /* 0xfcb0000011117836 */ /* 0x000fe20000000000 */
[----:B------:R-:W-:Y:S06]  /*9d20*/  BRA `(.L_x_104) ;  /* 0x0000000000047947 */ /* 0x000fec0003800000 */
.L_x_105:
[----:B------:R-:W-:-:S11]  /*9d30*/  DADD R16, R14, R14 ;  /* 0x000000000e107229 */ /* 0x000fd6000000000e */
.L_x_104:
[----:B------:R-:W-:Y:S05]  /*9d40*/  BSYNC.RECONVERGENT B1 ;  /* 0x0000000000017941 */ /* 0x000fea0003800200 */
.L_x_102:
[----:B------:R-:W-:-:S04]  /*9d50*/  IMAD.MOV.U32 R21, RZ, RZ, 0x0 ;  /* 0x00000000ff157424 */ /* 0x000fc800078e00ff */
[----:B------:R-:W-:Y:S05]  /*9d60*/  RET.REL.NODEC R20 `(_Z8move_batiPdS_S_S_S_S_dddS_S_dS_i) ;  /* 0xffffff6014a47950 */ /* 0x000fea0003c3ffff */
        .type           $_Z8move_batiPdS_S_S_S_S_dddS_S_dS_i$__internal_trig_reduction_slowpathd,@function
        .size           $_Z8move_batiPdS_S_S_S_S_dddS_S_dS_i$__internal_trig_reduction_slowpathd,(.L_x_236 - $_Z8move_batiPdS_S_S_S_S_dddS_S_dS_i$__internal_trig_reduction_slowpathd)
$_Z8move_batiPdS_S_S_S_S_dddS_S_dS_i$__internal_trig_reduction_slowpathd:
[----:B------:R-:W-:Y:S01]  /*9d70*/  SHF.R.U32.HI R12, RZ, 0x14, R13 ;  /* 0x00000014ff0c7819 */ /* 0x000fe2000001160d */
[----:B------:R-:W-:Y:S02]  /*9d80*/  IMAD.MOV.U32 R23, RZ, RZ, R16 ;  /* 0x000000ffff177224 */ /* 0x000fe400078e0010 */
[----:B------:R-:W-:Y:S01]  /*9d90*/  IMAD.MOV.U32 R18, RZ, RZ, RZ ;  /* 0x000000ffff127224 */ /* 0x000fe200078e00ff */
[----:B------:R-:W-:-:S04]  /*9da0*/  LOP3.LUT R14, R12, 0x7ff, RZ, 0xc0, !PT ;  /* 0x000007ff0c0e7812 */ /* 0x000fc800078ec0ff */
[----:B------:R-:W-:-:S13]  /*9db0*/  ISETP.NE.AND P0, PT, R14, 0x7ff, PT ;  /* 0x000007ff0e00780c */ /* 0x000fda0003f05270 */
[----:B------:R-:W-:Y:S05]  /*9dc0*/  @!P0 BRA `(.L_x_106) ;  /* 0x00000008004c8947 */ /* 0x000fea0003800000 */
[----:B------:R-:W-:Y:S01]  /*9dd0*/  VIADD R14, R14, 0xfffffc00 ;  /* 0xfffffc000e0e7836 */ /* 0x000fe20000000000 */
[----:B------:R-:W-:Y:S01]  /*9de0*/  BSSY.RECONVERGENT B0, `(.L_x_107) ;  /* 0x0000030000007945 */ /* 0x000fe20003800200 */
[----:B------:R-:W-:-:S03]  /*9df0*/  VIADD R22, R1, 0x30 ;  /* 0x0000003001167836 */ /* 0x000fc60000000000 */
[----:B------:R-:W-:Y:S02]  /*9e00*/  SHF.R.U32.HI R20, RZ, 0x6, R14 ;  /* 0x00000006ff147819 */ /* 0x000fe4000001160e */
[----:B------:R-:W-:Y:S02]  /*9e10*/  ISETP.GE.U32.AND P0, PT, R14, 0x80, PT ;  /* 0x000000800e00780c */ /* 0x000fe40003f06070 */
[----:B------:R-:W-:Y:S02]  /*9e20*/  CS2R R14, SRZ ;  /* 0x00000000000e7805 */ /* 0x000fe4000001ff00 */
[C---:B------:R-:W-:Y:S02]  /*9e30*/  IADD3 R21, PT, PT, -R20.reuse, 0x13, RZ ;  /* 0x0000001314157810 */ /* 0x040fe40007ffe1ff */
[----:B------:R-:W-:Y:S02]  /*9e40*/  IADD3 R31, PT, PT, -R20, 0xf, RZ ;  /* 0x0000000f141f7810 */ /* 0x000fe40007ffe1ff */
[----:B------:R-:W-:-:S04]  /*9e50*/  SEL R21, R21, 0x12, P0 ;  /* 0x0000001215157807 */ /* 0x000fc80000000000 */
[----:B------:R-:W-:-:S13]  /*9e60*/  ISETP.GE.AND P0, PT, R31, R21, PT ;  /* 0x000000151f00720c */ /* 0x000fda0003f06270 */
[----:B------:R-:W-:Y:S05]  /*9e70*/  @P0 BRA `(.L_x_108) ;  /* 0x0000000000980947 */ /* 0x000fea0003800000 */
[----:B------:R-:W0:Y:S01]  /*9e80*/  LDC.64 R16, c[0x0][0x358] ;  /* 0x0000d600ff107b82 */ /* 0x000e220000000a00 */
[C---:B------:R-:W-:Y:S01]  /*9e90*/  SHF.L.U64.HI R37, R23.reuse, 0xb, R13 ;  /* 0x0000000b17257819 */ /* 0x040fe2000001020d */
[----:B------:R-:W-:Y:S01]  /*9ea0*/  BSSY.RECONVERGENT B1, `(.L_x_109) ;  /* 0x0000022000017945 */ /* 0x000fe20003800200 */
[----:B------:R-:W-:Y:S01]  /*9eb0*/  IMAD.SHL.U32 R23, R23, 0x800, RZ ;  /* 0x0000080017177824 */ /* 0x000fe200078e00ff */
[----:B------:R-:W-:Y:S01]  /*9ec0*/  IADD3 R30, PT, PT, RZ, -R20, -R21 ;  /* 0x80000014ff1e7210 */ /* 0x000fe20007ffe815 */
[----:B------:R-:W-:Y:S01]  /*9ed0*/  IMAD.MOV.U32 R33, RZ, RZ, RZ ;  /* 0x000000ffff217224 */ /* 0x000fe200078e00ff */
[----:B------:R-:W-:Y:S02]  /*9ee0*/  CS2R R14, SRZ ;  /* 0x00000000000e7805 */ /* 0x000fe4000001ff00 */
[----:B------:R-:W-:-:S07]  /*9ef0*/  LOP3.LUT R37, R37, 0x80000000, RZ, 0xfc, !PT ;  /* 0x8000000025257812 */ /* 0x000fce00078efcff */
.L_x_110:
[----:B------:R-:W1:Y:S01]  /*9f00*/  LDC.64 R18, c[0x4][0x40] ;  /* 0x01001000ff127b82 */ /* 0x000e620000000a00 */
[----:B0-----:R-:W-:Y:S02]  /*9f10*/  R2UR UR8, R16 ;  /* 0x00000000100872ca */ /* 0x001fe400000e0000 */
[----:B------:R-:W-:Y:S01]  /*9f20*/  R2UR UR9, R17 ;  /* 0x00000000110972ca */ /* 0x000fe200000e0000 */
[----:B-1----:R-:W-:-:S12]  /*9f30*/  IMAD.WIDE R40, R31, 0x8, R18 ;  /* 0x000000081f287825 */ /* 0x002fd800078e0212 */
[----:B------:R-:W2:Y:S01]  /*9f40*/  LDG.E.64.CONSTANT R18, desc[UR8][R40.64] ;  /* 0x0000000828127981 */ /* 0x000ea2000c1e9b00 */
[----:B------:R-:W-:Y:S02]  /*9f50*/  VIADD R30, R30, 0x1 ;  /* 0x000000011e1e7836 */ /* 0x000fe40000000000 */
[----:B------:R-:W-:Y:S02]  /*9f60*/  VIADD R31, R31, 0x1 ;  /* 0x000000011f1f7836 */ /* 0x000fe40000000000 */
[----:B--2---:R-:W-:-:S04]  /*9f70*/  IMAD.WIDE.U32 R14, P2, R18, R23, R14 ;  /* 0x00000017120e7225 */ /* 0x004fc8000784000e */
[C---:B------:R-:W-:Y:S02]  /*9f80*/  IMAD R39, R18.reuse, R37, RZ ;  /* 0x0000002512277224 */ /* 0x040fe400078e02ff */
[----:B------:R-:W-:Y:S02]  /*9f90*/  IMAD R32, R19, R23, RZ ;  /* 0x0000001713207224 */ /* 0x000fe400078e02ff */
[----:B------:R-:W-:Y:S01]  /*9fa0*/  IMAD.HI.U32 R18, R18, R37, RZ ;  /* 0x0000002512127227 */ /* 0x000fe200078e00ff */
[----:B------:R-:W-:-:S03]  /*9fb0*/  IADD3 R39, P0, PT, R39, R15, RZ ;  /* 0x0000000f27277210 */ /* 0x000fc60007f1e0ff */
[----:B------:R-:W-:Y:S01]  /*9fc0*/  IMAD.X R41, RZ, RZ, R18, P2 ;  /* 0x000000ffff297224 */ /* 0x000fe200010e0612 */
[----:B------:R-:W-:Y:S01]  /*9fd0*/  IADD3 R15, P1, PT, R32, R39, RZ ;  /* 0x00000027200f7210 */ /* 0x000fe20007f3e0ff */
[----:B------:R-:W-:-:S04]  /*9fe0*/  IMAD.HI.U32 R32, R19, R23, RZ ;  /* 0x0000001713207227 */ /* 0x000fc800078e00ff */
[----:B------:R-:W-:Y:S01]  /*9ff0*/  IMAD.HI.U32 R18, R19, R37, RZ ;  /* 0x0000002513127227 */ /* 0x000fe200078e00ff */
[----:B------:R-:W-:-:S03]  /*a000*/  IADD3.X R32, P0, PT, R32, R41, RZ, P0, !PT ;  /* 0x0000002920207210 */ /* 0x000fc6000071e4ff */
[----:B------:R-:W-:Y:S02]  /*a010*/  IMAD R19, R19, R37, RZ ;  /* 0x0000002513137224 */ /* 0x000fe400078e02ff */
[----:B------:R-:W-:Y:S01]  /*a020*/  IMAD.X R18, RZ, RZ, R18, P0 ;  /* 0x000000ffff127224 */ /* 0x000fe200000e0612 */
[----:B------:R-:W-:Y:S01]  /*a030*/  ISETP.NE.AND P0, PT, R30, -0xf, PT ;  /* 0xfffffff11e00780c */ /* 0x000fe20003f05270 */
[----:B------:R-:W-:Y:S01]  /*a040*/  IMAD R39, R33, 0x8, R22 ;  /* 0x0000000821277824 */ /* 0x000fe200078e0216 */
[----:B------:R-:W-:Y:S01]  /*a050*/  IADD3.X R19, P1, PT, R19, R32, RZ, P1, !PT ;  /* 0x0000002013137210 */ /* 0x000fe20000f3e4ff */
[----:B------:R-:W-:-:S03]  /*a060*/  VIADD R33, R33, 0x1 ;  /* 0x0000000121217836 */ /* 0x000fc60000000000 */
[----:B------:R0:W-:Y:S01]  /*a070*/  STL.64 [R39], R14 ;  /* 0x0000000e27007387 */ /* 0x0001e20000100a00 */
[----:B------:R-:W-:Y:S02]  /*a080*/  IMAD.X R18, RZ, RZ, R18, P1 ;  /* 0x000000ffff127224 */ /* 0x000fe400008e0612 */
[----:B0-----:R-:W-:Y:S02]  /*a090*/  IMAD.MOV.U32 R14, RZ, RZ, R19 ;  /* 0x000000ffff0e7224 */ /* 0x001fe400078e0013 */
[----:B------:R-:W-:Y:S02]  /*a0a0*/  IMAD.MOV.U32 R15, RZ, RZ, R18 ;  /* 0x000000ffff0f7224 */ /* 0x000fe400078e0012 */
[----:B------:R-:W-:Y:S05]  /*a0b0*/  @P0 BRA `(.L_x_110) ;  /* 0xfffffffc00900947 */ /* 0x000fea000383ffff */
[----:B------:R-:W-:Y:S05]  /*a0c0*/  BSYNC.RECONVERGENT B1 ;  /* 0x0000000000017941 */ /* 0x000fea0003800200 */
.L_x_109:
[----:B------:R-:W-:-:S07]  /*a0d0*/  IMAD.MOV.U32 R31, RZ, RZ, R21 ;  /* 0x000000ffff1f7224 */ /* 0x000fce00078e0015 */
.L_x_108:
[----:B------:R-:W-:Y:S05]  /*a0e0*/  BSYNC.RECONVERGENT B0 ;  /* 0x0000000000007941 */ /* 0x000fea0003800200 */
.L_x_107:
[----:B------:R-:W-:Y:S01]  /*a0f0*/  LOP3.LUT P0, R23, R12, 0x3f, RZ, 0xc0, !PT ;  /* 0x0000003f0c177812 */ /* 0x000fe2000780c0ff */
[----:B------:R-:W-:-:S04]  /*a100*/  IMAD.IADD R31, R20, 0x1, R31 ;  /* 0x00000001141f7824 */ /* 0x000fc800078e021f */
[----:B------:R-:W-:-:S05]  /*a110*/  IMAD.U32 R31, R31, 0x8, R22 ;  /* 0x000000081f1f7824 */ /* 0x000fca00078e0016 */
[----:B------:R0:W-:Y:S04]  /*a120*/  STL.64 [R31+-0x78], R14 ;  /* 0xffff880e1f007387 */ /* 0x0001e80000100a00 */
[----:B------:R-:W2:Y:S04]  /*a130*/  @P0 LDL.64 R20, [R1+0x38] ;  /* 0x0000380001140983 */ /* 0x000ea80000100a00 */
[----:B------:R-:W3:Y:S04]  /*a140*/  LDL.64 R16, [R1+0x40] ;  /* 0x0000400001107983 */ /* 0x000ee80000100a00 */
[----:B------:R-:W4:Y:S01]  /*a150*/  LDL.64 R18, [R1+0x48] ;  /* 0x0000480001127983 */ /* 0x000f220000100a00 */
[----:B------:R-:W-:Y:S01]  /*a160*/  BSSY.RECONVERGENT B0, `(.L_x_111) ;  /* 0x0000035000007945 */ /* 0x000fe20003800200 */
[----:B--2---:R-:W-:-:S02]  /*a170*/  @P0 SHF.R.U64 R32, R20, 0x1, R21 ;  /* 0x0000000114200819 */ /* 0x004fc40000001215 */
[----:B------:R-:W-:Y:S02]  /*a180*/  @P0 SHF.R.U32.HI R36, RZ, 0x1, R21 ;  /* 0x00000001ff240819 */ /* 0x000fe40000011615 */
[----:B------:R-:W-:Y:S02]  /*a190*/  @P0 LOP3.LUT R21, R23, 0x3f, RZ, 0x3c, !PT ;  /* 0x0000003f17150812 */ /* 0x000fe400078e3cff */
[--C-:B---3--:R-:W-:Y:S02]  /*a1a0*/  @P0 SHF.R.U32.HI R12, RZ, 0x1, R17.reuse ;  /* 0x00000001ff0c0819 */ /* 0x108fe40000011611 */
[C---:B------:R-:W-:Y:S02]  /*a1b0*/  @P0 SHF.R.U64 R20, R16.reuse, 0x1, R17 ;  /* 0x0000000110140819 */ /* 0x040fe40000001211 */
[----:B------:R-:W-:Y:S02]  /*a1c0*/  @P0 SHF.L.U32 R30, R16, R23, RZ ;  /* 0x00000017101e0219 */ /* 0x000fe400000006ff */
[----:B0-----:R-:W-:-:S02]  /*a1d0*/  @P0 SHF.R.U64 R15, R32, R21, R36 ;  /* 0x00000015200f0219 */ /* 0x001fc40000001224 */
[----:B------:R-:W-:Y:S02]  /*a1e0*/  @P0 SHF.L.U64.HI R22, R16, R23, R17 ;  /* 0x0000001710160219 */ /* 0x000fe40000010211 */
[----:B------:R-:W-:Y:S02]  /*a1f0*/  @P0 SHF.R.U32.HI R31, RZ, R21, R36 ;  /* 0x00000015ff1f0219 */ /* 0x000fe40000011624 */
[----:B----4-:R-:W-:Y:S02]  /*a200*/  @P0 SHF.L.U32 R14, R18, R23, RZ ;  /* 0x00000017120e0219 */ /* 0x010fe400000006ff */
[----:B------:R-:W-:Y:S02]  /*a210*/  @P0 SHF.R.U64 R33, R20, R21, R12 ;  /* 0x0000001514210219 */ /* 0x000fe4000000120c */
[----:B------:R-:W-:Y:S02]  /*a220*/  @P0 LOP3.LUT R16, R30, R15, RZ, 0xfc, !PT ;  /* 0x0000000f1e100212 */ /* 0x000fe400078efcff */
[----:B------:R-:W-:-:S02]  /*a230*/  @P0 LOP3.LUT R17, R22, R31, RZ, 0xfc, !PT ;  /* 0x0000001f16110212 */ /* 0x000fc400078efcff */
[----:B------:R-:W-:Y:S02]  /*a240*/  @P0 SHF.L.U64.HI R23, R18, R23, R19 ;  /* 0x0000001712170219 */ /* 0x000fe40000010213 */
[----:B------:R-:W-:Y:S01]  /*a250*/  @P0 LOP3.LUT R18, R14, R33, RZ, 0xfc, !PT ;  /* 0x000000210e120212 */ /* 0x000fe200078efcff */
[C---:B------:R-:W-:Y:S01]  /*a260*/  IMAD.SHL.U32 R14, R16.reuse, 0x4, RZ ;  /* 0x00000004100e7824 */ /* 0x040fe200078e00ff */
[----:B------:R-:W-:Y:S02]  /*a270*/  @P0 SHF.R.U32.HI R12, RZ, R21, R12 ;  /* 0x00000015ff0c0219 */ /* 0x000fe4000001160c */
[----:B------:R-:W-:Y:S02]  /*a280*/  SHF.L.U64.HI R16, R16, 0x2, R17 ;  /* 0x0000000210107819 */ /* 0x000fe40000010211 */
[----:B------:R-:W-:Y:S02]  /*a290*/  @P0 LOP3.LUT R19, R23, R12, RZ, 0xfc, !PT ;  /* 0x0000000c17130212 */ /* 0x000fe400078efcff */
[----:B------:R-:W-:-:S02]  /*a2a0*/  SHF.L.W.U32.HI R17, R17, 0x2, R18 ;  /* 0x0000000211117819 */ /* 0x000fc40000010e12 */
[----:B------:R-:W-:Y:S02]  /*a2b0*/  IADD3 RZ, P0, PT, RZ, -R14, RZ ;  /* 0x8000000effff7210 */ /* 0x000fe40007f1e0ff */
[----:B------:R-:W-:Y:S02]  /*a2c0*/  LOP3.LUT R15, RZ, R16, RZ, 0x33, !PT ;  /* 0x00000010ff0f7212 */ /* 0x000fe400078e33ff */
[----:B------:R-:W-:Y:S02]  /*a2d0*/  SHF.L.W.U32.HI R18, R18, 0x2, R19 ;  /* 0x0000000212127819 */ /* 0x000fe40000010e13 */
[----:B------:R-:W-:Y:S02]  /*a2e0*/  LOP3.LUT R12, RZ, R17, RZ, 0x33, !PT ;  /* 0x00000011ff0c7212 */ /* 0x000fe400078e33ff */
[----:B------:R-:W-:Y:S02]  /*a2f0*/  IADD3.X R15, P0, PT, RZ, R15, RZ, P0, !PT ;  /* 0x0000000fff0f7210 */ /* 0x000fe4000071e4ff */
[----:B------:R-:W-:-:S02]  /*a300*/  LOP3.LUT R20, RZ, R18, RZ, 0x33, !PT ;  /* 0x00000012ff147212 */ /* 0x000fc400078e33ff */
[----:B------:R-:W-:Y:S02]  /*a310*/  IADD3.X R12, P1, PT, RZ, R12, RZ, P0, !PT ;  /* 0x0000000cff0c7210 */ /* 0x000fe4000073e4ff */
[----:B------:R-:W-:-:S03]  /*a320*/  ISETP.GT.U32.AND P2, PT, R17, -0x1, PT ;  /* 0xffffffff1100780c */ /* 0x000fc60003f44070 */
[----:B------:R-:W-:Y:S01]  /*a330*/  IMAD.X R21, RZ, RZ, R20, P1 ;  /* 0x000000ffff157224 */ /* 0x000fe200008e0614 */
[----:B------:R-:W-:-:S04]  /*a340*/  ISETP.GT.AND.EX P0, PT, R18, -0x1, PT, P2 ;  /* 0xffffffff1200780c */ /* 0x000fc80003f04320 */
[----:B------:R-:W-:Y:S02]  /*a350*/  SEL R21, R18, R21, P0 ;  /* 0x0000001512157207 */ /* 0x000fe40000000000 */
[----:B------:R-:W-:Y:S02]  /*a360*/  SEL R20, R17, R12, P0 ;  /* 0x0000000c11147207 */ /* 0x000fe40000000000 */
[----:B------:R-:W-:Y:S02]  /*a370*/  ISETP.NE.U32.AND P1, PT, R21, RZ, PT ;  /* 0x000000ff1500720c */ /* 0x000fe40003f25070 */
[----:B------:R-:W-:Y:S02]  /*a380*/  SEL R31, R16, R15, P0 ;  /* 0x0000000f101f7207 */ /* 0x000fe40000000000 */
[----:B------:R-:W-:Y:S01]  /*a390*/  SEL R17, R20, R21, !P1 ;  /* 0x0000001514117207 */ /* 0x000fe20004800000 */
[----:B------:R-:W-:-:S05]  /*a3a0*/  @!P0 IMAD.MOV R14, RZ, RZ, -R14 ;  /* 0x000000ffff0e8224 */ /* 0x000fca00078e0a0e */
[----:B------:R-:W0:Y:S02]  /*a3b0*/  FLO.U32 R17, R17 ;  /* 0x0000001100117300 */ /* 0x000e2400000e0000 */
[C---:B0-----:R-:W-:Y:S02]  /*a3c0*/  IADD3 R22, PT, PT, -R17.reuse, 0x1f, RZ ;  /* 0x0000001f11167810 */ /* 0x041fe40007ffe1ff */
[----:B------:R-:W-:-:S03]  /*a3d0*/  IADD3 R12, PT, PT, -R17, 0x3f, RZ ;  /* 0x0000003f110c7810 */ /* 0x000fc60007ffe1ff */
[----:B------:R-:W-:-:S05]  /*a3e0*/  @P1 IMAD.MOV R12, RZ, RZ, R22 ;  /* 0x000000ffff0c1224 */ /* 0x000fca00078e0216 */
[----:B------:R-:W-:-:S13]  /*a3f0*/  ISETP.NE.AND P1, PT, R12, RZ, PT ;  /* 0x000000ff0c00720c */ /* 0x000fda0003f25270 */
[----:B------:R-:W-:Y:S05]  /*a400*/  @!P1 BRA `(.L_x_112) ;  /* 0x0000000000289947 */ /* 0x000fea0003800000 */
[----:B------:R-:W-:Y:S02]  /*a410*/  LOP3.LUT R15, R12, 0x3f, RZ, 0xc0, !PT ;  /* 0x0000003f0c0f7812 */ /* 0x000fe400078ec0ff */
[----:B------:R-:W-:Y:S02]  /*a420*/  SHF.R.U64 R17, R14, 0x1, R31 ;  /* 0x000000010e117819 */ /* 0x000fe4000000121f */
[CC--:B------:R-:W-:Y:S02]  /*a430*/  SHF.L.U64.HI R23, R20.reuse, R15.reuse, R21 ;  /* 0x0000000f14177219 */ /* 0x0c0fe40000010215 */
[----:B------:R-:W-:Y:S02]  /*a440*/  SHF.L.U32 R21, R20, R15, RZ ;  /* 0x0000000f14157219 */ /* 0x000fe400000006ff */
[----:B------:R-:W-:Y:S02]  /*a450*/  SHF.R.U32.HI R15, RZ, 0x1, R31 ;  /* 0x00000001ff0f7819 */ /* 0x000fe4000001161f */
[----:B------:R-:W-:-:S04]  /*a460*/  LOP3.LUT R14, R12, 0x3f, RZ, 0xc, !PT ;  /* 0x0000003f0c0e7812 */ /* 0x000fc800078e0cff */
[-CC-:B------:R-:W-:Y:S02]  /*a470*/  SHF.R.U64 R20, R17, R14.reuse, R15.reuse ;  /* 0x0000000e11147219 */ /* 0x180fe4000000120f */
[----:B------:R-:W-:Y:S02]  /*a480*/  SHF.R.U32.HI R14, RZ, R14, R15 ;  /* 0x0000000eff0e7219 */ /* 0x000fe4000001160f */
[----:B------:R-:W-:Y:S02]  /*a490*/  LOP3.LUT R20, R21, R20, RZ, 0xfc, !PT ;  /* 0x0000001415147212 */ /* 0x000fe400078efcff */
[----:B------:R-:W-:-:S07]  /*a4a0*/  LOP3.LUT R21, R23, R14, RZ, 0xfc, !PT ;  /* 0x0000000e17157212 */ /* 0x000fce00078efcff */
.L_x_112:
[----:B------:R-:W-:Y:S05]  /*a4b0*/  BSYNC.RECONVERGENT B0 ;  /* 0x0000000000007941 */ /* 0x000fea0003800200 */
.L_x_111:
[----:B------:R-:W-:Y:S01]  /*a4c0*/  IMAD.WIDE.U32 R16, R20, 0x2168c235, RZ ;  /* 0x2168c23514107825 */ /* 0x000fe200078e00ff */
[----:B------:R-:W-:-:S03]  /*a4d0*/  SHF.R.U32.HI R19, RZ, 0x1e, R19 ;  /* 0x0000001eff137819 */ /* 0x000fc60000011613 */
[----:B------:R-:W-:Y:S01]  /*a4e0*/  IMAD.MOV.U32 R14, RZ, RZ, R17 ;  /* 0x000000ffff0e7224 */ /* 0x000fe200078e0011 */
[----:B------:R-:W-:Y:S01]  /*a4f0*/  IADD3 RZ, P1, PT, R16, R16, RZ ;  /* 0x0000001010ff7210 */ /* 0x000fe20007f3e0ff */
[----:B------:R-:W-:Y:S01]  /*a500*/  IMAD.MOV.U32 R15, RZ, RZ, RZ ;  /* 0x000000ffff0f7224 */ /* 0x000fe200078e00ff */
[----:B------:R-:W-:Y:S01]  /*a510*/  LEA.HI R18, R18, R19, RZ, 0x1 ;  /* 0x0000001312127211 */ /* 0x000fe200078f08ff */
[----:B------:R-:W-:-:S04]  /*a520*/  IMAD.HI.U32 R17, R21, -0x36f0255e, RZ ;  /* 0xc90fdaa215117827 */ /* 0x000fc800078e00ff */
[----:B------:R-:W-:-:S04]  /*a530*/  IMAD.WIDE.U32 R14, R20, -0x36f0255e, R14 ;  /* 0xc90fdaa2140e7825 */ /* 0x000fc800078e000e */
[----:B------:R-:W-:-:S04]  /*a540*/  IMAD.WIDE.U32 R14, P2, R21, 0x2168c235, R14 ;  /* 0x2168c235150e7825 */ /* 0x000fc8000784000e */
[----:B------:R-:W-:Y:S01]  /*a550*/  IMAD R21, R21, -0x36f0255e, RZ ;  /* 0xc90fdaa215157824 */ /* 0x000fe200078e02ff */
[----:B------:R-:W-:Y:S01]  /*a560*/  IADD3.X RZ, P1, PT, R14, R14, RZ, P1, !PT ;  /* 0x0000000e0eff7210 */ /* 0x000fe20000f3e4ff */
[----:B------:R-:W-:-:S03]  /*a570*/  IMAD.X R16, RZ, RZ, R17, P2 ;  /* 0x000000ffff107224 */ /* 0x000fc600010e0611 */
[----:B------:R-:W-:-:S04]  /*a580*/  IADD3 R15, P2, PT, R21, R15, RZ ;  /* 0x0000000f150f7210 */ /* 0x000fc80007f5e0ff */
[C---:B------:R-:W-:Y:S01]  /*a590*/  ISETP.GT.U32.AND P3, PT, R15.reuse, RZ, PT ;  /* 0x000000ff0f00720c */ /* 0x040fe20003f64070 */
[----:B------:R-:W-:Y:S01]  /*a5a0*/  IMAD.X R16, RZ, RZ, R16, P2 ;  /* 0x000000ffff107224 */ /* 0x000fe200010e0610 */
[----:B------:R-:W-:-:S04]  /*a5b0*/  IADD3.X R14, P2, PT, R15, R15, RZ, P1, !PT ;  /* 0x0000000f0f0e7210 */ /* 0x000fc80000f5e4ff */
[C---:B------:R-:W-:Y:S01]  /*a5c0*/  ISETP.GT.AND.EX P1, PT, R16.reuse, RZ, PT, P3 ;  /* 0x000000ff1000720c */ /* 0x040fe20003f24330 */
[----:B------:R-:W-:-:S03]  /*a5d0*/  IMAD.X R17, R16, 0x1, R16, P2 ;  /* 0x0000000110117824 */ /* 0x000fc600010e0610 */
[----:B------:R-:W-:Y:S02]  /*a5e0*/  SEL R14, R14, R15, P1 ;  /* 0x0000000f0e0e7207 */ /* 0x000fe40000800000 */
[----:B------:R-:W-:Y:S02]  /*a5f0*/  SEL R17, R17, R16, P1 ;  /* 0x0000001011117207 */ /* 0x000fe40000800000 */
[----:B------:R-:W-:Y:S02]  /*a600*/  IADD3 R23, P2, PT, R14, 0x1, RZ ;  /* 0x000000010e177810 */ /* 0x000fe40007f5e0ff */
[----:B------:R-:W-:Y:S02]  /*a610*/  SEL R15, RZ, 0xffffffff, !P1 ;  /* 0xffffffffff0f7807 */ /* 0x000fe40004800000 */
[----:B------:R-:W-:Y:S01]  /*a620*/  LOP3.LUT P1, R13, R13, 0x80000000, RZ, 0xc0, !PT ;  /* 0x800000000d0d7812 */ /* 0x000fe2000782c0ff */
[----:B------:R-:W-:Y:S02]  /*a630*/  IMAD.X R14, RZ, RZ, R17, P2 ;  /* 0x000000ffff0e7224 */ /* 0x000fe400010e0611 */
[----:B------:R-:W-:Y:S01]  /*a640*/  IMAD.IADD R12, R15, 0x1, -R12 ;  /* 0x000000010f0c7824 */ /* 0x000fe200078e0a0c */
[----:B------:R-:W-:-:S02]  /*a650*/  @!P0 LOP3.LUT R13, R13, 0x80000000, RZ, 0x3c, !PT ;  /* 0x800000000d0d8812 */ /* 0x000fc400078e3cff */
[----:B------:R-:W-:Y:S01]  /*a660*/  SHF.R.U64 R23, R23, 0xa, R14 ;  /* 0x0000000a17177819 */ /* 0x000fe2000000120e */
[----:B------:R-:W-:-:S03]  /*a670*/  IMAD.SHL.U32 R12, R12, 0x100000, RZ ;  /* 0x001000000c0c7824 */ /* 0x000fc600078e00ff */
[----:B------:R-:W-:-:S03]  /*a680*/  IADD3 R23, P2, PT, R23, 0x1, RZ ;  /* 0x0000000117177810 */ /* 0x000fc60007f5e0ff */
[----:B------:R-:W-:Y:S01]  /*a690*/  @P1 IMAD.MOV R18, RZ, RZ, -R18 ;  /* 0x000000ffff121224 */ /* 0x000fe200078e0a12 */
[----:B------:R-:W-:-:S04]  /*a6a0*/  LEA.HI.X R14, R14, RZ, RZ, 0x16, P2 ;  /* 0x000000ff0e0e7211 */ /* 0x000fc800010fb4ff */
[--C-:B------:R-:W-:Y:S02]  /*a6b0*/  SHF.R.U64 R23, R23, 0x1, R14.reuse ;  /* 0x0000000117177819 */ /* 0x100fe4000000120e */
[----:B------:R-:W-:Y:S02]  /*a6c0*/  SHF.R.U32.HI R15, RZ, 0x1, R14 ;  /* 0x00000001ff0f7819 */ /* 0x000fe4000001160e */
[----:B------:R-:W-:-:S04]  /*a6d0*/  IADD3 R23, P2, P3, RZ, RZ, R23 ;  /* 0x000000ffff177210 */ /* 0x000fc80007b5e017 */
[----:B------:R-:W-:-:S04]  /*a6e0*/  IADD3.X R12, PT, PT, R12, 0x3fe00000, R15, P2, P3 ;  /* 0x3fe000000c0c7810 */ /* 0x000fc800017e640f */
[----:B------:R-:W-:-:S07]  /*a6f0*/  LOP3.LUT R13, R12, R13, RZ, 0xfc, !PT ;  /* 0x0000000d0c0d7212 */ /* 0x000fce00078efcff */
.L_x_106:
[----:B------:R-:W-:Y:S02]  /*a700*/  IMAD.MOV.U32 R14, RZ, RZ, R8 ;  /* 0x000000ffff0e7224 */ /* 0x000fe400078e0008 */
[----:B------:R-:W-:Y:S02]  /*a710*/  IMAD.MOV.U32 R15, RZ, RZ, 0x0 ;  /* 0x00000000ff0f7424 */ /* 0x000fe400078e00ff */
[----:B------:R-:W-:Y:S02]  /*a720*/  IMAD.MOV.U32 R12, RZ, RZ, R23 ;  /* 0x000000ffff0c7224 */ /* 0x000fe400078e0017 */
[----:B------:R-:W-:Y:S05]  /*a730*/  RET.REL.NODEC R14 `(_Z8move_batiPdS_S_S_S_S_dddS_S_dS_i) ;  /* 0xffffff580e307950 */ /* 0x000fea0003c3ffff */
.L_x_113:
[----:B------:R-:W-:-:S00]  /*a740*/  BRA `(.L_x_113) ;  /* 0xfffffffc00fc7947 */ /* 0x000fc0000383ffff */
[----:B------:R-:W-:-:S00]  /*a750*/  NOP ;  /* 0x0000000000007918 */ /* 0x000fc00000000000 */
        /* <DEDUP_REMOVED lines=10> */
.L_x_236:


//--------------------- .text._Z8init_batiPdS_S_S_S_S_i --------------------------
	.section	.text._Z8init_batiPdS_S_S_S_S_i,"ax",@progbits
	.align	128
        .global         _Z8init_batiPdS_S_S_S_S_i
        .type           _Z8init_batiPdS_S_S_S_S_i,@function
        .size           _Z8init_batiPdS_S_S_S_S_i,(.L_x_239 - _Z8init_batiPdS_S_S_S_S_i)
        .other          _Z8init_batiPdS_S_S_S_S_i,@"STO_CUDA_ENTRY STV_DEFAULT"
_Z8init_batiPdS_S_S_S_S_i:
.text._Z8init_batiPdS_S_S_S_S_i:
[----:B------:R-:W0:Y:S01]  /*0000*/  LDC R1, c[0x0][0x37c] ;  /* 0x0000df00ff017b82 */ /* 0x000e220000000800 */
[----:B------:R-:W1:Y:S07]  /*0010*/  S2R R18, SR_TID.X ;  /* 0x0000000000127919 */ /* 0x000e6e0000002100 */
[----:B------:R-:W1:Y:S01]  /*0020*/  S2UR UR4, SR_CTAID.X ;  /* 0x00000000000479c3 */ /* 0x000e620000002500 */
[----:B------:R-:W2:Y:S01]  /*0030*/  LDCU.64 UR10, c[0x0][0x358] ;  /* 0x00006b00ff0a77ac */ /* 0x000ea20008000a00 */
[----:B0-----:R-:W-:-:S06]  /*0040*/  VIADD R1, R1, 0xffffffa8 ;  /* 0xffffffa801017836 */ /* 0x001fcc0000000000 */
[----:B------:R-:W1:Y:S08]  /*0050*/  LDC R5, c[0x0][0x360] ;  /* 0x0000d800ff057b82 */ /* 0x000e700000000800 */
[----:B------:R-:W0:Y:S01]  /*0060*/  LDC.64 R2, c[0x0][0x3b0] ;  /* 0x0000ec00ff027b82 */ /* 0x000e220000000a00 */
[----:B-1----:R-:W-:-:S05]  /*0070*/  IMAD R18, R5, UR4, R18 ;  /* 0x0000000405127c24 */ /* 0x002fca000f8e0212 */
[----:B------:R-:W-:Y:S01]  /*0080*/  SHF.R.S32.HI R19, RZ, 0x1f, R18 ;  /* 0x0000001fff137819 */ /* 0x000fe20000011412 */
[----:B0-----:R-:W-:-:S05]  /*0090*/  IMAD.WIDE R2, R18, 0x8, R2 ;  /* 0x0000000812027825 */ /* 0x001fca00078e0202 */
[----:B--2---:R0:W-:Y:S02]  /*00a0*/  STG.E.64 desc[UR10][R2.64], RZ ;  /* 0x000000ff02007986 */ /* 0x0041e4000c101b0a */
[----:B0-----:R-:W-:-:S06]  /*00b0*/  CS2R R2, SR_CLOCKLO ;  /* 0x0000000000027805 */ /* 0x001fcc0000015000 */
        /* <DEDUP_REMOVED lines=8> */
[----:B------:R-:W-:Y:S01]  /*0140*/  VIADD R5, R3, 0x1f123bb5 ;  /* 0x1f123bb503057836 */ /* 0x000fe20000000000 */
[----:B------:R-:W-:-:S02]  /*0150*/  IADD3 R2, PT, PT, R0, 0x64f0c9, R3 ;  /* 0x0064f0c900027810 */ /* 0x000fc40007ffe003 */
[----:B------:R-:W-:Y:S01]  /*0160*/  LOP3.LUT R6, R3, 0x5491333, RZ, 0x3c, !PT ;  /* 0x0549133303067812 */ /* 0x000fe200078e3cff */
[----:B------:R-:W-:Y:S01]  /*0170*/  VIADD R3, R0, 0x75bcd15 ;  /* 0x075bcd1500037836 */ /* 0x000fe20000000000 */
[----:B------:R0:W-:Y:S04]  /*0180*/  STL.64 [R1+0x8], R4 ;  /* 0x0000080401007387 */ /* 0x0001e80000100a00 */
[----:B------:R0:W-:Y:S04]  /*0190*/  STL.64 [R1], R2 ;  /* 0x0000000201007387 */ /* 0x0001e80000100a00 */
[----:B------:R0:W-:Y:S01]  /*01a0*/  STL.64 [R1+0x10], R6 ;  /* 0x0000100601007387 */ /* 0x0001e20000100a00 */
[----:B------:R-:W-:Y:S05]  /*01b0*/  @!P0 BRA `(.L_x_115) ;  /* 0x0000002400408947 */ /* 0x000fea0003800000 */
[----:B------:R-:W-:Y:S02]  /*01c0*/  IMAD.MOV.U32 R12, RZ, RZ, RZ ;  /* 0x000000ffff0c7224 */ /* 0x000fe400078e00ff */
[----:B------:R-:W-:Y:S02]  /*01d0*/  IMAD.MOV.U32 R13, RZ, RZ, R18 ;  /* 0x000000ffff0d7224 */ /* 0x000fe400078e0012 */
[----:B------:R-:W-:-:S07]  /*01e0*/  IMAD.MOV.U32 R0, RZ, RZ, R19 ;  /* 0x000000ffff007224 */ /* 0x000fce00078e0013 */
.L_x_124:
[----:B------:R-:W-:Y:S01]  /*01f0*/  LOP3.LUT R21, R13, 0x3, RZ, 0xc0, !PT ;  /* 0x000000030d157812 */ /* 0x000fe200078ec0ff */
[----:B------:R-:W-:Y:S03]  /*0200*/  BSSY.RECONVERGENT B1, `(.L_x_116) ;  /* 0x0000245000017945 */ /* 0x000fe60003800200 */
[----:B------:R-:W-:-:S04]  /*0210*/  ISETP.NE.U32.AND P0, PT, R21, RZ, PT ;  /* 0x000000ff1500720c */ /* 0x000fc80003f05070 */
[----:B------:R-:W-:-:S13]  /*0220*/  ISETP.NE.AND.EX P0, PT, RZ, RZ, PT, P0 ;  /* 0x000000ffff00720c */ /* 0x000fda0003f05300 */
[----:B-123--:R-:W-:Y:S05]  /*0230*/  @!P0 BRA `(.L_x_117) ;  /* 0x0000002400048947 */ /* 0x00efea0003800000 */
[----:B------:R-:W1:Y:S01]  /*0240*/  LDC.64 R8, c[0x4][RZ] ;  /* 0x01000000ff087b82 */ /* 0x000e620000000a00 */
[----:B------:R-:W-:Y:S01]  /*0250*/  IMAD.MOV.U32 R14, RZ, RZ, RZ ;  /* 0x000000ffff0e7224 */ /* 0x000fe200078e00ff */
[----:B0-----:R-:W-:Y:S02]  /*0260*/  CS2R R6, SRZ ;  /* 0x0000000000067805 */ /* 0x001fe4000001ff00 */
[----:B------:R-:W-:Y:S01]  /*0270*/  CS2R R4, SRZ ;  /* 0x0000000000047805 */ /* 0x000fe2000001ff00 */
[----:B------:R-:W-:Y:S02]  /*0280*/  IMAD.MOV.U32 R3, RZ, RZ, RZ ;  /* 0x000000ffff037224 */ /* 0x000fe400078e00ff */
[----:B-1----:R-:W-:-:S07]  /*0290*/  IMAD.WIDE.U32 R8, R12, 0xc80, R8 ;  /* 0x00000c800c087825 */ /* 0x002fce00078e0008 */
.L_x_119:
[----:B------:R-:W-:-:S06]  /*02a0*/  IMAD R15, R14, 0x4, R1 ;  /* 0x000000040e0f7824 */ /* 0x000fcc00078e0201 */
[----:B------:R-:W5:Y:S01]  /*02b0*/  LDL R15, [R15+0x4] ;  /* 0x000004000f0f7983 */ /* 0x000f620000100800 */
[----:B------:R-:W-:Y:S01]  /*02c0*/  IMAD.SHL.U32 R16, R14, 0x20, RZ ;  /* 0x000000200e107824 */ /* 0x000fe200078e00ff */
[----:B------:R-:W-:-:S06]  /*02d0*/  UMOV UR4, URZ ;  /* 0x000000ff00047c82 */ /* 0x000fcc0008000000 */
.L_x_118:
[----:B-----5:R-:W-:Y:S01]  /*02e0*/  SHF.R.U32.HI R27, RZ, UR4, R15 ;  /* 0x00000004ff1b7c19 */ /* 0x020fe2000801160f */
[----:B------:R-:W-:-:S03]  /*02f0*/  VIADD R10, R16, UR4 ;  /* 0x00000004100a7c36 */ /* 0x000fc60008000000 */
[----:B------:R-:W-:-:S04]  /*0300*/  LOP3.LUT R11, R27, 0x1, RZ, 0xc0, !PT ;  /* 0x000000011b0b7812 */ /* 0x000fc800078ec0ff */
[----:B------:R-:W-:Y:S01]  /*0310*/  ISETP.NE.U32.AND P0, PT, R11, 0x1, PT ;  /* 0x000000010b00780c */ /* 0x000fe20003f05070 */
[----:B------:R-:W-:-:S04]  /*0320*/  IMAD R11, R10, 0x5, RZ ;  /* 0x000000050a0b7824 */ /* 0x000fc800078e02ff */
[----:B------:R-:W-:-:S08]  /*0330*/  IMAD.WIDE.U32 R10, R11, 0x4, R8 ;  /* 0x000000040b0a7825 */ /* 0x000fd000078e0008 */
[----:B------:R-:W2:Y:S01]  /*0340*/  @!P0 LDG.E R20, desc[UR10][R10.64+0x10] ;  /* 0x0000100a0a148981 */ /* 0x000ea2000c1e1900 */
[----:B------:R-:W-:-:S03]  /*0350*/  R2P PR, R27, 0x7e ;  /* 0x0000007e1b007804 */ /* 0x000fc60000000000 */
[----:B------:R-:W3:Y:S04]  /*0360*/  @!P0 LDG.E R22, desc[UR10][R10.64] ;  /* 0x0000000a0a168981 */ /* 0x000ee8000c1e1900 */
        /* <DEDUP_REMOVED lines=8> */
[----:B------:R-:W4:Y:S04]  /*03f0*/  @!P0 LDG.E R23, desc[UR10][R10.64+0xc] ;  /* 0x00000c0a0a178981 */ /* 0x000f28000c1e1900 */
        /* <DEDUP_REMOVED lines=9> */
[----:B----4-:R-:W-:Y:S02]  /*0490*/  @P1 LOP3.LUT R7, R7, R28, RZ, 0x3c, !PT ;  /* 0x0000001c07071212 */ /* 0x010fe400078e3cff */
[----:B------:R-:W-:Y:S01]  /*04a0*/  @!P0 LOP3.LUT R5, R5, R24, RZ, 0x3c, !PT ;  /* 0x0000001805058212 */ /* 0x000fe200078e3cff */
[----:B------:R-:W4:Y:S01]  /*04b0*/  @P3 LDG.E R28, desc[UR10][R10.64+0x44] ;  /* 0x0000440a0a1c3981 */ /* 0x000f22000c1e1900 */
[----:B------:R-:W-:Y:S02]  /*04c0*/  @P2 LOP3.LUT R7, R7, R30, RZ, 0x3c, !PT ;  /* 0x0000001e07072212 */ /* 0x000fe400078e3cff */
[----:B------:R-:W-:Y:S01]  /*04d0*/  @!P0 LOP3.LUT R4, R4, R17, RZ, 0x3c, !PT ;  /* 0x0000001104048212 */ /* 0x000fe200078e3cff */
[----:B------:R-:W4:Y:S01]  /*04e0*/  @P2 LDG.E R24, desc[UR10][R10.64+0x30] ;  /* 0x0000300a0a182981 */ /* 0x000f22000c1e1900 */
[----:B------:R-:W-:-:S03]  /*04f0*/  @P3 LOP3.LUT R7, R7, R32, RZ, 0x3c, !PT ;  /* 0x0000002007073212 */ /* 0x000fc600078e3cff */
[----:B------:R-:W4:Y:S01]  /*0500*/  @P1 LDG.E R17, desc[UR10][R10.64+0x20] ;  /* 0x0000200a0a111981 */ /* 0x000f22000c1e1900 */
[----:B------:R-:W-:-:S03]  /*0510*/  @P4 LOP3.LUT R7, R7, R34, RZ, 0x3c, !PT ;  /* 0x0000002207074212 */ /* 0x000fc600078e3cff */
[----:B------:R-:W4:Y:S01]  /*0520*/  @P4 LDG.E R30, desc[UR10][R10.64+0x58] ;  /* 0x0000580a0a1e4981 */ /* 0x000f22000c1e1900 */
[----:B------:R-:W-:-:S03]  /*0530*/  @P1 LOP3.LUT R3, R3, R26, RZ, 0x3c, !PT ;  /* 0x0000001a03031212 */ /* 0x000fc600078e3cff */
[----:B------:R-:W4:Y:S01]  /*0540*/  @P3 LDG.E R26, desc[UR10][R10.64+0x3c] ;  /* 0x00003c0a0a1a3981 */ /* 0x000f22000c1e1900 */
[----:B------:R-:W-:Y:S02]  /*0550*/  @P5 LOP3.LUT R7, R7, R36, RZ, 0x3c, !PT ;  /* 0x0000002407075212 */ /* 0x000fe400078e3cff */
[----:B------:R-:W-:Y:S02]  /*0560*/  @!P0 LOP3.LUT R6, R6, R23, RZ, 0x3c, !PT ;  /* 0x0000001706068212 */ /* 0x000fe400078e3cff */
[----:B------:R-:W4:Y:S01]  /*0570*/  @P2 LDG.E R23, desc[UR10][R10.64+0x2c] ;  /* 0x00002c0a0a172981 */ /* 0x000f22000c1e1900 */
[----:B------:R-:W-:-:S03]  /*0580*/  @P6 LOP3.LUT R7, R7, R29, RZ, 0x3c, !PT ;  /* 0x0000001d07076212 */ /* 0x000fc600078e3cff */
[----:B------:R-:W4:Y:S01]  /*0590*/  @P3 LDG.E R29, desc[UR10][R10.64+0x40] ;  /* 0x0000400a0a1d3981 */ /* 0x000f22000c1e1900 */
[----:B------:R-:W-:-:S03]  /*05a0*/  @P1 LOP3.LUT R4, R4, R25, RZ, 0x3c, !PT ;  /* 0x0000001904041212 */ /* 0x000fc600078e3cff */
[----:B------:R-:W4:Y:S01]  /*05b0*/  @P2 LDG.E R25, desc[UR10][R10.64+0x34] ;  /* 0x0000340a0a192981 */ /* 0x000f22000c1e1900 */
[----:B--2---:R-:W-:-:S03]  /*05c0*/  @P1 LOP3.LUT R5, R5, R20, RZ, 0x3c, !PT ;  /* 0x0000001405051212 */ /* 0x004fc600078e3cff */
[----:B------:R-:W2:Y:S01]  /*05d0*/  @P4 LDG.E R20, desc[UR10][R10.64+0x50] ;  /* 0x0000500a0a144981 */ /* 0x000ea2000c1e1900 */
[----:B---3--:R-:W-:Y:S02]  /*05e0*/  @P2 LOP3.LUT R3, R3, R22, RZ, 0x3c, !PT ;  /* 0x0000001603032212 */ /* 0x008fe400078e3cff */
[----:B------:R-:W-:Y:S01]  /*05f0*/  LOP3.LUT P0, RZ, R27, 0x80, RZ, 0xc0, !PT ;  /* 0x000000801bff7812 */ /* 0x000fe2000780c0ff */
[----:B------:R-:W3:-:S12]  /*0600*/  @P5 LDG.E R22, desc[UR10][R10.64+0x6c] ;  /* 0x00006c0a0a165981 */ /* 0x000ed8000c1e1900 */
[----:B------:R-:W3:Y:S01]  /*0610*/  @P0 LDG.E R32, desc[UR10][R10.64+0x9c] ;  /* 0x00009c0a0a200981 */ /* 0x000ee2000c1e1900 */
[----:B----4-:R-:W-:-:S03]  /*0620*/  @P2 LOP3.LUT R5, R5, R24, RZ, 0x3c, !PT ;  /* 0x0000001805052212 */ /* 0x010fc600078e3cff */
[----:B------:R-:W4:Y:S01]  /*0630*/  @P6 LDG.E R24, desc[UR10][R10.64+0x78] ;  /* 0x0000780a0a186981 */ /* 0x000f22000c1e1900 */
[----:B------:R-:W-:-:S03]  /*0640*/  @P1 LOP3.LUT R6, R6, R17, RZ, 0x3c, !PT ;  /* 0x0000001106061212 */ /* 0x000fc600078e3cff */
[----:B------:R-:W4:Y:S01]  /*0650*/  @P5 LDG.E R17, desc[UR10][R10.64+0x68] ;  /* 0x0000680a0a115981 */ /* 0x000f22000c1e1900 */
[----:B------:R-:W-:Y:S02]  /*0660*/  @P3 LOP3.LUT R3, R3, R26, RZ, 0x3c, !PT ;  /* 0x0000001a03033212 */ /* 0x000fe400078e3cff */
[----:B------:R-:W-:Y:S01]  /*0670*/  @P3 LOP3.LUT R5, R5, R28, RZ, 0x3c, !PT ;  /* 0x0000001c05053212 */ /* 0x000fe200078e3cff */
[----:B------:R-:W4:Y:S01]  /*0680*/  @P6 LDG.E R26, desc[UR10][R10.64+0x80] ;  /* 0x0000800a0a1a6981 */ /* 0x000f22000c1e1900 */
[----:B------:R-:W-:-:S03]  /*0690*/  @P2 LOP3.LUT R4, R4, R23, RZ, 0x3c, !PT ;  /* 0x0000001704042212 */ /* 0x000fc600078e3cff */
[----:B------:R-:W4:Y:S04]  /*06a0*/  @P0 LDG.E R28, desc[UR10][R10.64+0x8c] ;  /* 0x00008c0a0a1c0981 */ /* 0x000f28000c1e1900 */
[----:B------:R-:W4:Y:S01]  /*06b0*/  @P5 LDG.E R23, desc[UR10][R10.64+0x70] ;  /* 0x0000700a0a175981 */ /* 0x000f22000c1e1900 */
[----:B------:R-:W-:Y:S02]  /*06c0*/  @P3 LOP3.LUT R4, R4, R29, RZ, 0x3c, !PT ;  /* 0x0000001d04043212 */ /* 0x000fe400078e3cff */
[----:B------:R-:W-:Y:S01]  /*06d0*/  @P2 LOP3.LUT R6, R6, R25, RZ, 0x3c, !PT ;  /* 0x0000001906062212 */ /* 0x000fe200078e3cff */
[----:B------:R-:W4:Y:S01]  /*06e0*/  @P6 LDG.E R29, desc[UR10][R10.64+0x84] ;  /* 0x0000840a0a1d6981 */ /* 0x000f22000c1e1900 */
[----:B------:R-:W-:-:S03]  /*06f0*/  @P4 LOP3.LUT R4, R4, R33, RZ, 0x3c, !PT ;  /* 0x0000002104044212 */ /* 0x000fc600078e3cff */
[----:B------:R-:W4:Y:S01]  /*0700*/  @P6 LDG.E R25, desc[UR10][R10.64+0x7c] ;  /* 0x00007c0a0a196981 */ /* 0x000f22000c1e1900 */
[----:B------:R-:W-:Y:S02]  /*0710*/  @P3 LOP3.LUT R6, R6, R31, RZ, 0x3c, !PT ;  /* 0x0000001f06063212 */ /* 0x000fe400078e3cff */
[----:B------:R-:W-:Y:S01]  /*0720*/  @P4 LOP3.LUT R5, R5, R30, RZ, 0x3c, !PT ;  /* 0x0000001e05054212 */ /* 0x000fe200078e3cff */
[----:B------:R-:W4:Y:S04]  /*0730*/  @P0 LDG.E R31, desc[UR10][R10.64+0x90] ;  /* 0x0000900a0a1f0981 */ /* 0x000f28000c1e1900 */
[----:B------:R-:W4:Y:S04]  /*0740*/  @P0 LDG.E R30, desc[UR10][R10.64+0x94] ;  /* 0x0000940a0a1e0981 */ /* 0x000f28000c1e1900 */
[----:B------:R-:W4:Y:S01]  /*0750*/  @P0 LDG.E R33, desc[UR10][R10.64+0x98] ;  /* 0x0000980a0a210981 */ /* 0x000f22000c1e1900 */
[----:B--2---:R-:W-:-:S03]  /*0760*/  @P4 LOP3.LUT R3, R3, R20, RZ, 0x3c, !PT ;  /* 0x0000001403034212 */ /* 0x004fc600078e3cff */
[----:B------:R-:W2:Y:S01]  /*0770*/  @P5 LDG.E R20, desc[UR10][R10.64+0x64] ;  /* 0x0000640a0a145981 */ /* 0x000ea2000c1e1900 */
[----:B------:R-:W-:Y:S02]  /*0780*/  @P4 LOP3.LUT R6, R6, R35, RZ, 0x3c, !PT ;  /* 0x0000002306064212 */ /* 0x000fe400078e3cff */
[----:B---3--:R-:W-:Y:S02]  /*0790*/  @P5 LOP3.LUT R5, R5, R22, RZ, 0x3c, !PT ;  /* 0x0000001605055212 */ /* 0x008fe400078e3cff */
[----:B------:R-:W-:Y:S02]  /*07a0*/  @P0 LOP3.LUT R7, R7, R32, RZ, 0x3c, !PT ;  /* 0x0000002007070212 */ /* 0x000fe400078e3cff */
[----:B----4-:R-:W-:Y:S02]  /*07b0*/  @P5 LOP3.LUT R4, R4, R17, RZ, 0x3c, !PT ;  /* 0x0000001104045212 */ /* 0x010fe400078e3cff */
[----:B------:R-:W-:Y:S02]  /*07c0*/  @P6 LOP3.LUT R5, R5, R26, RZ, 0x3c, !PT ;  /* 0x0000001a05056212 */ /* 0x000fe400078e3cff */
[----:B------:R-:W-:-:S04]  /*07d0*/  @P5 LOP3.LUT R6, R6, R23, RZ, 0x3c, !PT ;  /* 0x0000001706065212 */ /* 0x000fc800078e3cff */
[----:B------:R-:W-:Y:S02]  /*07e0*/  @P6 LOP3.LUT R6, R6, R29, RZ, 0x3c, !PT ;  /* 0x0000001d06066212 */ /* 0x000fe400078e3cff */
[----:B------:R-:W-:-:S04]  /*07f0*/  @P6 LOP3.LUT R4, R4, R25, RZ, 0x3c, !PT ;  /* 0x0000001904046212 */ /* 0x000fc800078e3cff */
[----:B------:R-:W-:Y:S02]  /*0800*/  @P0 LOP3.LUT R4, R4, R31, RZ, 0x3c, !PT ;  /* 0x0000001f04040212 */ /* 0x000fe400078e3cff */
[----:B------:R-:W-:Y:S02]  /*0810*/  @P0 LOP3.LUT R5, R5, R30, RZ, 0x3c, !PT ;  /* 0x0000001e05050212 */ /* 0x000fe400078e3cff */
[----:B------:R-:W-:Y:S02]  /*0820*/  @P0 LOP3.LUT R6, R6, R33, RZ, 0x3c, !PT ;  /* 0x0000002106060212 */ /* 0x000fe400078e3cff */
[----:B--2---:R-:W-:-:S04]  /*0830*/  @P5 LOP3.LUT R3, R3, R20, RZ, 0x3c, !PT ;  /* 0x0000001403035212 */ /* 0x004fc800078e3cff */
[----:B------:R-:W-:-:S04]  /*0840*/  @P6 LOP3.LUT R3, R3, R24, RZ, 0x3c, !PT ;  /* 0x0000001803036212 */ /* 0x000fc800078e3cff */
        /* <DEDUP_REMOVED lines=23> */
[----:B------:R-:W2:Y:S01]  /*09c0*/  @P2 LDG.E R24, desc[UR10][R10.64+0xd0] ;  /* 0x0000d00a0a182981 */ /* 0x000ea2000c1e1900 */
[----:B------:R-:W-:-:S03]  /*09d0*/  @P0 LOP3.LUT R5, R5, R26, RZ, 0x3c, !PT ;  /* 0x0000001a05050212 */ /* 0x000fc600078e3cff */
[----:B------:R-:W2:Y:S01]  /*09e0*/  @P2 LDG.E R26, desc[UR10][R10.64+0xd8] ;  /* 0x0000d80a0a1a2981 */ /* 0x000ea2000c1e1900 */
[----:B------:R-:W-:-:S03]  /*09f0*/  @P1 LOP3.LUT R6, R6, R29, RZ, 0x3c, !PT ;  /* 0x0000001d06061212 */ /* 0x000fc600078e3cff */
[----:B------:R-:W2:Y:S01]  /*0a00*/  @P3 LDG.E R29, desc[UR10][R10.64+0xe8] ;  /* 0x0000e80a0a1d3981 */ /* 0x000ea2000c1e1900 */
[----:B------:R-:W-:Y:S02]  /*0a10*/  @P0 LOP3.LUT R7, R7, R28, RZ, 0x3c, !PT ;  /* 0x0000001c07070212 */ /* 0x000fe400078e3cff */
[----:B------:R-:W-:Y:S01]  /*0a20*/  LOP3.LUT P0, RZ, R27, 0x8000, RZ, 0xc0, !PT ;  /* 0x000080001bff7812 */ /* 0x000fe2000780c0ff */
[----:B------:R-:W2:Y:S01]  /*0a30*/  @P3 LDG.E R28, desc[UR10][R10.64+0xdc] ;  /* 0x0000dc0a0a1c3981 */ /* 0x000ea2000c1e1900 */
[----:B------:R-:W-:-:S03]  /*0a40*/  @P1 LOP3.LUT R3, R3, R30, RZ, 0x3c, !PT ;  /* 0x0000001e03031212 */ /* 0x000fc600078e3cff */
[----:B------:R-:W2:Y:S01]  /*0a50*/  @P3 LDG.E R27, desc[UR10][R10.64+0xe0] ;  /* 0x0000e00a0a1b3981 */ /* 0x000ea2000c1e1900 */
[----:B------:R-:W-:-:S03]  /*0a60*/  @P1 LOP3.LUT R5, R5, R32, RZ, 0x3c, !PT ;  /* 0x0000002005051212 */ /* 0x000fc600078e3cff */
[----:B------:R-:W2:Y:S01]  /*0a70*/  @P3 LDG.E R30, desc[UR10][R10.64+0xe4] ;  /* 0x0000e40a0a1e3981 */ /* 0x000ea2000c1e1900 */
[----:B------:R-:W-:-:S03]  /*0a80*/  @P1 LOP3.LUT R7, R7, R20, RZ, 0x3c, !PT ;  /* 0x0000001407071212 */ /* 0x000fc600078e3cff */
[----:B------:R-:W2:Y:S04]  /*0a90*/  @P3 LDG.E R32, desc[UR10][R10.64+0xec] ;  /* 0x0000ec0a0a203981 */ /* 0x000ea8000c1e1900 */
[----:B------:R-:W2:Y:S01]  /*0aa0*/  @P4 LDG.E R20, desc[UR10][R10.64+0x100] ;  /* 0x0001000a0a144981 */ /* 0x000ea2000c1e1900 */
[----:B------:R-:W-:-:S03]  /*0ab0*/  @P2 LOP3.LUT R3, R3, R22, RZ, 0x3c, !PT ;  /* 0x0000001603032212 */ /* 0x000fc600078e3cff */
[----:B------:R-:W2:Y:S01]  /*0ac0*/  @P5 LDG.E R22, desc[UR10][R10.64+0x104] ;  /* 0x0001040a0a165981 */ /* 0x000ea2000c1e1900 */
[----:B---3--:R-:W-:-:S03]  /*0ad0*/  @P2 LOP3.LUT R4, R4, R23, RZ, 0x3c, !PT ;  /* 0x0000001704042212 */ /* 0x008fc600078e3cff */
[----:B------:R-:W3:Y:S01]  /*0ae0*/  @P5 LDG.E R23, desc[UR10][R10.64+0x108] ;  /* 0x0001080a0a175981 */ /* 0x000ee2000c1e1900 */
[----:B----4-:R-:W-:-:S03]  /*0af0*/  @P2 LOP3.LUT R6, R6, R25, RZ, 0x3c, !PT ;  /* 0x0000001906062212 */ /* 0x010fc600078e3cff */
[----:B------:R-:W4:Y:S01]  /*0b00*/  @P5 LDG.E R25, desc[UR10][R10.64+0x110] ;  /* 0x0001100a0a195981 */ /* 0x000f22000c1e1900 */
[----:B--2---:R-:W-:-:S03]  /*0b10*/  @P2 LOP3.LUT R5, R5, R24, RZ, 0x3c, !PT ;  /* 0x0000001805052212 */ /* 0x004fc600078e3cff */
[----:B------:R-:W2:Y:S01]  /*0b20*/  @P5 LDG.E R24, desc[UR10][R10.64+0x10c] ;  /* 0x00010c0a0a185981 */ /* 0x000ea2000c1e1900 */
[----:B------:R-:W-:-:S03]  /*0b30*/  @P2 LOP3.LUT R7, R7, R26, RZ, 0x3c, !PT ;  /* 0x0000001a07072212 */ /* 0x000fc600078e3cff */
[----:B------:R-:W2:Y:S01]  /*0b40*/  @P5 LDG.E R26, desc[UR10][R10.64+0x114] ;  /* 0x0001140a0a1a5981 */ /* 0x000ea2000c1e1900 */
[----:B------:R-:W-:-:S03]  /*0b50*/  @P3 LOP3.LUT R6, R6, R29, RZ, 0x3c, !PT ;  /* 0x0000001d06063212 */ /* 0x000fc600078e3cff */
[----:B------:R-:W2:Y:S01]  /*0b60*/  @P0 LDG.E R29, desc[UR10][R10.64+0x130] ;  /* 0x0001300a0a1d0981 */ /* 0x000ea2000c1e1900 */
[----:B------:R-:W-:Y:S02]  /*0b70*/  @P4 LOP3.LUT R6, R6, R17, RZ, 0x3c, !PT ;  /* 0x0000001106064212 */ /* 0x000fe400078e3cff */
[----:B------:R-:W-:Y:S01]  /*0b80*/  @P3 LOP3.LUT R3, R3, R28, RZ, 0x3c, !PT ;  /* 0x0000001c03033212 */ /* 0x000fe200078e3cff */
        /* <DEDUP_REMOVED lines=13> */
[----:B------:R-:W2:Y:S04]  /*0c60*/  @P0 LDG.E R20, desc[UR10][R10.64+0x134] ;  /* 0x0001340a0a140981 */ /* 0x000ea8000c1e1900 */
[----:B------:R-:W2:Y:S04]  /*0c70*/  @P0 LDG.E R36, desc[UR10][R10.64+0x13c] ;  /* 0x00013c0a0a240981 */ /* 0x000ea8000c1e1900 */
[----:B------:R-:W2:Y:S01]  /*0c80*/  @P0 LDG.E R31, desc[UR10][R10.64+0x138] ;  /* 0x0001380a0a1f0981 */ /* 0x000ea2000c1e1900 */
[----:B------:R-:W-:Y:S01]  /*0c90*/  UIADD3 UR4, UPT, UPT, UR4, 0x10, URZ ;  /* 0x0000001004047890 */ /* 0x000fe2000fffe0ff */
[----:B------:R-:W-:-:S03]  /*0ca0*/  @P5 LOP3.LUT R3, R3, R22, RZ, 0x3c, !PT ;  /* 0x0000001603035212 */ /* 0x000fc600078e3cff */
[----:B------:R-:W-:Y:S01]  /*0cb0*/  UISETP.NE.AND UP0, UPT, UR4, 0x20, UPT ;  /* 0x000000200400788c */ /* 0x000fe2000bf05270 */
[----:B---3--:R-:W-:Y:S02]  /*0cc0*/  @P5 LOP3.LUT R4, R4, R23, RZ, 0x3c, !PT ;  /* 0x0000001704045212 */ /* 0x008fe400078e3cff */
[----:B----4-:R-:W-:Y:S02]  /*0cd0*/  @P5 LOP3.LUT R6, R6, R25, RZ, 0x3c, !PT ;  /* 0x0000001906065212 */ /* 0x010fe400078e3cff */
[----:B--2---:R-:W-:Y:S02]  /*0ce0*/  @P5 LOP3.LUT R5, R5, R24, RZ, 0x3c, !PT ;  /* 0x0000001805055212 */ /* 0x004fe400078e3cff */
        /* <DEDUP_REMOVED lines=24> */
[----:B-1----:R-:W-:Y:S02]  /*0e70*/  IMAD.MOV.U32 R3, RZ, RZ, RZ ;  /* 0x000000ffff037224 */ /* 0x002fe400078e00ff */
[----:B------:R-:W-:Y:S02]  /*0e80*/  IMAD.U32 R7, RZ, RZ, UR4 ;  /* 0x00000004ff077e24 */ /* 0x000fe4000f8e00ff */
[----:B------:R-:W-:Y:S02]  /*0e90*/  IMAD.U32 R6, RZ, RZ, UR5 ;  /* 0x00000005ff067e24 */ /* 0x000fe4000f8e00ff */
[----:B------:R-:W-:-:S02]  /*0ea0*/  IMAD.U32 R5, RZ, RZ, UR4 ;  /* 0x00000004ff057e24 */ /* 0x000fc4000f8e00ff */
[----:B------:R-:W-:-:S07]  /*0eb0*/  IMAD.U32 R4, RZ, RZ, UR5 ;  /* 0x00000005ff047e24 */ /* 0x000fce000f8e00ff */
.L_x_121:
[----:B------:R-:W-:-:S06]  /*0ec0*/  IMAD R15, R14, 0x4, R1 ;  /* 0x000000040e0f7824 */ /* 0x000fcc00078e0201 */
[----:B------:R-:W5:Y:S01]  /*0ed0*/  LDL R15, [R15+0x4] ;  /* 0x000004000f0f7983 */ /* 0x000f620000100800 */
[----:B------:R-:W-:Y:S01]  /*0ee0*/  IMAD.SHL.U32 R16, R14, 0x20, RZ ;  /* 0x000000200e107824 */ /* 0x000fe200078e00ff */
[----:B------:R-:W-:-:S06]  /*0ef0*/  UMOV UR4, URZ ;  /* 0x000000ff00047c82 */ /* 0x000fcc0008000000 */
.L_x_120:
        /* <DEDUP_REMOVED lines=190> */
.L_x_123:
[----:B------:R-:W-:-:S06]  /*1ae0*/  IMAD R15, R14, 0x4, R1 ;  /* 0x000000040e0f7824 */ /* 0x000fcc00078e0201 */
[----:B------:R-:W5:Y:S01]  /*1af0*/  LDL R15, [R15+0x4] ;  /* 0x000004000f0f7983 */ /* 0x000f620000100800 */
[----:B------:R-:W-:Y:S01]  /*1b00*/  IMAD.SHL.U32 R16, R14, 0x20, RZ ;  /* 0x000000200e107824 */ /* 0x000fe200078e00ff */
[----:B------:R-:W-:-:S06]  /*1b10*/  UMOV UR4, URZ ;  /* 0x000000ff00047c82 */ /* 0x000fcc0008000000 */
.L_x_122:
        /* <DEDUP_REMOVED lines=8> */
[----:B------:R-:W3:Y:S04]  /*1ba0*/  @P1 LDG.E R28, desc[UR10][R10.64+0x24] ;  /* 0x0000240a0a1c1981 */ /* 0x000ee8000c1e1900 */
[----:B------:R-:W4:Y:S04]  /*1bb0*/  @P2 LDG.E R30, desc[UR10][R10.64+0x38] ;  /* 0x0000380a0a1e2981 */ /* 0x000f28000c1e1900 */
[----:B------:R-:W4:Y:S04]  /*1bc0*/  @P3 LDG.E R32, desc[UR10][R10.64+0x4c] ;  /* 0x00004c0a0a203981 */ /* 0x000f28000c1e1900 */
[----:B------:R-:W4:Y:S04]  /*1bd0*/  @P4 LDG.E R34, desc[UR10][R10.64+0x60] ;  /* 0x0000600a0a224981 */ /* 0x000f28000c1e1900 */
[----:B------:R-:W4:Y:S04]  /*1be0*/  @!P0 LDG.E R24, desc[UR10][R10.64+0x8] ;  /* 0x0000080a0a188981 */ /* 0x000f28000c1e1900 */
[----:B------:R-:W4:Y:S04]  /*1bf0*/  @!P0 LDG.E R22, desc[UR10][R10.64] ;  /* 0x0000000a0a168981 */ /* 0x000f28000c1e1900 */
[----:B------:R-:W4:Y:S04]  /*1c00*/  @P5 LDG.E R36, desc[UR10][R10.64+0x74] ;  /* 0x0000740a0a245981 */ /* 0x000f28000c1e1900 */
[----:B------:R-:W4:Y:S04]  /*1c10*/  @!P0 LDG.E R17, desc[UR10][R10.64+0x4] ;  /* 0x0000040a0a118981 */ /* 0x000f28000c1e1900 */
[----:B------:R-:W4:Y:S04]  /*1c20*/  @!P0 LDG.E R21, desc[UR10][R10.64+0xc] ;  /* 0x00000c0a0a158981 */ /* 0x000f28000c1e1900 */
        /* <DEDUP_REMOVED lines=15> */
[----:B------:R-:W-:Y:S02]  /*1d20*/  @!P0 LOP3.LUT R5, R5, R24, RZ, 0x3c, !PT ;  /* 0x0000001805058212 */ /* 0x000fe400078e3cff */
[----:B------:R-:W2:Y:S01]  /*1d30*/  @P2 LDG.E R24, desc[UR10][R10.64+0x28] ;  /* 0x0000280a0a182981 */ /* 0x000ea2000c1e1900 */
[----:B------:R-:W-:-:S03]  /*1d40*/  @!P0 LOP3.LUT R3, R3, R22, RZ, 0x3c, !PT ;  /* 0x0000001603038212 */ /* 0x000fc600078e3cff */
[----:B------:R-:W3:Y:S01]  /*1d50*/  @P1 LDG.E R22, desc[UR10][R10.64+0x1c] ;  /* 0x00001c0a0a161981 */ /* 0x000ee2000c1e1900 */
[----:B------:R-:W-:Y:S02]  /*1d60*/  @P5 LOP3.LUT R7, R7, R36, RZ, 0x3c, !PT ;  /* 0x0000002407075212 */ /* 0x000fe400078e3cff */
[----:B------:R-:W-:Y:S02]  /*1d70*/  @!P0 LOP3.LUT R4, R4, R17, RZ, 0x3c, !PT ;  /* 0x0000001104048212 */ /* 0x000fe400078e3cff */
[----:B------:R-:W4:Y:S01]  /*1d80*/  @P1 LDG.E R17, desc[UR10][R10.64+0x18] ;  /* 0x0000180a0a111981 */ /* 0x000f22000c1e1900 */
[----:B------:R-:W-:-:S03]  /*1d90*/  @!P0 LOP3.LUT R6, R6, R21, RZ, 0x3c, !PT ;  /* 0x0000001506068212 */ /* 0x000fc600078e3cff */
[----:B------:R-:W4:Y:S01]  /*1da0*/  @P1 LDG.E R21, desc[UR10][R10.64+0x20] ;  /* 0x0000200a0a151981 */ /* 0x000f22000c1e1900 */
[----:B------:R-:W-:-:S03]  /*1db0*/  @P6 LOP3.LUT R7, R7, R23, RZ, 0x3c, !PT ;  /* 0x0000001707076212 */ /* 0x000fc600078e3cff */
[----:B------:R-:W4:Y:S01]  /*1dc0*/  @P2 LDG.E R23, desc[UR10][R10.64+0x2c] ;  /* 0x00002c0a0a172981 */ /* 0x000f22000c1e1900 */
[----:B------:R-:W-:-:S03]  /*1dd0*/  @P1 LOP3.LUT R3, R3, R20, RZ, 0x3c, !PT ;  /* 0x0000001403031212 */ /* 0x000fc600078e3cff */
[----:B------:R-:W4:Y:S01]  /*1de0*/  @P4 LDG.E R20, desc[UR10][R10.64+0x50] ;  /* 0x0000500a0a144981 */ /* 0x000f22000c1e1900 */
[----:B------:R-:W-:Y:S02]  /*1df0*/  LOP3.LUT P0, RZ, R25, 0x80, RZ, 0xc0, !PT ;  /* 0x0000008019ff7812 */ /* 0x000fe4000780c0ff */
[----:B--2---:R-:W-:Y:S02]  /*1e00*/  @P2 LOP3.LUT R3, R3, R24, RZ, 0x3c, !PT ;  /* 0x0000001803032212 */ /* 0x004fe400078e3cff */
[----:B------:R-:W2:Y:S01]  /*1e10*/  @P6 LDG.E R24, desc[UR10][R10.64+0x78] ;  /* 0x0000780a0a186981 */ /* 0x000ea2000c1e1900 */
[----:B---3--:R-:W-:Y:S02]  /*1e20*/  @P1 LOP3.LUT R5, R5, R22, RZ, 0x3c, !PT ;  /* 0x0000001605051212 */ /* 0x008fe400078e3cff */
[----:B------:R-:W-:Y:S01]  /*1e30*/  @P3 LOP3.LUT R3, R3, R28, RZ, 0x3c, !PT ;  /* 0x0000001c03033212 */ /* 0x000fe200078e3cff */
[----:B------:R-:W3:Y:S01]  /*1e40*/  @P5 LDG.E R22, desc[UR10][R10.64+0x6c] ;  /* 0x00006c0a0a165981 */ /* 0x000ee2000c1e1900 */
[----:B------:R-:W-:-:S03]  /*1e50*/  @P2 LOP3.LUT R5, R5, R26, RZ, 0x3c, !PT ;  /* 0x0000001a05052212 */ /* 0x000fc600078e3cff */
[----:B------:R-:W2:Y:S01]  /*1e60*/  @P6 LDG.E R26, desc[UR10][R10.64+0x80] ;  /* 0x0000800a0a1a6981 */ /* 0x000ea2000c1e1900 */
        /* <DEDUP_REMOVED lines=19> */
[----:B------:R-:W2:Y:S04]  /*1fa0*/  @P0 LDG.E R33, desc[UR10][R10.64+0x98] ;  /* 0x0000980a0a210981 */ /* 0x000ea8000c1e1900 */
[----:B------:R-:W2:Y:S01]  /*1fb0*/  @P0 LDG.E R32, desc[UR10][R10.64+0x9c] ;  /* 0x00009c0a0a200981 */ /* 0x000ea2000c1e1900 */
[----:B---3--:R-:W-:-:S02]  /*1fc0*/  @P5 LOP3.LUT R5, R5, R22, RZ, 0x3c, !PT ;  /* 0x0000001605055212 */ /* 0x008fc400078e3cff */
[----:B----4-:R-:W-:Y:S02]  /*1fd0*/  @P4 LOP3.LUT R6, R6, R17, RZ, 0x3c, !PT ;  /* 0x0000001106064212 */ /* 0x010fe400078e3cff */
[----:B--2---:R-:W-:Y:S02]  /*1fe0*/  @P5 LOP3.LUT R4, R4, R21, RZ, 0x3c, !PT ;  /* 0x0000001504045212 */ /* 0x004fe400078e3cff */
        /* <DEDUP_REMOVED lines=34> */
[----:B------:R-:W-:-:S03]  /*2210*/  @P0 LOP3.LUT R6, R6, R23, RZ, 0x3c, !PT ;  /* 0x0000001706060212 */ /* 0x000fc600078e3cff */
[----:B------:R-:W4:Y:S01]  /*2220*/  @P2 LDG.E R23, desc[UR10][R10.64+0xd4] ;  /* 0x0000d40a0a172981 */ /* 0x000f22000c1e1900 */
[----:B------:R-:W-:-:S03]  /*2230*/  @P1 LOP3.LUT R3, R3, R28, RZ, 0x3c, !PT ;  /* 0x0000001c03031212 */ /* 0x000fc600078e3cff */
[----:B------:R-:W4:Y:S01]  /*2240*/  @P2 LDG.E R28, desc[UR10][R10.64+0xd8] ;  /* 0x0000d80a0a1c2981 */ /* 0x000f22000c1e1900 */
[----:B------:R-:W-:Y:S02]  /*2250*/  LOP3.LUT P0, RZ, R25, 0x8000, RZ, 0xc0, !PT ;  /* 0x0000800019ff7812 */ /* 0x000fe4000780c0ff */
[----:B------:R-:W-:Y:S01]  /*2260*/  @P1 LOP3.LUT R4, R4, R27, RZ, 0x3c, !PT ;  /* 0x0000001b04041212 */ /* 0x000fe200078e3cff */
[----:B------:R-:W4:Y:S01]  /*2270*/  @P3 LDG.E R25, desc[UR10][R10.64+0xe0] ;  /* 0x0000e00a0a193981 */ /* 0x000f22000c1e1900 */
[----:B------:R-:W-:-:S03]  /*2280*/  @P1 LOP3.LUT R5, R5, R20, RZ, 0x3c, !PT ;  /* 0x0000001405051212 */ /* 0x000fc600078e3cff */
[----:B------:R-:W4:Y:S04]  /*2290*/  @P3 LDG.E R27, desc[UR10][R10.64+0xe8] ;  /* 0x0000e80a0a1b3981 */ /* 0x000f28000c1e1900 */
[----:B------:R-:W4:Y:S01]  /*22a0*/  @P4 LDG.E R20, desc[UR10][R10.64+0xf8] ;  /* 0x0000f80a0a144981 */ /* 0x000f22000c1e1900 */
[----:B------:R-:W-:-:S03]  /*22b0*/  @P1 LOP3.LUT R6, R6, R17, RZ, 0x3c, !PT ;  /* 0x0000001106061212 */ /* 0x000fc600078e3cff */
[----:B------:R-:W4:Y:S04]  /*22c0*/  @P4 LDG.E R17, desc[UR10][R10.64+0xfc] ;  /* 0x0000fc0a0a114981 */ /* 0x000f28000c1e1900 */
[----:B------:R-:W4:Y:S01]  /*22d0*/  @P0 LDG.E R31, desc[UR10][R10.64+0x13c] ;  /* 0x00013c0a0a1f0981 */ /* 0x000f22000c1e1900 */
[----:B--2---:R-:W-:-:S03]  /*22e0*/  @P1 LOP3.LUT R7, R7, R22, RZ, 0x3c, !PT ;  /* 0x0000001607071212 */ /* 0x004fc600078e3cff */
[----:B------:R-:W2:Y:S01]  /*22f0*/  @P4 LDG.E R22, desc[UR10][R10.64+0x100] ;  /* 0x0001000a0a164981 */ /* 0x000ea2000c1e1900 */
[----:B---3--:R-:W-:-:S03]  /*2300*/  @P2 LOP3.LUT R5, R5, R26, RZ, 0x3c, !PT ;  /* 0x0000001a05052212 */ /* 0x008fc600078e3cff */
[----:B------:R-:W3:Y:S01]  /*2310*/  @P5 LDG.E R26, desc[UR10][R10.64+0x10c] ;  /* 0x00010c0a0a1a5981 */ /* 0x000ee2000c1e1900 */
[----:B----4-:R-:W-:Y:S02]  /*2320*/  @P2 LOP3.LUT R4, R4, R21, RZ, 0x3c, !PT ;  /* 0x0000001504042212 */ /* 0x010fe400078e3cff */
[----:B------:R-:W-:Y:S01]  /*2330*/  @P3 LOP3.LUT R5, R5, R32, RZ, 0x3c, !PT ;  /* 0x0000002005053212 */ /* 0x000fe200078e3cff */
        /* <DEDUP_REMOVED lines=49> */
.L_x_117:
[----:B------:R-:W-:Y:S05]  /*2650*/  BSYNC.RECONVERGENT B1 ;  /* 0x0000000000017941 */ /* 0x000fea0003800200 */
.L_x_116:
[C---:B------:R-:W-:Y:S01]  /*2660*/  ISETP.GT.U32.AND P0, PT, R13.reuse, 0x3, PT ;  /* 0x000000030d00780c */ /* 0x040fe20003f04070 */
[----:B------:R-:W-:Y:S01]  /*2670*/  VIADD R12, R12, 0x1 ;  /* 0x000000010c0c7836 */ /* 0x000fe20000000000 */
[--C-:B------:R-:W-:Y:S02]  /*2680*/  SHF.R.U64 R13, R13, 0x2, R0.reuse ;  /* 0x000000020d0d7819 */ /* 0x100fe40000001200 */
[----:B------:R-:W-:Y:S02]  /*2690*/  ISETP.GT.U32.AND.EX P0, PT, R0, RZ, PT, P0 ;  /* 0x000000ff0000720c */ /* 0x000fe40003f04100 */
[----:B------:R-:W-:-:S11]  /*26a0*/  SHF.R.U32.HI R0, RZ, 0x2, R0 ;  /* 0x00000002ff007819 */ /* 0x000fd60000011600 */
[----:B------:R-:W-:Y:S05]  /*26b0*/  @P0 BRA `(.L_x_124) ;  /* 0xffffffd800cc0947 */ /* 0x000fea000383ffff */
.L_x_115:
[----:B------:R-:W-:Y:S05]  /*26c0*/  BSYNC.RECONVERGENT B0 ;  /* 0x0000000000007941 */ /* 0x000fea0003800200 */
.L_x_114:
[----:B------:R-:W4:Y:S02]  /*26d0*/  LDCU UR7, c[0x0][0x380] ;  /* 0x00007000ff0777ac */ /* 0x000f240008000800 */
[----:B----4-:R-:W-:-:S09]  /*26e0*/  UISETP.GE.AND UP0, UPT, UR7, 0x1, UPT ;  /* 0x000000010700788c */ /* 0x010fd2000bf06270 */
[----:B------:R-:W-:Y:S05]  /*26f0*/  BRA.U !UP0, `(.L_x_125) ;  /* 0x0000001108907547 */ /* 0x000fea000b800000 */
[----:B------:R-:W-:Y:S01]  /*2700*/  UISETP.GE.U32.AND UP1, UPT, UR7, 0x4, UPT ;  /* 0x000000040700788c */ /* 0x000fe2000bf26070 */
[----:B------:R-:W-:Y:S01]  /*2710*/  IMAD.MOV.U32 R11, RZ, RZ, RZ ;  /* 0x000000ffff0b7224 */ /* 0x000fe200078e00ff */
[----:B------:R-:W-:-:S07]  /*2720*/  ULOP3.LUT UP2, UR5, UR7, 0x3, URZ, 0xc0, !UPT ;  /* 0x0000000307057892 */ /* 0x000fce000f84c0ff */
[----:B------:R-:W-:Y:S05]  /*2730*/  BRA.U !UP1, `(.L_x_126) ;  /* 0x0000000909687547 */ /* 0x000fea000b800000 */
[----:B------:R-:W-:Y:S01]  /*2740*/  ULOP3.LUT UR4, UR7, 0x7ffffffc, URZ, 0xc0, !UPT ;  /* 0x7ffffffc07047892 */ /* 0x000fe2000f8ec0ff */
[----:B------:R-:W-:-:S05]  /*2750*/  IMAD.MOV.U32 R0, RZ, RZ, RZ ;  /* 0x000000ffff007224 */ /* 0x000fca00078e00ff */
[----:B------:R-:W-:-:S07]  /*2760*/  IMAD.U32 R11, RZ, RZ, UR4 ;  /* 0x00000004ff0b7e24 */ /* 0x000fce000f8e00ff */
.L_x_127:
[----:B------:R-:W4:Y:S01]  /*2770*/  LDC.64 R16, c[0x0][0x398] ;  /* 0x0000e600ff107b82 */ /* 0x000f220000000a00 */
[----:B------:R-:W-:-:S07]  /*2780*/  IMAD R33, R18, UR7, R0 ;  /* 0x0000000712217c24 */ /* 0x000fce000f8e0200 */
[----:B------:R-:W5:Y:S08]  /*2790*/  LDC.64 R12, c[0x0][0x388] ;  /* 0x0000e200ff0c7b82 */ /* 0x000f700000000a00 */
[----:B------:R-:W0:Y:S01]  /*27a0*/  LDC.64 R14, c[0x0][0x390] ;  /* 0x0000e400ff0e7b82 */ /* 0x000e220000000a00 */
[----:B----4-:R-:W-:-:S05]  /*27b0*/  IMAD.WIDE R16, R33, 0x8, R16 ;  /* 0x0000000821107825 */ /* 0x010fca00078e0210 */
[----:B------:R-:W-:Y:S01]  /*27c0*/  STG.E.64 desc[UR10][R16.64], RZ ;  /* 0x000000ff10007986 */ /* 0x000fe2000c101b0a */
[----:B-----5:R-:W-:-:S05]  /*27d0*/  IMAD.WIDE.U32 R12, R0, 0x8, R12 ;  /* 0x00000008000c7825 */ /* 0x020fca00078e000c */
[----:B------:R-:W4:Y:S01]  /*27e0*/  LDG.E.64 R26, desc[UR10][R12.64] ;  /* 0x0000000a0c1a7981 */ /* 0x000f22000c1e1b00 */
[----:B0-----:R-:W-:-:S05]  /*27f0*/  IMAD.WIDE.U32 R14, R0, 0x8, R14 ;  /* 0x00000008000e7825 */ /* 0x001fca00078e000e */
[----:B------:R-:W4:Y:S01]  /*2800*/  LDG.E.64 R30, desc[UR10][R14.64] ;  /* 0x0000000a0e1e7981 */ /* 0x000f22000c1e1b00 */
[----:B------:R-:W-:-:S04]  /*2810*/  SHF.R.U32.HI R8, RZ, 0x2, R3 ;  /* 0x00000002ff087819 */ /* 0x000fc80000011603 */
[----:B------:R-:W-:Y:S01]  /*2820*/  LOP3.LUT R8, R8, R3, RZ, 0x3c, !PT ;  /* 0x0000000308087212 */ /* 0x000fe200078e3cff */
[----:B-123--:R-:W-:-:S04]  /*2830*/  IMAD.SHL.U32 R3, R7, 0x10, RZ ;  /* 0x0000001007037824 */ /* 0x00efc800078e00ff */
[----:B------:R-:W-:Y:S01]  /*2840*/  IMAD.SHL.U32 R9, R8, 0x2, RZ ;  /* 0x0000000208097824 */ /* 0x000fe200078e00ff */
[----:B------:R-:W-:-:S04]  /*2850*/  SHF.R.U32.HI R21, RZ, 0x2, R4 ;  /* 0x00000002ff157819 */ /* 0x000fc80000011604 */
[----:B------:R-:W-:Y:S02]  /*2860*/  LOP3.LUT R8, R8, R9, R3, 0x96, !PT ;  /* 0x0000000908087212 */ /* 0x000fe400078e9603 */
[----:B------:R-:W-:Y:S02]  /*2870*/  LOP3.LUT R21, R21, R4, RZ, 0x3c, !PT ;  /* 0x0000000415157212 */ /* 0x000fe400078e3cff */
[----:B------:R-:W-:-:S03]  /*2880*/  LOP3.LUT R23, R8, R7, RZ, 0x3c, !PT ;  /* 0x0000000708177212 */ /* 0x000fc600078e3cff */
[----:B------:R-:W-:Y:S02]  /*2890*/  IMAD.SHL.U32 R3, R21, 0x2, RZ ;  /* 0x0000000215037824 */ /* 0x000fe400078e00ff */
[----:B------:R-:W-:-:S05]  /*28a0*/  IMAD.SHL.U32 R4, R23, 0x10, RZ ;  /* 0x0000001017047824 */ /* 0x000fca00078e00ff */
[----:B------:R-:W-:Y:S02]  /*28b0*/  LOP3.LUT R4, R21, R3, R4, 0x96, !PT ;  /* 0x0000000315047212 */ /* 0x000fe400078e9604 */
[----:B------:R-:W-:Y:S01]  /*28c0*/  IADD3 R35, PT, PT, R2, 0x587c5, R23 ;  /* 0x000587c502237810 */ /* 0x000fe20007ffe017 */
[----:B------:R-:W0:Y:S01]  /*28d0*/  LDC.64 R20, c[0x0][0x3a0] ;  /* 0x0000e800ff147b82 */ /* 0x000e220000000a00 */
[----:B------:R-:W-:-:S04]  /*28e0*/  LOP3.LUT R25, R4, R23, RZ, 0x3c, !PT ;  /* 0x0000001704197212 */ /* 0x000fc800078e3cff */
[----:B------:R-:W-:-:S05]  /*28f0*/  IADD3 R8, PT, PT, R2, 0xb0f8a, R25 ;  /* 0x000b0f8a02087810 */ /* 0x000fca0007ffe019 */
[----:B------:R-:W-:-:S03]  /*2900*/  IMAD.WIDE.U32 R8, R8, 0x200000, RZ ;  /* 0x0020000008087825 */ /* 0x000fc600078e00ff */
[----:B------:R-:W-:Y:S01]  /*2910*/  LOP3.LUT R34, R8, R35, RZ, 0x3c, !PT ;  /* 0x0000002308227212 */ /* 0x000fe200078e3cff */
[----:B------:R-:W-:-:S04]  /*2920*/  IMAD.MOV.U32 R35, RZ, RZ, R9 ;  /* 0x000000ffff237224 */ /* 0x000fc800078e0009 */
[----:B------:R-:W1:Y:S01]  /*2930*/  I2F.F64.U64 R28, R34 ;  /* 0x00000022001c7312 */ /* 0x000e620000301800 */
[----:B------:R-:W-:Y:S02]  /*2940*/  IMAD.MOV.U32 R8, RZ, RZ, 0x0 ;  /* 0x00000000ff087424 */ /* 0x000fe400078e00ff */
[----:B------:R-:W-:Y:S02]  /*2950*/  IMAD.MOV.U32 R9, RZ, RZ, 0x3ca00000 ;  /* 0x3ca00000ff097424 */ /* 0x000fe400078e00ff */
[----:B0-----:R-:W-:-:S04]  /*2960*/  IMAD.WIDE R20, R33, 0x8, R20 ;  /* 0x0000000821147825 */ /* 0x001fc800078e0214 */
[----:B-1----:R-:W-:Y:S02]  /*2970*/  DFMA R28, R28, R8, 5.5511151231257827021e-17 ;  /* 0x3c9000001c1c742b */ /* 0x002fe40000000008 */
[----:B----4-:R-:W-:-:S08]  /*2980*/  DADD R30, -R26, R30 ;  /* 0x000000001a1e7229 */ /* 0x010fd0000000011e */
[----:B------:R-:W-:-:S07]  /*2990*/  DFMA R30, R28, R30, R26 ;  /* 0x0000001e1c1e722b */ /* 0x000fce000000001a */
[----:B------:R0:W-:Y:S04]  /*29a0*/  STG.E.64 desc[UR10][R20.64], R30 ;  /* 0x0000001e14007986 */ /* 0x0001e8000c101b0a */
[----:B------:R-:W2:Y:S04]  /*29b0*/  LDG.E.64 R26, desc[UR10][R12.64] ;  /* 0x0000000a0c1a7981 */ /* 0x000ea8000c1e1b00 */
[----:B------:R-:W3:Y:S01]  /*29c0*/  LDG.E.64 R28, desc[UR10][R14.64] ;  /* 0x0000000a0e1c7981 */ /* 0x000ee2000c1e1b00 */
[----:B------:R-:W-:-:S04]  /*29d0*/  SHF.R.U32.HI R4, RZ, 0x2, R5 ;  /* 0x00000002ff047819 */ /* 0x000fc80000011605 */
[----:B------:R-:W-:Y:S01]  /*29e0*/  LOP3.LUT R4, R4, R5, RZ, 0x3c, !PT ;  /* 0x0000000504047212 */ /* 0x000fe200078e3cff */
[----:B------:R-:W-:-:S04]  /*29f0*/  IMAD.SHL.U32 R3, R25, 0x10, RZ ;  /* 0x0000001019037824 */ /* 0x000fc800078e00ff */
[----:B------:R-:W-:Y:S01]  /*2a00*/  IMAD.SHL.U32 R5, R4, 0x2, RZ ;  /* 0x0000000204057824 */ /* 0x000fe200078e00ff */
[----:B------:R-:W-:-:S04]  /*2a10*/  SHF.R.U32.HI R33, RZ, 0x2, R6 ;  /* 0x00000002ff217819 */ /* 0x000fc80000011606 */
[----:B------:R-:W-:Y:S02]  /*2a20*/  LOP3.LUT R4, R4, R5, R3, 0x96, !PT ;  /* 0x0000000504047212 */ /* 0x000fe400078e9603 */
[----:B------:R-:W-:Y:S01]  /*2a30*/  LOP3.LUT R33, R33, R6, RZ, 0x3c, !PT ;  /* 0x0000000621217212 */ /* 0x000fe200078e3cff */
[----:B--2---:R-:W-:-:S06]  /*2a40*/  DSETP.GEU.AND P0, PT, R30, R26, PT ;  /* 0x0000001a1e00722a */ /* 0x004fcc0003f0e000 */
[----:B------:R-:W-:Y:S02]  /*2a50*/  FSEL R26, R26, R30, !P0 ;  /* 0x0000001e1a1a7208 */ /* 0x000fe40004000000 */
[----:B------:R-:W-:-:S06]  /*2a60*/  FSEL R27, R27, R31, !P0 ;  /* 0x0000001f1b1b7208 */ /* 0x000fcc0004000000 */
[----:B---3--:R-:W-:-:S06]  /*2a70*/  DSETP.GT.AND P0, PT, R26, R28, PT ;  /* 0x0000001c1a00722a */ /* 0x008fcc0003f04000 */
[----:B------:R-:W-:Y:S02]  /*2a80*/  FSEL R26, R28, R26, P0 ;  /* 0x0000001a1c1a7208 */ /* 0x000fe40000000000 */
[----:B------:R-:W-:-:S05]  /*2a90*/  FSEL R27, R29, R27, P0 ;  /* 0x0000001b1d1b7208 */ /* 0x000fca0000000000 */
[----:B------:R1:W-:Y:S04]  /*2aa0*/  STG.E.64 desc[UR10][R20.64], R26 ;  /* 0x0000001a14007986 */ /* 0x0003e8000c101b0a */
[----:B------:R-:W-:Y:S04]  /*2ab0*/  STG.E.64 desc[UR10][R16.64+0x8], RZ ;  /* 0x000008ff10007986 */ /* 0x000fe8000c101b0a */
[----:B0-----:R-:W2:Y:S04]  /*2ac0*/  LDG.E.64 R30, desc[UR10][R12.64+0x8] ;  /* 0x0000080a0c1e7981 */ /* 0x001ea8000c1e1b00 */
[----:B------:R-:W2:Y:S01]  /*2ad0*/  LDG.E.64 R28, desc[UR10][R14.64+0x8] ;  /* 0x0000080a0e1c7981 */ /* 0x000ea2000c1e1b00 */
[----:B-1----:R-:W-:Y:S01]  /*2ae0*/  LOP3.LUT R27, R4, R25, RZ, 0x3c, !PT ;  /* 0x00000019041b7212 */ /* 0x002fe200078e3cff */
[----:B------:R-:W-:-:S04]  /*2af0*/  IMAD.SHL.U32 R3, R33, 0x2, RZ ;  /* 0x0000000221037824 */ /* 0x000fc800078e00ff */
[----:B------:R-:W-:-:S05]  /*2b00*/  IMAD.SHL.U32 R4, R27, 0x10, RZ ;  /* 0x000000101b047824 */ /* 0x000fca00078e00ff */
[----:B------:R-:W-:-:S04]  /*2b10*/  LOP3.LUT R4, R33, R3, R4, 0x96, !PT ;  /* 0x0000000321047212 */ /* 0x000fc800078e9604 */
[----:B------:R-:W-:-:S04]  /*2b20*/  LOP3.LUT R3, R4, R27, RZ, 0x3c, !PT ;  /* 0x0000001b04037212 */ /* 0x000fc800078e3cff */
[C---:B------:R-:W-:Y:S02]  /*2b30*/  IADD3 R4, PT, PT, R2.reuse, 0x161f14, R3 ;  /* 0x00161f1402047810 */ /* 0x040fe40007ffe003 */
[----:B------:R-:W-:-:S03]  /*2b40*/  IADD3 R33, PT, PT, R2, 0x10974f, R27 ;  /* 0x0010974f02217810 */ /* 0x000fc60007ffe01b */
[----:B------:R-:W-:-:S03]  /*2b50*/  IMAD.WIDE.U32 R4, R4, 0x200000, RZ ;  /* 0x0020000004047825 */ /* 0x000fc600078e00ff */
[----:B------:R-:W-:Y:S01]  /*2b60*/  LOP3.LUT R32, R4, R33, RZ, 0x3c, !PT ;  /* 0x0000002104207212 */ /* 0x000fe200078e3cff */
[----:B------:R-:W-:-:S04]  /*2b70*/  IMAD.MOV.U32 R33, RZ, RZ, R5 ;  /* 0x000000ffff217224 */ /* 0x000fc800078e0005 */
[----:B------:R-:W0:Y:S02]  /*2b80*/  I2F.F64.U64 R4, R32 ;  /* 0x0000002000047312 */ /* 0x000e240000301800 */
[----:B0-----:R-:W-:Y:S02]  /*2b90*/  DFMA R4, R4, R8, 5.5511151231257827021e-17 ;  /* 0x3c9000000404742b */ /* 0x001fe40000000008 */
[----:B--2---:R-:W-:-:S08]  /*2ba0*/  DADD R28, -R30, R28 ;  /* 0x000000001e1c7229 */ /* 0x004fd0000000011c */
[----:B------:R-:W-:-:S07]  /*2bb0*/  DFMA R4, R4, R28, R30 ;  /* 0x0000001c0404722b */ /* 0x000fce000000001e */
[----:B------:R0:W-:Y:S04]  /*2bc0*/  STG.E.64 desc[UR10][R20.64+0x8], R4 ;  /* 0x0000080414007986 */ /* 0x0001e8000c101b0a */
[----:B------:R-:W2:Y:S04]  /*2bd0*/  LDG.E.64 R28, desc[UR10][R12.64+0x8] ;  /* 0x0000080a0c1c7981 */ /* 0x000ea8000c1e1b00 */
[----:B------:R-:W3:Y:S01]  /*2be0*/  LDG.E.64 R30, desc[UR10][R14.64+0x8] ;  /* 0x0000080a0e1e7981 */ /* 0x000ee2000c1e1b00 */
[----:B------:R-:W-:-:S04]  /*2bf0*/  SHF.R.U32.HI R10, RZ, 0x2, R23 ;  /* 0x00000002ff0a7819 */ /* 0x000fc80000011617 */
        /* <DEDUP_REMOVED lines=9> */
[----:B------:R-:W2:Y:S04]  /*2c90*/  LDG.E.64 R30, desc[UR10][R12.64+0x10] ;  /* 0x0000100a0c1e7981 */ /* 0x000ea8000c1e1b00 */
[----:B------:R-:W2:Y:S01]  /*2ca0*/  LDG.E.64 R28, desc[UR10][R14.64+0x10] ;  /* 0x0000100a0e1c7981 */ /* 0x000ea2000c1e1b00 */
[----:B0-----:R-:W-:-:S04]  /*2cb0*/  SHF.R.U32.HI R4, RZ, 0x2, R7 ;  /* 0x00000002ff047819 */ /* 0x001fc80000011607 */
[----:B------:R-:W-:Y:S01]  /*2cc0*/  LOP3.LUT R4, R4, R7, RZ, 0x3c, !PT ;  /* 0x0000000704047212 */ /* 0x000fe200078e3cff */
[----:B------:R-:W-:-:S04]  /*2cd0*/  IMAD.SHL.U32 R5, R3, 0x10, RZ ;  /* 0x0000001003057824 */ /* 0x000fc800078e00ff */
[----:B------:R-:W-:-:S05]  /*2ce0*/  IMAD.SHL.U32 R6, R4, 0x2, RZ ;  /* 0x0000000204067824 */ /* 0x000fca00078e00ff */
[----:B------:R-:W-:-:S04]  /*2cf0*/  LOP3.LUT R4, R4, R6, R5, 0x96, !PT ;  /* 0x0000000604047212 */ /* 0x000fc800078e9605 */
[----:B------:R-:W-:Y:S01]  /*2d00*/  LOP3.LUT R4, R4, R3, RZ, 0x3c, !PT ;  /* 0x0000000304047212 */ /* 0x000fe200078e3cff */
[----:B------:R-:W-:-:S04]  /*2d10*/  IMAD.SHL.U32 R6, R10, 0x2, RZ ;  /* 0x000000020a067824 */ /* 0x000fc800078e00ff */
[----:B------:R-:W-:-:S05]  /*2d20*/  IMAD.SHL.U32 R5, R4, 0x10, RZ ;  /* 0x0000001004057824 */ /* 0x000fca00078e00ff */
[----:B------:R-:W-:-:S04]  /*2d30*/  LOP3.LUT R5, R10, R6, R5, 0x96, !PT ;  /* 0x000000060a057212 */ /* 0x000fc800078e9605 */
[----:B------:R-:W-:-:S04]  /*2d40*/  LOP3.LUT R5, R5, R4, RZ, 0x3c, !PT ;  /* 0x0000000405057212 */ /* 0x000fc800078e3cff */
[C---:B------:R-:W-:Y:S02]  /*2d50*/  IADD3 R6, PT, PT, R2.reuse, 0x212e9e, R5 ;  /* 0x00212e9e02067810 */ /* 0x040fe40007ffe005 */
[----:B-1----:R-:W-:-:S03]  /*2d60*/  IADD3 R33, PT, PT, R2, 0x1ba6d9, R4 ;  /* 0x001ba6d902217810 */ /* 0x002fc60007ffe004 */
        /* <DEDUP_REMOVED lines=18> */
[----:B------:R-:W-:Y:S04]  /*2e90*/  STG.E.64 desc[UR10][R20.64+0x10], R30 ;  /* 0x0000101e14007986 */ /* 0x000fe8000c101b0a */
[----:B------:R1:W-:Y:S04]  /*2ea0*/  STG.E.64 desc[UR10][R16.64+0x18], RZ ;  /* 0x000018ff10007986 */ /* 0x0003e8000c101b0a */
        /* <DEDUP_REMOVED lines=9> */
[----:B------:R-:W-:Y:S01]  /*2f40*/  IMAD.SHL.U32 R7, R6, 0x10, RZ ;  /* 0x0000001006077824 */ /* 0x000fe200078e00ff */
[----:B------:R-:W-:-:S04]  /*2f50*/  IADD3 R25, PT, PT, R2, 0x26b663, R6 ;  /* 0x0026b66302197810 */ /* 0x000fc80007ffe006 */
[----:B------:R-:W-:Y:S01]  /*2f60*/  LOP3.LUT R7, R24, R10, R7, 0x96, !PT ;  /* 0x0000000a18077212 */ /* 0x000fe200078e9607 */
[----:B------:R-:W-:-:S03]  /*2f70*/  VIADD R2, R2, 0x2c3e28 ;  /* 0x002c3e2802027836 */ /* 0x000fc60000000000 */
[----:B------:R-:W-:-:S05]  /*2f80*/  LOP3.LUT R7, R7, R6, RZ, 0x3c, !PT ;  /* 0x0000000607077212 */ /* 0x000fca00078e3cff */
[----:B-1----:R-:W-:-:S04]  /*2f90*/  IMAD.IADD R16, R7, 0x1, R2 ;  /* 0x0000000107107824 */ /* 0x002fc800078e0202 */
        /* <DEDUP_REMOVED lines=17> */
[----:B------:R4:W-:Y:S01]  /*30b0*/  STG.E.64 desc[UR10][R20.64+0x18], R8 ;  /* 0x0000180814007986 */ /* 0x0009e2000c101b0a */
[----:B------:R-:W-:-:S13]  /*30c0*/  ISETP.NE.AND P0, PT, R0, R11, PT ;  /* 0x0000000b0000720c */ /* 0x000fda0003f05270 */
[----:B----4-:R-:W-:Y:S05]  /*30d0*/  @P0 BRA `(.L_x_127) ;  /* 0xfffffff400a40947 */ /* 0x010fea000383ffff */
.L_x_126:
[----:B------:R-:W-:Y:S05]  /*30e0*/  BRA.U !UP2, `(.L_x_125) ;  /* 0x000000090a147547 */ /* 0x000fea000b800000 */
[----:B------:R-:W-:Y:S01]  /*30f0*/  UISETP.NE.AND UP1, UPT, UR5, 0x1, UPT ;  /* 0x000000010500788c */ /* 0x000fe2000bf25270 */
[----:B------:R-:W-:Y:S01]  /*3100*/  IMAD.MOV.U32 R17, RZ, RZ, R7 ;  /* 0x000000ffff117224 */ /* 0x000fe200078e0007 */
[----:B------:R-:W-:-:S04]  /*3110*/  ULOP3.LUT UR4, UR7, 0x1, URZ, 0xc0, !UPT ;  /* 0x0000000107047892 */ /* 0x000fc8000f8ec0ff */
[----:B------:R-:W-:-:S03]  /*3120*/  UISETP.NE.U32.AND UP2, UPT, UR4, 0x1, UPT ;  /* 0x000000010400788c */ /* 0x000fc6000bf45070 */
[----:B------:R-:W-:Y:S08]  /*3130*/  BRA.U !UP1, `(.L_x_128) ;  /* 0x0000000509487547 */ /* 0x000ff0000b800000 */
[----:B------:R-:W4:Y:S01]  /*3140*/  LDC.64 R16, c[0x0][0x398] ;  /* 0x0000e600ff107b82 */ /* 0x000f220000000a00 */
[----:B------:R-:W-:-:S07]  /*3150*/  IMAD R27, R18, UR7, R11 ;  /* 0x00000007121b7c24 */ /* 0x000fce000f8e020b */
[----:B------:R-:W5:Y:S08]  /*3160*/  LDC.64 R8, c[0x0][0x388] ;  /* 0x0000e200ff087b82 */ /* 0x000f700000000a00 */
[----:B------:R-:W0:Y:S01]  /*3170*/  LDC.64 R12, c[0x0][0x390] ;  /* 0x0000e400ff0c7b82 */ /* 0x000e220000000a00 */
[----:B----4-:R-:W-:Y:S01]  /*3180*/  IMAD.WIDE R16, R27, 0x8, R16 ;  /* 0x000000081b107825 */ /* 0x010fe200078e0210 */
[----:B------:R-:W-:-:S06]  /*3190*/  SHF.R.U32.HI R0, RZ, 0x2, R3 ;  /* 0x00000002ff007819 */ /* 0x000fcc0000011603 */
[----:B------:R-:W4:Y:S01]  /*31a0*/  LDC.64 R22, c[0x0][0x3a0] ;  /* 0x0000e800ff167b82 */ /* 0x000f220000000a00 */
[----:B------:R-:W-:Y:S01]  /*31b0*/  STG.E.64 desc[UR10][R16.64], RZ ;  /* 0x000000ff10007986 */ /* 0x000fe2000c101b0a */
[----:B-----5:R-:W-:-:S05]  /*31c0*/  IMAD.WIDE.U32 R8, R11, 0x8, R8 ;  /* 0x000000080b087825 */ /* 0x020fca00078e0008 */
[----:B------:R-:W5:Y:S01]  /*31d0*/  LDG.E.64 R20, desc[UR10][R8.64] ;  /* 0x0000000a08147981 */ /* 0x000f62000c1e1b00 */
[----:B0-----:R-:W-:-:S05]  /*31e0*/  IMAD.WIDE.U32 R12, R11, 0x8, R12 ;  /* 0x000000080b0c7825 */ /* 0x001fca00078e000c */
[----:B------:R-:W5:Y:S01]  /*31f0*/  LDG.E.64 R24, desc[UR10][R12.64] ;  /* 0x0000000a0c187981 */ /* 0x000f62000c1e1b00 */
        /* <DEDUP_REMOVED lines=16> */
[----:B------:R-:W0:Y:S01]  /*3300*/  I2F.F64.U64 R28, R30 ;  /* 0x0000001e001c7312 */ /* 0x000e220000301800 */
[----:B------:R-:W-:Y:S02]  /*3310*/  IMAD.MOV.U32 R14, RZ, RZ, 0x0 ;  /* 0x00000000ff0e7424 */ /* 0x000fe400078e00ff */
[----:B------:R-:W-:Y:S02]  /*3320*/  IMAD.MOV.U32 R15, RZ, RZ, 0x3ca00000 ;  /* 0x3ca00000ff0f7424 */ /* 0x000fe400078e00ff */
[----:B----4-:R-:W-:-:S04]  /*3330*/  IMAD.WIDE R22, R27, 0x8, R22 ;  /* 0x000000081b167825 */ /* 0x010fc800078e0216 */
[----:B0-----:R-:W-:Y:S02]  /*3340*/  DFMA R28, R28, R14, 5.5511151231257827021e-17 ;  /* 0x3c9000001c1c742b */ /* 0x001fe4000000000e */
[----:B-----5:R-:W-:-:S08]  /*3350*/  DADD R24, -R20, R24 ;  /* 0x0000000014187229 */ /* 0x020fd00000000118 */
        /* <DEDUP_REMOVED lines=10> */
[----:B------:R-:W-:Y:S02]  /*3400*/  LOP3.LUT R29, R29, R6, RZ, 0x3c, !PT ;  /* 0x000000061d1d7212 */ /* 0x000fe400078e3cff */
        /* <DEDUP_REMOVED lines=10> */
[----:B0-----:R-:W2:Y:S01]  /*34b0*/  LDG.E.64 R24, desc[UR10][R12.64+0x8] ;  /* 0x0000080a0c187981 */ /* 0x001ea2000c1e1b00 */
[----:B------:R-:W-:-:S02]  /*34c0*/  IMAD.SHL.U32 R5, R29, 0x2, RZ ;  /* 0x000000021d057824 */ /* 0x000fc400078e00ff */
[----:B------:R-:W-:-:S05]  /*34d0*/  IMAD.SHL.U32 R0, R3, 0x10, RZ ;  /* 0x0000001003007824 */ /* 0x000fca00078e00ff */
[----:B------:R-:W-:-:S04]  /*34e0*/  LOP3.LUT R0, R29, R5, R0, 0x96, !PT ;  /* 0x000000051d007212 */ /* 0x000fc800078e9600 */
[----:B-1----:R-:W-:Y:S02]  /*34f0*/  LOP3.LUT R17, R0, R3, RZ, 0x3c, !PT ;  /* 0x0000000300117212 */ /* 0x002fe400078e3cff */
[C---:B------:R-:W-:Y:S01]  /*3500*/  IADD3 R3, PT, PT, R2.reuse, 0x10974f, R3 ;  /* 0x0010974f02037810 */ /* 0x040fe20007ffe003 */
[----:B------:R-:W-:-:S04]  /*3510*/  VIADD R2, R2, 0x161f14 ;  /* 0x00161f1402027836 */ /* 0x000fc80000000000 */
[----:B------:R-:W-:-:S04]  /*3520*/  IMAD.IADD R26, R17, 0x1, R2 ;  /* 0x00000001111a7824 */ /* 0x000fc800078e0202 */
[----:B------:R-:W-:-:S04]  /*3530*/  IMAD.WIDE.U32 R26, R26, 0x200000, RZ ;  /* 0x002000001a1a7825 */ /* 0x000fc800078e00ff */
[----:B------:R-:W-:Y:S01]  /*3540*/  IMAD.MOV.U32 R29, RZ, RZ, R27 ;  /* 0x000000ffff1d7224 */ /* 0x000fe200078e001b */
[----:B------:R-:W-:-:S04]  /*3550*/  LOP3.LUT R28, R26, R3, RZ, 0x3c, !PT ;  /* 0x000000031a1c7212 */ /* 0x000fc800078e3cff */
[----:B------:R-:W0:Y:S02]  /*3560*/  I2F.F64.U64 R26, R28 ;  /* 0x0000001c001a7312 */ /* 0x000e240000301800 */
[----:B0-----:R-:W-:Y:S02]  /*3570*/  DFMA R26, R26, R14, 5.5511151231257827021e-17 ;  /* 0x3c9000001a1a742b */ /* 0x001fe4000000000e */
[----:B--2---:R-:W-:-:S08]  /*3580*/  DADD R24, -R20, R24 ;  /* 0x0000000014187229 */ /* 0x004fd00000000118 */
[----:B------:R-:W-:-:S07]  /*3590*/  DFMA R24, R26, R24, R20 ;  /* 0x000000181a18722b */ /* 0x000fce0000000014 */
[----:B------:R4:W-:Y:S04]  /*35a0*/  STG.E.64 desc[UR10][R22.64+0x8], R24 ;  /* 0x0000081816007986 */ /* 0x0009e8000c101b0a */
[----:B------:R-:W2:Y:S04]  /*35b0*/  LDG.E.64 R8, desc[UR10][R8.64+0x8] ;  /* 0x0000080a08087981 */ /* 0x000ea8000c1e1b00 */
[----:B------:R-:W3:Y:S01]  /*35c0*/  LDG.E.64 R12, desc[UR10][R12.64+0x8] ;  /* 0x0000080a0c0c7981 */ /* 0x000ee2000c1e1b00 */
[----:B------:R-:W-:Y:S02]  /*35d0*/  IMAD.MOV.U32 R3, RZ, RZ, R7 ;  /* 0x000000ffff037224 */ /* 0x000fe400078e0007 */
        /* <DEDUP_REMOVED lines=8> */
.L_x_128:
[----:B------:R-:W-:Y:S05]  /*3660*/  BRA.U UP2, `(.L_x_125) ;  /* 0x0000000102b47547 */ /* 0x000fea000b800000 */
[----:B----4-:R-:W4:Y:S01]  /*3670*/  LDC.64 R14, c[0x0][0x398] ;  /* 0x0000e600ff0e7b82 */ /* 0x010f220000000a00 */
[----:B------:R-:W-:-:S07]  /*3680*/  IMAD R0, R18, UR7, R11 ;  /* 0x0000000712007c24 */ /* 0x000fce000f8e020b */
[----:B0123--:R-:W0:Y:S08]  /*3690*/  LDC.64 R6, c[0x0][0x388] ;  /* 0x0000e200ff067b82 */ /* 0x00fe300000000a00 */
[----:B------:R-:W1:Y:S01]  /*36a0*/  LDC.64 R8, c[0x0][0x390] ;  /* 0x0000e400ff087b82 */ /* 0x000e620000000a00 */
[----:B----4-:R-:W-:-:S05]  /*36b0*/  IMAD.WIDE R14, R0, 0x8, R14 ;  /* 0x00000008000e7825 */ /* 0x010fca00078e020e */
[----:B------:R2:W-:Y:S01]  /*36c0*/  STG.E.64 desc[UR10][R14.64], RZ ;  /* 0x000000ff0e007986 */ /* 0x0005e2000c101b0a */
[----:B0-----:R-:W-:-:S04]  /*36d0*/  IMAD.WIDE.U32 R6, R11, 0x8, R6 ;  /* 0x000000080b067825 */ /* 0x001fc800078e0006 */
[----:B-1----:R-:W-:Y:S02]  /*36e0*/  IMAD.WIDE.U32 R8, R11, 0x8, R8 ;  /* 0x000000080b087825 */ /* 0x002fe400078e0008 */
[----:B------:R-:W3:Y:S04]  /*36f0*/  LDG.E.64 R10, desc[UR10][R6.64] ;  /* 0x0000000a060a7981 */ /* 0x000ee8000c1e1b00 */
[----:B------:R-:W3:Y:S01]  /*3700*/  LDG.E.64 R12, desc[UR10][R8.64] ;  /* 0x0000000a080c7981 */ /* 0x000ee2000c1e1b00 */
[----:B------:R-:W-:Y:S02]  /*3710*/  SHF.R.U32.HI R16, RZ, 0x2, R3 ;  /* 0x00000002ff107819 */ /* 0x000fe40000011603 */
[----:B------:R-:W-:Y:S02]  /*3720*/  SHF.R.U32.HI R21, RZ, 0x2, R4 ;  /* 0x00000002ff157819 */ /* 0x000fe40000011604 */
[----:B------:R-:W-:Y:S01]  /*3730*/  LOP3.LUT R16, R16, R3, RZ, 0x3c, !PT ;  /* 0x0000000310107212 */ /* 0x000fe200078e3cff */
[----:B------:R-:W-:Y:S01]  /*3740*/  IMAD.SHL.U32 R3, R17, 0x10, RZ ;  /* 0x0000001011037824 */ /* 0x000fe200078e00ff */
[----:B------:R-:W-:-:S03]  /*3750*/  LOP3.LUT R21, R21, R4, RZ, 0x3c, !PT ;  /* 0x0000000415157212 */ /* 0x000fc600078e3cff */
[----:B------:R-:W-:-:S05]  /*3760*/  IMAD.SHL.U32 R5, R16, 0x2, RZ ;  /* 0x0000000210057824 */ /* 0x000fca00078e00ff */
[----:B------:R-:W-:Y:S01]  /*3770*/  LOP3.LUT R16, R16, R5, R3, 0x96, !PT ;  /* 0x0000000510107212 */ /* 0x000fe200078e9603 */
[----:B------:R-:W-:-:S03]  /*3780*/  IMAD.SHL.U32 R3, R21, 0x2, RZ ;  /* 0x0000000215037824 */ /* 0x000fc600078e00ff */
[----:B------:R-:W-:-:S04]  /*3790*/  LOP3.LUT R17, R16, R17, RZ, 0x3c, !PT ;  /* 0x0000001110117212 */ /* 0x000fc800078e3cff */
[----:B--2---:R-:W-:Y:S01]  /*37a0*/  IADD3 R15, PT, PT, R2, 0x587c5, R17 ;  /* 0x000587c5020f7810 */ /* 0x004fe20007ffe011 */
[----:B------:R-:W-:-:S05]  /*37b0*/  IMAD.SHL.U32 R4, R17, 0x10, RZ ;  /* 0x0000001011047824 */ /* 0x000fca00078e00ff */
[----:B------:R-:W-:-:S04]  /*37c0*/  LOP3.LUT R4, R21, R3, R4, 0x96, !PT ;  /* 0x0000000315047212 */ /* 0x000fc800078e9604 */
[----:B------:R-:W-:Y:S02]  /*37d0*/  LOP3.LUT R3, R4, R17, RZ, 0x3c, !PT ;  /* 0x0000001104037212 */ /* 0x000fe400078e3cff */
[----:B------:R-:W0:Y:S02]  /*37e0*/  LDC.64 R16, c[0x0][0x3a0] ;  /* 0x0000e800ff107b82 */ /* 0x000e240000000a00 */
[----:B------:R-:W-:-:S05]  /*37f0*/  IADD3 R3, PT, PT, R2, 0xb0f8a, R3 ;  /* 0x000b0f8a02037810 */ /* 0x000fca0007ffe003 */
[----:B------:R-:W-:-:S03]  /*3800*/  IMAD.WIDE.U32 R4, R3, 0x200000, RZ ;  /* 0x0020000003047825 */ /* 0x000fc600078e00ff */
[----:B------:R-:W-:Y:S01]  /*3810*/  LOP3.LUT R14, R4, R15, RZ, 0x3c, !PT ;  /* 0x0000000f040e7212 */ /* 0x000fe200078e3cff */
[----:B------:R-:W-:Y:S02]  /*3820*/  IMAD.MOV.U32 R15, RZ, RZ, R5 ;  /* 0x000000ffff0f7224 */ /* 0x000fe400078e0005 */
[----:B------:R-:W-:Y:S02]  /*3830*/  IMAD.MOV.U32 R4, RZ, RZ, 0x0 ;  /* 0x00000000ff047424 */ /* 0x000fe400078e00ff */
[----:B------:R-:W1:Y:S01]  /*3840*/  I2F.F64.U64 R2, R14 ;  /* 0x0000000e00027312 */ /* 0x000e620000301800 */
[----:B------:R-:W-:-:S06]  /*3850*/  IMAD.MOV.U32 R5, RZ, RZ, 0x3ca00000 ;  /* 0x3ca00000ff057424 */ /* 0x000fcc00078e00ff */
[----:B-1----:R-:W-:Y:S01]  /*3860*/  DFMA R2, R2, R4, 5.5511151231257827021e-17 ;  /* 0x3c9000000202742b */ /* 0x002fe20000000004 */
[----:B0-----:R-:W-:Y:S01]  /*3870*/  IMAD.WIDE R4, R0, 0x8, R16 ;  /* 0x0000000800047825 */ /* 0x001fe200078e0210 */
[----:B---3--:R-:W-:-:S08]  /*3880*/  DADD R12, -R10, R12 ;  /* 0x000000000a0c7229 */ /* 0x008fd0000000010c */
[----:B------:R-:W-:-:S07]  /*3890*/  DFMA R2, R2, R12, R10 ;  /* 0x0000000c0202722b */ /* 0x000fce000000000a */
        /* <DEDUP_REMOVED lines=9> */
[----:B------:R0:W-:Y:S02]  /*3930*/  STG.E.64 desc[UR10][R4.64], R10 ;  /* 0x0000000a04007986 */ /* 0x0001e4000c101b0a */
.L_x_125:
[----:B------:R-:W5:Y:S02]  /*3940*/  LDCU UR4, c[0x0][0x3b8] ;  /* 0x00007700ff0477ac */ /* 0x000f640008000800 */
[----:B-----5:R-:W-:-:S09]  /*3950*/  UISETP.NE.AND UP1, UPT, UR4, 0x1, UPT ;  /* 0x000000010400788c */ /* 0x020fd2000bf25270 */
[----:B------:R-:W-:Y:S05]  /*3960*/  BRA.U !UP1, `(.L_x_129) ;  /* 0x0000002109707547 */ /* 0x000fea000b800000 */
[----:B------:R-:W-:-:S09]  /*3970*/  UISETP.NE.AND UP1, UPT, UR4, 0x2, UPT ;  /* 0x000000020400788c */ /* 0x000fd2000bf25270 */
[----:B------:R-:W-:Y:S05]  /*3980*/  BRA.U !UP1, `(.L_x_130) ;  /* 0x0000000d09a87547 */ /* 0x000fea000b800000 */
[----:B------:R-:W-:-:S09]  /*3990*/  UISETP.NE.AND UP1, UPT, UR4, 0x3, UPT ;  /* 0x000000030400788c */ /* 0x000fd2000bf25270 */
[----:B------:R-:W-:Y:S05]  /*39a0*/  BRA.U UP1, `(.L_x_131) ;  /* 0x0000004101e07547 */ /* 0x000fea000b800000 */
[----:B------:R-:W-:Y:S01]  /*39b0*/  CS2R R16, SRZ ;  /* 0x0000000000107805 */ /* 0x000fe2000001ff00 */
[----:B------:R-:W-:Y:S06]  /*39c0*/  BRA.U !UP0, `(.L_x_132) ;  /* 0x0000000508a87547 */ /* 0x000fec000b800000 */
[----:B------:R-:W-:Y:S02]  /*39d0*/  UISETP.GE.U32.AND UP1, UPT, UR7, 0x10, UPT ;  /* 0x000000100700788c */ /* 0x000fe4000bf26070 */
[----:B------:R-:W-:Y:S01]  /*39e0*/  IMAD R34, R18, UR7, RZ ;  /* 0x0000000712227c24 */ /* 0x000fe2000f8e02ff */
[----:B------:R-:W-:Y:S01]  /*39f0*/  ULOP3.LUT UR12, UR7, 0xf, URZ, 0xc0, !UPT ;  /* 0x0000000f070c7892 */ /* 0x000fe2000f8ec0ff */
[----:B------:R-:W-:Y:S01]  /*3a00*/  CS2R R16, SRZ ;  /* 0x0000000000107805 */ /* 0x000fe2000001ff00 */
[----:B------:R-:W-:Y:S02]  /*3a10*/  UMOV UR4, URZ ;  /* 0x000000ff00047c82 */ /* 0x000fe40008000000 */
[----:B------:R-:W-:Y:S02]  /*3a20*/  UISETP.NE.AND UP0, UPT, UR12, URZ, UPT ;  /* 0x000000ff0c00728c */ /* 0x000fe4000bf05270 */
[----:B------:R-:W-:Y:S09]  /*3a30*/  BRA.U !UP1, `(.L_x_133) ;  /* 0x0000000109b87547 */ /* 0x000ff2000b800000 */
[----:B------:R-:W5:Y:S01]  /*3a40*/  LDCU.64 UR8, c[0x0][0x3a0] ;  /* 0x00007400ff0877ac */ /* 0x000f620008000a00 */
[----:B------:R-:W-:Y:S01]  /*3a50*/  IMAD.MOV.U32 R0, RZ, RZ, R34 ;  /* 0x000000ffff007224 */ /* 0x000fe200078e0022 */
[----:B------:R-:W-:Y:S01]  /*3a60*/  CS2R R16, SRZ ;  /* 0x0000000000107805 */ /* 0x000fe2000001ff00 */
[----:B------:R-:W-:Y:S02]  /*3a70*/  ULOP3.LUT UR4, UR7, 0x7ffffff0, URZ, 0xc0, !UPT ;  /* 0x7ffffff007047892 */ /* 0x000fe4000f8ec0ff */
[----:B-----5:R-:W-:Y:S02]  /*3a80*/  UIADD3 UR5, UP1, UPT, UR8, 0x40, URZ ;  /* 0x0000004008057890 */ /* 0x020fe4000ff3e0ff */
[----:B------:R-:W-:Y:S02]  /*3a90*/  UIADD3 UR8, UPT, UPT, -UR4, URZ, URZ ;  /* 0x000000ff04087290 */ /* 0x000fe4000fffe1ff */
[----:B------:R-:W-:-:S12]  /*3aa0*/  UIADD3.X UR6, UPT, UPT, URZ, UR9, URZ, UP1, !UPT ;  /* 0x00000009ff067290 */ /* 0x000fd80008ffe4ff */
.L_x_134:
[----:B------:R-:W-:Y:S02]  /*3ab0*/  IMAD.U32 R28, RZ, RZ, UR5 ;  /* 0x00000005ff1c7e24 */ /* 0x000fe4000f8e00ff */
[----:B------:R-:W-:Y:S02]  /*3ac0*/  IMAD.U32 R29, RZ, RZ, UR6 ;  /* 0x00000006ff1d7e24 */ /* 0x000fe4000f8e00ff */
[----:B------:R-:W-:-:S05]  /*3ad0*/  IMAD.WIDE R28, R0, 0x8, R28 ;  /* 0x00000008001c7825 */ /* 0x000fca00078e021c */
[----:B------:R-:W5:Y:S04]  /*3ae0*/  LDG.E.64 R32, desc[UR10][R28.64+-0x40] ;  /* 0xffffc00a1c207981 */ /* 0x000f68000c1e1b00 */
[----:B------:R-:W5:Y:S04]  /*3af0*/  LDG.E.64 R30, desc[UR10][R28.64+-0x38] ;  /* 0xffffc80a1c1e7981 */ /* 0x000f68000c1e1b00 */
[----:B------:R-:W5:Y:S04]  /*3b00*/  LDG.E.64 R26, desc[UR10][R28.64+-0x30] ;  /* 0xffffd00a1c1a7981 */ /* 0x000f68000c1e1b00 */
[----:B----4-:R-:W4:Y:S04]  /*3b10*/  LDG.E.64 R24, desc[UR10][R28.64+-0x28] ;  /* 0xffffd80a1c187981 */ /* 0x010f28000c1e1b00 */
[----:B------:R-:W4:Y:S04]  /*3b20*/  LDG.E.64 R22, desc[UR10][R28.64+-0x20] ;  /* 0xffffe00a1c167981 */ /* 0x000f28000c1e1b00 */
[----:B------:R-:W4:Y:S04]  /*3b30*/  LDG.E.64 R20, desc[UR10][R28.64+-0x18] ;  /* 0xffffe80a1c147981 */ /* 0x000f28000c1e1b00 */
[----:B------:R-:W4:Y:S04]  /*3b40*/  LDG.E.64 R14, desc[UR10][R28.64+-0x10] ;  /* 0xfffff00a1c0e7981 */ /* 0x000f28000c1e1b00 */
[----:B------:R-:W4:Y:S04]  /*3b50*/  LDG.E.64 R12, desc[UR10][R28.64+-0x8] ;  /* 0xfffff80a1c0c7981 */ /* 0x000f28000c1e1b00 */
[----:B0-----:R-:W4:Y:S04]  /*3b60*/  LDG.E.64 R10, desc[UR10][R28.64] ;  /* 0x0000000a1c0a7981 */ /* 0x001f28000c1e1b00 */
[----:B------:R-:W4:Y:S04]  /*3b70*/  LDG.E.64 R8, desc[UR10][R28.64+0x8] ;  /* 0x0000080a1c087981 */ /* 0x000f28000c1e1b00 */
[----:B-123--:R-:W2:Y:S04]  /*3b80*/  LDG.E.64 R6, desc[UR10][R28.64+0x10] ;  /* 0x0000100a1c067981 */ /* 0x00eea8000c1e1b00 */
[----:B------:R-:W3:Y:S04]  /*3b90*/  LDG.E.64 R4, desc[UR10][R28.64+0x18] ;  /* 0x0000180a1c047981 */ /* 0x000ee8000c1e1b00 */
[----:B------:R-:W3:Y:S04]  /*3ba0*/  LDG.E.64 R2, desc[UR10][R28.64+0x20] ;  /* 0x0000200a1c027981 */ /* 0x000ee8000c1e1b00 */
[----:B------:R-:W3:Y:S01]  /*3bb0*/  LDG.E.64 R36, desc[UR10][R28.64+0x38] ;  /* 0x0000380a1c247981 */ /* 0x000ee2000c1e1b00 */
[----:B-----5:R-:W-:-:S03]  /*3bc0*/  DFMA R32, R32, R32, R16 ;  /* 0x000000202020722b */ /* 0x020fc60000000010 */
[----:B------:R-:W5:Y:S05]  /*3bd0*/  LDG.E.64 R16, desc[UR10][R28.64+0x28] ;  /* 0x0000280a1c107981 */ /* 0x000f6a000c1e1b00 */
[----:B------:R-:W-:Y:S02]  /*3be0*/  DFMA R30, R30, R30, R32 ;  /* 0x0000001e1e1e722b */ /* 0x000fe40000000020 */
[----:B------:R-:W5:Y:S06]  /*3bf0*/  LDG.E.64 R32, desc[UR10][R28.64+0x30] ;  /* 0x0000300a1c207981 */ /* 0x000f6c000c1e1b00 */
[----:B------:R-:W-:-:S08]  /*3c00*/  DFMA R30, R26, R26, R30 ;  /* 0x0000001a1a1e722b */ /* 0x000fd0000000001e */
[----:B----4-:R-:W-:-:S08]  /*3c10*/  DFMA R30, R24, R24, R30 ;  /* 0x00000018181e722b */ /* 0x010fd0000000001e */
[----:B------:R-:W-:-:S08]  /*3c20*/  DFMA R30, R22, R22, R30 ;  /* 0x00000016161e722b */ /* 0x000fd0000000001e */
[----:B------:R-:W-:-:S08]  /*3c30*/  DFMA R30, R20, R20, R30 ;  /* 0x00000014141e722b */ /* 0x000fd0000000001e */
[----:B------:R-:W-:-:S08]  /*3c40*/  DFMA R30, R14, R14, R30 ;  /* 0x0000000e0e1e722b */ /* 0x000fd0000000001e */
[----:B------:R-:W-:-:S08]  /*3c50*/  DFMA R30, R12, R12, R30 ;  /* 0x0000000c0c1e722b */ /* 0x000fd0000000001e */
[----:B------:R-:W-:-:S08]  /*3c60*/  DFMA R30, R10, R10, R30 ;  /* 0x0000000a0a1e722b */ /* 0x000fd0000000001e */
[----:B------:R-:W-:-:S08]  /*3c70*/  DFMA R30, R8, R8, R30 ;  /* 0x00000008081e722b */ /* 0x000fd0000000001e */
[----:B--2---:R-:W-:-:S08]  /*3c80*/  DFMA R30, R6, R6, R30 ;  /* 0x00000006061e722b */ /* 0x004fd0000000001e */
[----:B---3--:R-:W-:-:S08]  /*3c90*/  DFMA R30, R4, R4, R30 ;  /* 0x00000004041e722b */ /* 0x008fd0000000001e */
[----:B------:R-:W-:Y:S01]  /*3ca0*/  DFMA R30, R2, R2, R30 ;  /* 0x00000002021e722b */ /* 0x000fe2000000001e */
[----:B------:R-:W-:-:S04]  /*3cb0*/  UIADD3 UR8, UPT, UPT, UR8, 0x10, URZ ;  /* 0x0000001008087890 */ /* 0x000fc8000fffe0ff */
[----:B------:R-:W-:Y:S01]  /*3cc0*/  UISETP.NE.AND UP1, UPT, UR8, URZ, UPT ;  /* 0x000000ff0800728c */ /* 0x000fe2000bf25270 */
[----:B------:R-:W-:Y:S02]  /*3cd0*/  VIADD R0, R0, 0x10 ;  /* 0x0000001000007836 */ /* 0x000fe40000000000 */
[----:B-----5:R-:W-:-:S08]  /*3ce0*/  DFMA R30, R16, R16, R30 ;  /* 0x00000010101e722b */ /* 0x020fd0000000001e */
[----:B------:R-:W-:-:S08]  /*3cf0*/  DFMA R30, R32, R32, R30 ;  /* 0x00000020201e722b */ /* 0x000fd0000000001e */
[----:B------:R-:W-:Y:S01]  /*3d00*/  DFMA R16, R36, R36, R30 ;  /* 0x000000242410722b */ /* 0x000fe2000000001e */
[----:B------:R-:W-:Y:S10]  /*3d10*/  BRA.U UP1, `(.L_x_134) ;  /* 0xfffffffd01647547 */ /* 0x000ff4000b83ffff */
.L_x_133:
[----:B------:R-:W-:Y:S05]  /*3d20*/  BRA.U !UP0, `(.L_x_132) ;  /* 0x0000000108d07547 */ /* 0x000fea000b800000 */
[----:B------:R-:W-:Y:S02]  /*3d30*/  UISETP.GE.U32.AND UP0, UPT, UR12, 0x8, UPT ;  /* 0x000000080c00788c */ /* 0x000fe4000bf06070 */
[----:B------:R-:W-:-:S04]  /*3d40*/  ULOP3.LUT UR6, UR7, 0x7, URZ, 0xc0, !UPT ;  /* 0x0000000707067892 */ /* 0x000fc8000f8ec0ff */
[----:B------:R-:W-:-:S03]  /*3d50*/  UISETP.NE.AND UP1, UPT, UR6, URZ, UPT ;  /* 0x000000ff0600728c */ /* 0x000fc6000bf25270 */
[----:B------:R-:W-:Y:S08]  /*3d60*/  BRA.U !UP0, `(.L_x_135) ;  /* 0x0000000108507547 */ /* 0x000ff0000b800000 */
[----:B0123--:R-:W0:Y:S01]  /*3d70*/  LDC.64 R6, c[0x0][0x3a0] ;  /* 0x0000e800ff067b82 */ /* 0x00fe220000000a00 */
[----:B------:R-:W-:-:S04]  /*3d80*/  VIADD R3, R34, UR4 ;  /* 0x0000000422037c36 */ /* 0x000fc80008000000 */
[----:B0-----:R-:W-:-:S05]  /*3d90*/  IMAD.WIDE R6, R3, 0x8, R6 ;  /* 0x0000000803067825 */ /* 0x001fca00078e0206 */
[----:B------:R-:W2:Y:S04]  /*3da0*/  LDG.E.64 R8, desc[UR10][R6.64] ;  /* 0x0000000a06087981 */ /* 0x000ea8000c1e1b00 */
[----:B------:R-:W3:Y:S04]  /*3db0*/  LDG.E.64 R10, desc[UR10][R6.64+0x8] ;  /* 0x0000080a060a7981 */ /* 0x000ee8000c1e1b00 */
[----:B------:R-:W5:Y:S04]  /*3dc0*/  LDG.E.64 R12, desc[UR10][R6.64+0x10] ;  /* 0x0000100a060c7981 */ /* 0x000f68000c1e1b00 */
[----:B----4-:R-:W4:Y:S04]  /*3dd0*/  LDG.E.64 R14, desc[UR10][R6.64+0x18] ;  /* 0x0000180a060e7981 */ /* 0x010f28000c1e1b00 */
[----:B------:R-:W4:Y:S04]  /*3de0*/  LDG.E.64 R20, desc[UR10][R6.64+0x20] ;  /* 0x0000200a06147981 */ /* 0x000f28000c1e1b00 */
[----:B------:R-:W4:Y:S04]  /*3df0*/  LDG.E.64 R22, desc[UR10][R6.64+0x28] ;  /* 0x0000280a06167981 */ /* 0x000f28000c1e1b00 */
[----:B------:R-:W4:Y:S04]  /*3e00*/  LDG.E.64 R2, desc[UR10][R6.64+0x30] ;  /* 0x0000300a06027981 */ /* 0x000f28000c1e1b00 */
[----:B------:R-:W4:Y:S01]  /*3e10*/  LDG.E.64 R4, desc[UR10][R6.64+0x38] ;  /* 0x0000380a06047981 */ /* 0x000f22000c1e1b00 */
[----:B------:R-:W-:Y:S01]  /*3e20*/  UIADD3 UR4, UPT, UPT, UR4, 0x8, URZ ;  /* 0x0000000804047890 */ /* 0x000fe2000fffe0ff */
[----:B--2---:R-:W-:-:S08]  /*3e30*/  DFMA R8, R8, R8, R16 ;  /* 0x000000080808722b */ /* 0x004fd00000000010 */
[----:B---3--:R-:W-:-:S08]  /*3e40*/  DFMA R8, R10, R10, R8 ;  /* 0x0000000a0a08722b */ /* 0x008fd00000000008 */
[----:B-----5:R-:W-:-:S08]  /*3e50*/  DFMA R8, R12, R12, R8 ;  /* 0x0000000c0c08722b */ /* 0x020fd00000000008 */
[----:B----4-:R-:W-:-:S08]  /*3e60*/  DFMA R8, R14, R14, R8 ;  /* 0x0000000e0e08722b */ /* 0x010fd00000000008 */
[----:B------:R-:W-:-:S08]  /*3e70*/  DFMA R8, R20, R20, R8 ;  /* 0x000000141408722b */ /* 0x000fd00000000008 */
[----:B------:R-:W-:-:S08]  /*3e80*/  DFMA R8, R22, R22, R8 ;  /* 0x000000161608722b */ /* 0x000fd00000000008 */
[----:B------:R-:W-:-:S08]  /*3e90*/  DFMA R8, R2, R2, R8 ;  /* 0x000000020208722b */ /* 0x000fd00000000008 */
[----:B------:R-:W-:-:S11]  /*3ea0*/  DFMA R16, R4, R4, R8 ;  /* 0x000000040410722b */ /* 0x000fd60000000008 */
.L_x_135:
        /* <DEDUP_REMOVED lines=11> */
[----:B------:R-:W4:Y:S01]  /*3f60*/  LDG.E.64 R10, desc[UR10][R2.64+0x18] ;  /* 0x0000180a020a7981 */ /* 0x000f22000c1e1b00 */
[----:B------:R-:W-:Y:S01]  /*3f70*/  UIADD3 UR4, UPT, UPT, UR4, 0x4, URZ ;  /* 0x0000000404047890 */ /* 0x000fe2000fffe0ff */
[----:B--2---:R-:W-:-:S08]  /*3f80*/  DFMA R4, R4, R4, R16 ;  /* 0x000000040404722b */ /* 0x004fd00000000010 */
[----:B---3--:R-:W-:-:S08]  /*3f90*/  DFMA R4, R6, R6, R4 ;  /* 0x000000060604722b */ /* 0x008fd00000000004 */
[----:B-----5:R-:W-:-:S08]  /*3fa0*/  DFMA R4, R8, R8, R4 ;  /* 0x000000080804722b */ /* 0x020fd00000000004 */
[----:B----4-:R-:W-:-:S11]  /*3fb0*/  DFMA R16, R10, R10, R4 ;  /* 0x0000000a0a10722b */ /* 0x010fd60000000004 */
.L_x_136:
[----:B------:R-:W-:Y:S05]  /*3fc0*/  BRA.U !UP1, `(.L_x_132) ;  /* 0x0000000109287547 */ /* 0x000fea000b800000 */
[----:B0123--:R-:W0:Y:S01]  /*3fd0*/  LDC.64 R4, c[0x0][0x3a0] ;  /* 0x0000e800ff047b82 */ /* 0x00fe220000000a00 */
[----:B------:R-:W-:Y:S01]  /*3fe0*/  VIADD R7, R34, UR4 ;  /* 0x0000000422077c36 */ /* 0x000fe20008000000 */
[----:B------:R-:W-:-:S12]  /*3ff0*/  UIADD3 UR5, UPT, UPT, -UR5, URZ, URZ ;  /* 0x000000ff05057290 */ /* 0x000fd8000fffe1ff */
.L_x_137:
[----:B0-----:R-:W-:-:S06]  /*4000*/  IMAD.WIDE R2, R7, 0x8, R4 ;  /* 0x0000000807027825 */ /* 0x001fcc00078e0204 */
[----:B------:R-:W2:Y:S01]  /*4010*/  LDG.E.64 R2, desc[UR10][R2.64] ;  /* 0x0000000a02027981 */ /* 0x000ea2000c1e1b00 */
[----:B------:R-:W-:Y:S01]  /*4020*/  UIADD3 UR5, UPT, UPT, UR5, 0x1, URZ ;  /* 0x0000000105057890 */ /* 0x000fe2000fffe0ff */
[----:B------:R-:W-:-:S03]  /*4030*/  VIADD R7, R7, 0x1 ;  /* 0x0000000107077836 */ /* 0x000fc60000000000 */
[----:B------:R-:W-:Y:S01]  /*4040*/  UISETP.NE.AND UP0, UPT, UR5, URZ, UPT ;  /* 0x000000ff0500728c */ /* 0x000fe2000bf05270 */
[----:B--2---:R-:W-:-:S08]  /*4050*/  DFMA R16, R2, R2, R16 ;  /* 0x000000020210722b */ /* 0x004fd00000000010 */
[----:B------:R-:W-:Y:S05]  /*4060*/  BRA.U UP0, `(.L_x_137) ;  /* 0xfffffffd00e47547 */ /* 0x000fea000b83ffff */
.L_x_132:
[----:B0123--:R-:W0:Y:S01]  /*4070*/  MUFU.RSQ64H R3, R17 ;  /* 0x0000001100037308 */ /* 0x00fe220000001c00 */
        /* <DEDUP_REMOVED lines=23> */
[----:B------:R-:W-:-:S07]  /*41f0*/  IMAD.MOV.U32 R27, RZ, RZ, R17 ;  /* 0x000000ffff1b7224 */ /* 0x000fce00078e0011 */
[----:B----4-:R-:W-:Y:S05]  /*4200*/  CALL.REL.NOINC `($__internal_3_$__cuda_sm20_dsqrt_rn_f64_mediumpath_v1) ;  /* 0x0000004000447944 */ /* 0x010fea0003c00000 */
[----:B------:R-:W-:Y:S02]  /*4210*/  IMAD.MOV.U32 R6, RZ, RZ, R4 ;  /* 0x000000ffff067224 */ /* 0x000fe400078e0004 */
[----:B------:R-:W-:-:S07]  /*4220*/  IMAD.MOV.U32 R7, RZ, RZ, R5 ;  /* 0x000000ffff077224 */ /* 0x000fce00078e0005 */
.L_x_139:
[----:B------:R-:W-:Y:S05]  /*4230*/  BSYNC.RECONVERGENT B0 ;  /* 0x0000000000007941 */ /* 0x000fea0003800200 */
.L_x_138:
        /* <DEDUP_REMOVED lines=21> */
[----:B----4-:R-:W-:Y:S01]  /*4390*/  IMAD.MOV.U32 R15, RZ, RZ, R7 ;  /* 0x000000ffff0f7224 */ /* 0x010fe200078e0007 */
[----:B------:R-:W-:-:S07]  /*43a0*/  MOV R12, 0x43c0 ;  /* 0x000043c0000c7802 */ /* 0x000fce0000000f00 */
[----:B------:R-:W-:Y:S05]  /*43b0*/  CALL.REL.NOINC `($_Z8init_batiPdS_S_S_S_S_i$__internal_trig_reduction_slowpathd) ;  /* 0x0000004000887944 */ /* 0x000fea0003c00000 */
[----:B------:R-:W-:Y:S02]  /*43c0*/  IMAD.MOV.U32 R0, RZ, RZ, R4 ;  /* 0x000000ffff007224 */ /* 0x000fe400078e0004 */
[----:B------:R-:W-:Y:S02]  /*43d0*/  IMAD.MOV.U32 R2, RZ, RZ, R6 ;  /* 0x000000ffff027224 */ /* 0x000fe400078e0006 */
[----:B------:R-:W-:-:S07]  /*43e0*/  IMAD.MOV.U32 R3, RZ, RZ, R7 ;  /* 0x000000ffff037224 */ /* 0x000fce00078e0007 */
.L_x_141:
[----:B------:R-:W-:Y:S05]  /*43f0*/  BSYNC.RECONVERGENT B2 ;  /* 0x0000000000027941 */ /* 0x000fea0003800200 */
.L_x_140:
[----:B------:R-:W4:Y:S01]  /*4400*/  LDCU.64 UR4, c[0x4][0x48] ;  /* 0x01000900ff0477ac */ /* 0x000f220008000a00 */
[----:B------:R-:W-:-:S05]  /*4410*/  IMAD.SHL.U32 R4, R0, 0x40, RZ ;  /* 0x0000004000047824 */ /* 0x000fca00078e00ff */
[----:B------:R-:W-:-:S04]  /*4420*/  LOP3.LUT R4, R4, 0x40, RZ, 0xc0, !PT ;  /* 0x0000004004047812 */ /* 0x000fc800078ec0ff */
[----:B----4-:R-:W-:-:S05]  /*4430*/  IADD3 R22, P0, PT, R4, UR4, RZ ;  /* 0x0000000404167c10 */ /* 0x010fca000ff1e0ff */
[----:B------:R-:W-:-:S05]  /*4440*/  IMAD.X R23, RZ, RZ, UR5, P0 ;  /* 0x00000005ff177e24 */ /* 0x000fca00080e06ff */
[----:B------:R-:W2:Y:S04]  /*4450*/  LDG.E.128.CONSTANT R12, desc[UR10][R22.64] ;  /* 0x0000000a160c7981 */ /* 0x000ea8000c1e9d00 */
[----:B------:R-:W3:Y:S04]  /*4460*/  LDG.E.128.CONSTANT R8, desc[UR10][R22.64+0x10] ;  /* 0x0000100a16087981 */ /* 0x000ee8000c1e9d00 */
[----:B------:R-:W4:Y:S01]  /*4470*/  LDG.E.128.CONSTANT R4, desc[UR10][R22.64+0x20] ;  /* 0x0000200a16047981 */ /* 0x000f22000c1e9d00 */
[----:B------:R-:W-:Y:S01]  /*4480*/  LOP3.LUT R20, R0, 0x1, RZ, 0xc0, !PT ;  /* 0x0000000100147812 */ /* 0x000fe200078ec0ff */
[----:B------:R-:W-:Y:S01]  /*4490*/  IMAD.MOV.U32 R24, RZ, RZ, 0x20fd8164 ;  /* 0x20fd8164ff187424 */ /* 0x000fe200078e00ff */
[----:B------:R-:W-:Y:S01]  /*44a0*/  UMOV UR4, 0x0 ;  /* 0x0000000000047882 */ /* 0x000fe20000000000 */
[----:B------:R-:W-:Y:S01]  /*44b0*/  IMAD.MOV.U32 R25, RZ, RZ, 0x3da8ff83 ;  /* 0x3da8ff83ff197424 */ /* 0x000fe200078e00ff */
[----:B------:R-:W-:Y:S01]  /*44c0*/  ISETP.NE.U32.AND P0, PT, R20, 0x1, PT ;  /* 0x000000011400780c */ /* 0x000fe20003f05070 */
[----:B------:R-:W-:Y:S01]  /*44d0*/  DMUL R20, R2, R2 ;  /* 0x0000000202147228 */ /* 0x000fe20000000000 */
        /* <DEDUP_REMOVED lines=9> */
[----:B------:R-:W-:-:S06]  /*4570*/  DFMA R16, R16, R14, UR4 ;  /* 0x0000000410107e2b */ /* 0x000fcc000800000e */
[----:B------:R-:W-:Y:S02]  /*4580*/  DFMA R10, R20, R12, R10 ;  /* 0x0000000c140a722b */ /* 0x000fe4000000000a */
[----:B------:R-:W-:Y:S01]  /*4590*/  DMUL R8, R16, R16 ;  /* 0x0000001010087228 */ /* 0x000fe20000000000 */
[----:B------:R-:W-:-:S05]  /*45a0*/  IMAD.MOV.U32 R12, RZ, RZ, 0x1 ;  /* 0x00000001ff0c7424 */ /* 0x000fca00078e00ff */
        /* <DEDUP_REMOVED lines=29> */
[----:B------:R-:W-:Y:S05]  /*4780*/  CALL.REL.NOINC `($__internal_2_$__cuda_sm20_div_rn_f64_full) ;  /* 0x0000003400707944 */ /* 0x000fea0003c00000 */
[----:B------:R-:W-:Y:S02]  /*4790*/  IMAD.MOV.U32 R2, RZ, RZ, R4 ;  /* 0x000000ffff027224 */ /* 0x000fe400078e0004 */
[----:B------:R-:W-:-:S07]  /*47a0*/  IMAD.MOV.U32 R3, RZ, RZ, R5 ;  /* 0x000000ffff037224 */ /* 0x000fce00078e0005 */
.L_x_143:
[----:B------:R-:W-:Y:S05]  /*47b0*/  BSYNC.RECONVERGENT B0 ;  /* 0x0000000000007941 */ /* 0x000fea0003800200 */
.L_x_142:
[----:B------:R-:W0:Y:S01]  /*47c0*/  LDCU.64 UR4, c[0x0][0x3a8] ;  /* 0x00007500ff0477ac */ /* 0x000e220008000a00 */
[----:B------:R-:W-:-:S08]  /*47d0*/  DADD R2, -R2, 0.5 ;  /* 0x3fe0000002027429 */ /* 0x000fd00000000100 */
[----:B------:R-:W-:Y:S01]  /*47e0*/  DADD R2, -RZ, -R2 ;  /* 0x00000000ff027229 */ /* 0x000fe20000000902 */
[----:B0-----:R-:W-:-:S04]  /*47f0*/  LEA R4, P0, R18, UR4, 0x3 ;  /* 0x0000000412047c11 */ /* 0x001fc8000f8018ff */
[----:B------:R-:W-:-:S05]  /*4800*/  LEA.HI.X R5, R18, UR5, R19, 0x3, P0 ;  /* 0x0000000512057c11 */ /* 0x000fca00080f1c13 */
[----:B------:R0:W-:Y:S01]  /*4810*/  STG.E.64 desc[UR10][R4.64], R2 ;  /* 0x0000000204007986 */ /* 0x0001e2000c101b0a */
[----:B------:R-:W-:Y:S05]  /*4820*/  BRA `(.L_x_131) ;  /* 0x0000003400407947 */ /* 0x000fea0003800000 */
.L_x_130:
[----:B------:R-:W-:Y:S01]  /*4830*/  CS2R R30, SRZ ;  /* 0x00000000001e7805 */ /* 0x000fe2000001ff00 */
[----:B------:R-:W-:Y:S06]  /*4840*/  BRA.U !UP0, `(.L_x_144) ;  /* 0x0000001108907547 */ /* 0x000fec000b800000 */
[----:B------:R-:W-:Y:S02]  /*4850*/  UISETP.NE.AND UP0, UPT, UR7, 0x1, UPT ;  /* 0x000000010700788c */ /* 0x000fe4000bf05270 */
[----:B----4-:R-:W-:Y:S01]  /*4860*/  IMAD R14, R18, UR7, RZ ;  /* 0x00000007120e7c24 */ /* 0x010fe2000f8e02ff */
[----:B------:R-:W-:Y:S01]  /*4870*/  CS2R R30, SRZ ;  /* 0x00000000001e7805 */ /* 0x000fe2000001ff00 */
[----:B------:R-:W-:-:S05]  /*4880*/  UMOV UR4, URZ ;  /* 0x000000ff00047c82 */ /* 0x000fca0008000000 */
[----:B------:R-:W-:Y:S05]  /*4890*/  BRA.U !UP0, `(.L_x_145) ;  /* 0x0000000d08007547 */ /* 0x000fea000b800000 */
[----:B------:R-:W4:Y:S01]  /*48a0*/  LDCU.64 UR8, c[0x0][0x3a0] ;  /* 0x00007400ff0877ac */ /* 0x000f220008000a00 */
[----:B------:R-:W-:Y:S01]  /*48b0*/  IMAD.MOV.U32 R22, RZ, RZ, R14 ;  /* 0x000000ffff167224 */ /* 0x000fe200078e000e */
[----:B------:R-:W-:Y:S01]  /*48c0*/  CS2R R30, SRZ ;  /* 0x00000000001e7805 */ /* 0x000fe2000001ff00 */
[----:B------:R-:W-:Y:S01]  /*48d0*/  ULOP3.LUT UR4, UR7, 0x7ffffffe, URZ, 0xc0, !UPT ;  /* 0x7ffffffe07047892 */ /* 0x000fe2000f8ec0ff */
[----:B------:R-:W0:Y:S03]  /*48e0*/  LDCU.64 UR12, c[0x4][0x48] ;  /* 0x01000900ff0c77ac */ /* 0x000e260008000a00 */
[----:B------:R-:W-:Y:S02]  /*48f0*/  UIADD3 UR7, UPT, UPT, -UR4, URZ, URZ ;  /* 0x000000ff04077290 */ /* 0x000fe4000fffe1ff */
[----:B----4-:R-:W-:-:S04]  /*4900*/  UIADD3 UR5, UP0, UPT, UR8, 0x8, URZ ;  /* 0x0000000808057890 */ /* 0x010fc8000ff1e0ff */
[----:B0-----:R-:W-:-:S12]  /*4910*/  UIADD3.X UR6, UPT, UPT, URZ, UR9, URZ, UP0, !UPT ;  /* 0x00000009ff067290 */ /* 0x001fd800087fe4ff */
.L_x_156:
[----:B------:R-:W-:Y:S02]  /*4920*/  IMAD.U32 R20, RZ, RZ, UR5 ;  /* 0x00000005ff147e24 */ /* 0x000fe4000f8e00ff */
[----:B------:R-:W-:Y:S02]  /*4930*/  IMAD.U32 R21, RZ, RZ, UR6 ;  /* 0x00000006ff157e24 */ /* 0x000fe4000f8e00ff */
[----:B------:R-:W-:-:S05]  /*4940*/  IMAD.WIDE R20, R22, 0x8, R20 ;  /* 0x0000000816147825 */ /* 0x000fca00078e0214 */
[----:B------:R-:W4:Y:S01]  /*4950*/  LDG.E.64 R16, desc[UR10][R20.64+-0x8] ;  /* 0xfffff80a14107981 */ /* 0x000f22000c1e1b00 */
[----:B-123--:R-:W-:Y:S01]  /*4960*/  IMAD.MOV.U32 R4, RZ, RZ, 0x0 ;  /* 0x00000000ff047424 */ /* 0x00efe200078e00ff */
[----:B------:R-:W-:Y:S01]  /*4970*/  BSSY.RECONVERGENT B0, `(.L_x_146) ;  /* 0x000001a000007945 */ /* 0x000fe20003800200 */
[----:B------:R-:W-:Y:S01]  /*4980*/  IMAD.MOV.U32 R5, RZ, RZ, 0x3fd80000 ;  /* 0x3fd80000ff057424 */ /* 0x000fe200078e00ff */
[----:B----4-:R-:W-:-:S06]  /*4990*/  DADD R26, -RZ, |R16| ;  /* 0x00000000ff1a7229 */ /* 0x010fcc0000000510 */
        /* <DEDUP_REMOVED lines=22> */
[----:B------:R-:W-:Y:S05]  /*4b00*/  CALL.REL.NOINC `($__internal_3_$__cuda_sm20_dsqrt_rn_f64_mediumpath_v1) ;  /* 0x0000003800047944 */ /* 0x000fea0003c00000 */
.L_x_147:
[----:B------:R-:W-:Y:S05]  /*4b10*/  BSYNC.RECONVERGENT B0 ;  /* 0x0000000000007941 */ /* 0x000fea0003800200 */
.L_x_146:
        /* <DEDUP_REMOVED lines=22> */
[----:B------:R-:W-:Y:S01]  /*4c80*/  MOV R12, 0x4cb0 ;  /* 0x00004cb0000c7802 */ /* 0x000fe20000000f00 */
[----:B------:R-:W-:-:S07]  /*4c90*/  IMAD.MOV.U32 R15, RZ, RZ, R5 ;  /* 0x000000ffff0f7224 */ /* 0x000fce00078e0005 */
[----:B------:R-:W-:Y:S05]  /*4ca0*/  CALL.REL.NOINC `($_Z8init_batiPdS_S_S_S_S_i$__internal_trig_reduction_slowpathd) ;  /* 0x00000038004c7944 */ /* 0x000fea0003c00000 */
[----:B------:R-:W-:Y:S02]  /*4cb0*/  IMAD.MOV.U32 R0, RZ, RZ, R4 ;  /* 0x000000ffff007224 */ /* 0x000fe400078e0004 */
[----:B------:R-:W-:Y:S02]  /*4cc0*/  IMAD.MOV.U32 R12, RZ, RZ, R6 ;  /* 0x000000ffff0c7224 */ /* 0x000fe400078e0006 */
[----:B------:R-:W-:-:S07]  /*4cd0*/  IMAD.MOV.U32 R13, RZ, RZ, R7 ;  /* 0x000000ffff0d7224 */ /* 0x000fce00078e0007 */
.L_x_149:
[----:B------:R-:W-:Y:S05]  /*4ce0*/  BSYNC.RECONVERGENT B2 ;  /* 0x0000000000027941 */ /* 0x000fea0003800200 */
.L_x_148:
[----:B------:R-:W-:Y:S01]  /*4cf0*/  IMAD.SHL.U32 R2, R0, 0x40, RZ ;  /* 0x0000004000027824 */ /* 0x000fe200078e00ff */
[----:B------:R-:W2:Y:S04]  /*4d00*/  LDG.E.64 R20, desc[UR10][R20.64] ;  /* 0x0000000a14147981 */ /* 0x000ea8000c1e1b00 */
[----:B------:R-:W-:-:S04]  /*4d10*/  LOP3.LUT R2, R2, 0x40, RZ, 0xc0, !PT ;  /* 0x0000004002027812 */ /* 0x000fc800078ec0ff */
[----:B------:R-:W-:-:S05]  /*4d20*/  IADD3 R2, P0, PT, R2, UR12, RZ ;  /* 0x0000000c02027c10 */ /* 0x000fca000ff1e0ff */
[----:B------:R-:W-:-:S05]  /*4d30*/  IMAD.X R3, RZ, RZ, UR13, P0 ;  /* 0x0000000dff037e24 */ /* 0x000fca00080e06ff */
[----:B------:R-:W3:Y:S04]  /*4d40*/  LDG.E.128.CONSTANT R4, desc[UR10][R2.64] ;  /* 0x0000000a02047981 */ /* 0x000ee8000c1e9d00 */
[----:B------:R-:W4:Y:S04]  /*4d50*/  LDG.E.128.CONSTANT R8, desc[UR10][R2.64+0x10] ;  /* 0x0000100a02087981 */ /* 0x000f28000c1e9d00 */
[----:B------:R0:W5:Y:S01]  /*4d60*/  LDG.E.128.CONSTANT R24, desc[UR10][R2.64+0x20] ;  /* 0x0000200a02187981 */ /* 0x000162000c1e9d00 */
[----:B------:R-:W-:Y:S01]  /*4d70*/  LOP3.LUT R15, R0, 0x1, RZ, 0xc0, !PT ;  /* 0x00000001000f7812 */ /* 0x000fe200078ec0ff */
[----:B------:R-:W-:-:S03]  /*4d80*/  IMAD.MOV.U32 R32, RZ, RZ, 0x20fd8164 ;  /* 0x20fd8164ff207424 */ /* 0x000fc600078e00ff */
[----:B------:R-:W-:Y:S01]  /*4d90*/  ISETP.NE.U32.AND P0, PT, R15, 0x1, PT ;  /* 0x000000010f00780c */ /* 0x000fe20003f05070 */
[----:B------:R-:W-:Y:S01]  /*4da0*/  IMAD.MOV.U32 R15, RZ, RZ, 0x3da8ff83 ;  /* 0x3da8ff83ff0f7424 */ /* 0x000fe200078e00ff */
[----:B------:R-:W-:Y:S02]  /*4db0*/  DMUL R28, R12, R12 ;  /* 0x0000000c0c1c7228 */ /* 0x000fe40000000000 */
[----:B------:R-:W-:Y:S02]  /*4dc0*/  FSEL R32, R32, -8.06006814911005101289e+34, !P0 ;  /* 0xf9785eba20207808 */ /* 0x000fe40004000000 */
[----:B------:R-:W-:Y:S01]  /*4dd0*/  FSEL R33, -R15, 0.11223486810922622681, !P0 ;  /* 0x3de5db650f217808 */ /* 0x000fe20004000100 */
[----:B------:R-:W-:Y:S05]  /*4de0*/  BSSY.RECONVERGENT B0, `(.L_x_150) ;  /* 0x000002a000007945 */ /* 0x000fea0003800200 */
[----:B---3--:R-:W-:-:S08]  /*4df0*/  DFMA R4, R28, R32, R4 ;  /* 0x000000201c04722b */ /* 0x008fd00000000004 */
[----:B------:R-:W-:Y:S02]  /*4e00*/  DFMA R4, R28, R4, R6 ;  /* 0x000000041c04722b */ /* 0x000fe40000000006 */
[----:B--2---:R-:W-:-:S06]  /*4e10*/  DADD R6, -RZ, |R20| ;  /* 0x00000000ff067229 */ /* 0x004fcc0000000514 */
[----:B0-----:R-:W0:Y:S01]  /*4e20*/  MUFU.RSQ64H R3, R7 ;  /* 0x0000000700037308 */ /* 0x001e220000001c00 */
[----:B----4-:R-:W-:-:S03]  /*4e30*/  DFMA R4, R28, R4, R8 ;  /* 0x000000041c04722b */ /* 0x010fc60000000008 */
[----:B------:R-:W-:-:S05]  /*4e40*/  VIADD R2, R7, 0xfcb00000 ;  /* 0xfcb0000007027836 */ /* 0x000fca0000000000 */
[----:B------:R-:W-:Y:S02]  /*4e50*/  DFMA R4, R28, R4, R10 ;  /* 0x000000041c04722b */ /* 0x000fe4000000000a */
[----:B0-----:R-:W-:-:S06]  /*4e60*/  DMUL R8, R2, R2 ;  /* 0x0000000202087228 */ /* 0x001fcc0000000000 */
[----:B-----5:R-:W-:Y:S01]  /*4e70*/  DFMA R4, R28, R4, R24 ;  /* 0x000000041c04722b */ /* 0x020fe20000000018 */
[----:B------:R-:W-:Y:S02]  /*4e80*/  IMAD.MOV.U32 R10, RZ, RZ, 0x0 ;  /* 0x00000000ff0a7424 */ /* 0x000fe400078e00ff */
[----:B------:R-:W-:Y:S01]  /*4e90*/  IMAD.MOV.U32 R11, RZ, RZ, 0x3fd80000 ;  /* 0x3fd80000ff0b7424 */ /* 0x000fe200078e00ff */
[----:B------:R-:W-:-:S04]  /*4ea0*/  DFMA R8, |R20|, -R8, 1 ;  /* 0x3ff000001408742b */ /* 0x000fc80000000a08 */
[----:B------:R-:W-:-:S04]  /*4eb0*/  DFMA R4, R28, R4, R26 ;  /* 0x000000041c04722b */ /* 0x000fc8000000001a */
[----:B------:R-:W-:Y:S02]  /*4ec0*/  DFMA R10, R8, R10, 0.5 ;  /* 0x3fe00000080a742b */ /* 0x000fe4000000000a */
[----:B------:R-:W-:Y:S02]  /*4ed0*/  DMUL R24, R2, R8 ;  /* 0x0000000802187228 */ /* 0x000fe40000000000 */
[----:B------:R-:W-:Y:S02]  /*4ee0*/  DFMA R8, R4, R12, R12 ;  /* 0x0000000c0408722b */ /* 0x000fe4000000000c */
[----:B------:R-:W-:-:S04]  /*4ef0*/  DFMA R4, R28, R4, 1 ;  /* 0x3ff000001c04742b */ /* 0x000fc80000000004 */
[----:B------:R-:W-:-:S06]  /*4f00*/  DFMA R12, R10, R24, R2 ;  /* 0x000000180a0c722b */ /* 0x000fcc0000000002 */
[----:B------:R-:W-:Y:S02]  /*4f10*/  FSEL R26, R4, R8, !P0 ;  /* 0x00000008041a7208 */ /* 0x000fe40004000000 */
[----:B------:R-:W-:-:S06]  /*4f20*/  FSEL R27, R5, R9, !P0 ;  /* 0x00000009051b7208 */ /* 0x000fcc0004000000 */
[----:B------:R-:W-:Y:S01]  /*4f30*/  DADD R24, RZ, -R26 ;  /* 0x00000000ff187229 */ /* 0x000fe2000000081a */
[----:B------:R-:W-:Y:S01]  /*4f40*/  LOP3.LUT P0, RZ, R0, 0x2, RZ, 0xc0, !PT ;  /* 0x0000000200ff7812 */ /* 0x000fe2000780c0ff */
[----:B------:R-:W-:-:S08]  /*4f50*/  DMUL R10, |R20|, R12 ;  /* 0x0000000c140a7228 */ /* 0x000fd00000000200 */
        /* <DEDUP_REMOVED lines=13> */
[----:B------:R-:W-:Y:S02]  /*5030*/  IMAD.MOV.U32 R4, RZ, RZ, R10 ;  /* 0x000000ffff047224 */ /* 0x000fe400078e000a */
[----:B------:R-:W-:-:S07]  /*5040*/  IMAD.MOV.U32 R7, RZ, RZ, R11 ;  /* 0x000000ffff077224 */ /* 0x000fce00078e000b */
[----:B------:R-:W-:Y:S05]  /*5050*/  CALL.REL.NOINC `($__internal_3_$__cuda_sm20_dsqrt_rn_f64_mediumpath_v1) ;  /* 0x0000003000b07944 */ /* 0x000fea0003c00000 */
[----:B------:R-:W-:Y:S02]  /*5060*/  IMAD.MOV.U32 R24, RZ, RZ, R4 ;  /* 0x000000ffff187224 */ /* 0x000fe400078e0004 */
[----:B------:R-:W-:-:S07]  /*5070*/  IMAD.MOV.U32 R25, RZ, RZ, R5 ;  /* 0x000000ffff197224 */ /* 0x000fce00078e0005 */
.L_x_151:
[----:B------:R-:W-:Y:S05]  /*5080*/  BSYNC.RECONVERGENT B0 ;  /* 0x0000000000007941 */ /* 0x000fea0003800200 */
.L_x_150:
        /* <DEDUP_REMOVED lines=21> */
[----:B------:R-:W-:Y:S01]  /*51e0*/  MOV R12, 0x5210 ;  /* 0x00005210000c7802 */ /* 0x000fe20000000f00 */
[----:B------:R-:W-:-:S07]  /*51f0*/  IMAD.MOV.U32 R15, RZ, RZ, R25 ;  /* 0x000000ffff0f7224 */ /* 0x000fce00078e0019 */
[----:B------:R-:W-:Y:S05]  /*5200*/  CALL.REL.NOINC `($_Z8init_batiPdS_S_S_S_S_i$__internal_trig_reduction_slowpathd) ;  /* 0x0000003000f47944 */ /* 0x000fea0003c00000 */
[----:B------:R-:W-:Y:S05]  /*5210*/  BSYNC.RECONVERGENT B3 ;  /* 0x0000000000037941 */ /* 0x000fea0003800200 */
.L_x_155:
[----:B------:R-:W-:Y:S02]  /*5220*/  IMAD.MOV.U32 R0, RZ, RZ, R4 ;  /* 0x000000ffff007224 */ /* 0x000fe400078e0004 */
[----:B------:R-:W-:Y:S02]  /*5230*/  IMAD.MOV.U32 R2, RZ, RZ, R6 ;  /* 0x000000ffff027224 */ /* 0x000fe400078e0006 */
[----:B------:R-:W-:Y:S01]  /*5240*/  IMAD.MOV.U32 R3, RZ, RZ, R7 ;  /* 0x000000ffff037224 */ /* 0x000fe200078e0007 */
[----:B------:R-:W-:Y:S06]  /*5250*/  BRA `(.L_x_154) ;  /* 0x0000000000087947 */ /* 0x000fec0003800000 */
.L_x_153:
[----:B------:R-:W-:Y:S01]  /*5260*/  DMUL R2, RZ, R24 ;  /* 0x00000018ff027228 */ /* 0x000fe20000000000 */
[----:B------:R-:W-:-:S10]  /*5270*/  IMAD.MOV.U32 R0, RZ, RZ, RZ ;  /* 0x000000ffff007224 */ /* 0x000fd400078e00ff */
.L_x_154:
[----:B------:R-:W-:Y:S05]  /*5280*/  BSYNC.RECONVERGENT B2 ;  /* 0x0000000000027941 */ /* 0x000fea0003800200 */
.L_x_152:
        /* <DEDUP_REMOVED lines=33> */
.L_x_145:
[----:B------:R-:W4:Y:S02]  /*54a0*/  LDCU UR5, c[0x0][0x380] ;  /* 0x00007000ff0577ac */ /* 0x000f240008000800 */
[----:B----4-:R-:W-:-:S04]  /*54b0*/  ULOP3.LUT UR5, UR5, 0x1, URZ, 0xc0, !UPT ;  /* 0x0000000105057892 */ /* 0x010fc8000f8ec0ff */
[----:B------:R-:W-:-:S09]  /*54c0*/  UISETP.NE.U32.AND UP0, UPT, UR5, 0x1, UPT ;  /* 0x000000010500788c */ /* 0x000fd2000bf05070 */
[----:B------:R-:W-:Y:S05]  /*54d0*/  BRA.U UP0, `(.L_x_144) ;  /* 0x00000005006c7547 */ /* 0x000fea000b800000 */
[----:B------:R-:W4:Y:S01]  /*54e0*/  LDC.64 R16, c[0x0][0x3a0] ;  /* 0x0000e800ff107b82 */ /* 0x000f220000000a00 */
[----:B0123--:R-:W-:-:S04]  /*54f0*/  VIADD R3, R14, UR4 ;  /* 0x000000040e037c36 */ /* 0x00ffc80008000000 */
[----:B----4-:R-:W-:-:S06]  /*5500*/  IMAD.WIDE R16, R3, 0x8, R16 ;  /* 0x0000000803107825 */ /* 0x010fcc00078e0210 */
        /* <DEDUP_REMOVED lines=28> */
.L_x_158:
[----:B------:R-:W-:Y:S05]  /*56d0*/  BSYNC.RECONVERGENT B0 ;  /* 0x0000000000007941 */ /* 0x000fea0003800200 */
.L_x_157:
        /* <DEDUP_REMOVED lines=21> */
[----:B------:R-:W-:Y:S05]  /*5830*/  CALL.REL.NOINC `($_Z8init_batiPdS_S_S_S_S_i$__internal_trig_reduction_slowpathd) ;  /* 0x0000002c00687944 */ /* 0x000fea0003c00000 */
[----:B------:R-:W-:Y:S02]  /*5840*/  IMAD.MOV.U32 R0, RZ, RZ, R4 ;  /* 0x000000ffff007224 */ /* 0x000fe400078e0004 */
[----:B------:R-:W-:Y:S02]  /*5850*/  IMAD.MOV.U32 R2, RZ, RZ, R6 ;  /* 0x000000ffff027224 */ /* 0x000fe400078e0006 */
[----:B------:R-:W-:Y:S01]  /*5860*/  IMAD.MOV.U32 R3, RZ, RZ, R7 ;  /* 0x000000ffff037224 */ /* 0x000fe200078e0007 */
[----:B------:R-:W-:Y:S06]  /*5870*/  BRA `(.L_x_161) ;  /* 0x0000000000087947 */ /* 0x000fec0003800000 */
.L_x_160:
[----:B------:R-:W-:Y:S01]  /*5880*/  DMUL R2, RZ, R6 ;  /* 0x00000006ff027228 */ /* 0x000fe20000000000 */
[----:B------:R-:W-:-:S10]  /*5890*/  IMAD.MOV.U32 R0, RZ, RZ, RZ ;  /* 0x000000ffff007224 */ /* 0x000fd400078e00ff */
.L_x_161:
[----:B------:R-:W-:Y:S05]  /*58a0*/  BSYNC.RECONVERGENT B2 ;  /* 0x0000000000027941 */ /* 0x000fea0003800200 */
.L_x_159:
        /* <DEDUP_REMOVED lines=9> */
[----:B------:R-:W-:-:S02]  /*5940*/  IMAD.MOV.U32 R24, RZ, RZ, 0x20fd8164 ;  /* 0x20fd8164ff187424 */ /* 0x000fc400078e00ff */
[----:B------:R-:W-:Y:S01]  /*5950*/  IMAD.MOV.U32 R25, RZ, RZ, 0x3da8ff83 ;  /* 0x3da8ff83ff197424 */ /* 0x000fe200078e00ff */
[----:B------:R-:W-:Y:S01]  /*5960*/  ISETP.NE.U32.AND P0, PT, R20, 0x1, PT ;  /* 0x000000011400780c */ /* 0x000fe20003f05070 */
[----:B------:R-:W-:-:S03]  /*5970*/  DMUL R20, R2, R2 ;  /* 0x0000000202147228 */ /* 0x000fc60000000000 */
        /* <DEDUP_REMOVED lines=17> */
.L_x_144:
[----:B------:R-:W0:Y:S01]  /*5a90*/  LDCU UR4, c[0x0][0x380] ;  /* 0x00007000ff0477ac */ /* 0x000e220008000800 */
[----:B------:R-:W5:Y:S01]  /*5aa0*/  LDCU.64 UR6, c[0x0][0x3a8] ;  /* 0x00007500ff0677ac */ /* 0x000f620008000a00 */
[----:B------:R-:W-:Y:S01]  /*5ab0*/  UMOV UR5, 0x407a2fb9 ;  /* 0x407a2fb900057882 */ /* 0x000fe20000000000 */
[----:B0123--:R-:W0:Y:S01]  /*5ac0*/  I2F.F64 R2, UR4 ;  /* 0x0000000400027d12 */ /* 0x00fe220008201c00 */
[----:B------:R-:W-:Y:S01]  /*5ad0*/  UMOV UR4, 0xf559b3d0 ;  /* 0xf559b3d000047882 */ /* 0x000fe20000000000 */
[----:B-----5:R-:W-:-:S04]  /*5ae0*/  LEA R4, P0, R18, UR6, 0x3 ;  /* 0x0000000612047c11 */ /* 0x020fc8000f8018ff */
[----:B------:R-:W-:Y:S01]  /*5af0*/  LEA.HI.X R5, R18, UR7, R19, 0x3, P0 ;  /* 0x0000000712057c11 */ /* 0x000fe200080f1c13 */
[----:B0-----:R-:W-:-:S07]  /*5b00*/  DFMA R2, R2, UR4, -R30 ;  /* 0x0000000402027c2b */ /* 0x001fce000800081e */
[----:B------:R0:W-:Y:S01]  /*5b10*/  STG.E.64 desc[UR10][R4.64], R2 ;  /* 0x0000000204007986 */ /* 0x0001e2000c101b0a */
[----:B------:R-:W-:Y:S05]  /*5b20*/  BRA `(.L_x_131) ;  /* 0x0000002000807947 */ /* 0x000fea0003800000 */
.L_x_129:
[----:B------:R-:W-:Y:S02]  /*5b30*/  CS2R R26, SRZ ;  /* 0x00000000001a7805 */ /* 0x000fe4000001ff00 */
[----:B----4-:R-:W-:Y:S01]  /*5b40*/  CS2R R22, SRZ ;  /* 0x0000000000167805 */ /* 0x010fe2000001ff00 */
[----:B------:R-:W-:Y:S06]  /*5b50*/  BRA.U !UP0, `(.L_x_162) ;  /* 0x0000001508c47547 */ /* 0x000fec000b800000 */
[----:B------:R-:W4:Y:S01]  /*5b60*/  I2F.F64.U32 R16, UR7 ;  /* 0x0000000700107d12 */ /* 0x000f220008201800 */
[----:B------:R-:W-:Y:S02]  /*5b70*/  UISETP.NE.AND UP0, UPT, UR7, 0x1, UPT ;  /* 0x000000010700788c */ /* 0x000fe4000bf05270 */
[----:B------:R-:W-:Y:S01]  /*5b80*/  IMAD R20, R18, UR7, RZ ;  /* 0x0000000712147c24 */ /* 0x000fe2000f8e02ff */
[----:B------:R-:W-:Y:S02]  /*5b90*/  CS2R R22, SRZ ;  /* 0x0000000000167805 */ /* 0x000fe4000001ff00 */
[----:B------:R-:W-:Y:S01]  /*5ba0*/  CS2R R26, SRZ ;  /* 0x00000000001a7805 */ /* 0x000fe2000001ff00 */
[----:B------:R-:W-:-:S03]  /*5bb0*/  UMOV UR4, URZ ;  /* 0x000000ff00047c82 */ /* 0x000fc60008000000 */
[----:B------:R-:W-:Y:S05]  /*5bc0*/  BRA.U !UP0, `(.L_x_163) ;  /* 0x0000000d08c07547 */ /* 0x000fea000b800000 */
[----:B------:R-:W5:Y:S01]  /*5bd0*/  LDCU.64 UR8, c[0x0][0x3a0] ;  /* 0x00007400ff0877ac */ /* 0x000f620008000a00 */
[----:B------:R-:W-:Y:S01]  /*5be0*/  IMAD.MOV.U32 R21, RZ, RZ, R20 ;  /* 0x000000ffff157224 */ /* 0x000fe200078e0014 */
[----:B------:R-:W-:Y:S01]  /*5bf0*/  CS2R R22, SRZ ;  /* 0x0000000000167805 */ /* 0x000fe2000001ff00 */
[----:B------:R-:W-:Y:S01]  /*5c00*/  ULOP3.LUT UR4, UR7, 0x7ffffffe, URZ, 0xc0, !UPT ;  /* 0x7ffffffe07047892 */ /* 0x000fe2000f8ec0ff */
[----:B------:R-:W0:Y:S03]  /*5c10*/  LDCU.64 UR12, c[0x4][0x48] ;  /* 0x01000900ff0c77ac */ /* 0x000e260008000a00 */
[----:B------:R-:W-:Y:S02]  /*5c20*/  UIADD3 UR5, UPT, UPT, -UR4, URZ, URZ ;  /* 0x000000ff04057290 */ /* 0x000fe4000fffe1ff */
[----:B-----5:R-:W-:-:S04]  /*5c30*/  UIADD3 UR8, UP0, UPT, UR8, 0x8, URZ ;  /* 0x0000000808087890 */ /* 0x020fc8000ff1e0ff */
[----:B0-----:R-:W-:-:S12]  /*5c40*/  UIADD3.X UR9, UPT, UPT, URZ, UR9, URZ, UP0, !UPT ;  /* 0x00000009ff097290 */ /* 0x001fd800087fe4ff */
.L_x_181:
[----:B------:R-:W-:Y:S02]  /*5c50*/  IMAD.U32 R24, RZ, RZ, UR8 ;  /* 0x00000008ff187e24 */ /* 0x000fe4000f8e00ff */
[----:B------:R-:W-:Y:S02]  /*5c60*/  IMAD.U32 R25, RZ, RZ, UR9 ;  /* 0x00000009ff197e24 */ /* 0x000fe4000f8e00ff */
[----:B------:R-:W-:-:S05]  /*5c70*/  IMAD.WIDE R24, R21, 0x8, R24 ;  /* 0x0000000815187825 */ /* 0x000fca00078e0218 */
[----:B------:R-:W5:Y:S01]  /*5c80*/  LDG.E.64 R34, desc[UR10][R24.64+-0x8] ;  /* 0xfffff80a18227981 */ /* 0x000f62000c1e1b00 */
[----:B-1234-:R-:W0:Y:S01]  /*5c90*/  MUFU.RCP64H R3, R17 ;  /* 0x0000001100037308 */ /* 0x01ee220000001800 */
        /* <DEDUP_REMOVED lines=9> */
[----:B-----5:R-:W-:-:S08]  /*5d30*/  DMUL R8, R34, R34 ;  /* 0x0000002222087228 */ /* 0x020fd00000000000 */
        /* <DEDUP_REMOVED lines=15> */
.L_x_165:
[----:B------:R-:W-:Y:S05]  /*5e30*/  BSYNC.RECONVERGENT B0 ;  /* 0x0000000000007941 */ /* 0x000fea0003800200 */
.L_x_164:
[----:B------:R-:W-:Y:S01]  /*5e40*/  UMOV UR6, 0x53c8d4f1 ;  /* 0x53c8d4f100067882 */ /* 0x000fe20000000000 */
[----:B------:R-:W-:Y:S01]  /*5e50*/  UMOV UR7, 0x401921fb ;  /* 0x401921fb00077882 */ /* 0x000fe20000000000 */
[----:B------:R-:W-:Y:S01]  /*5e60*/  DADD R26, R2, R26 ;  /* 0x00000000021a7229 */ /* 0x000fe2000000001a */
[----:B------:R-:W-:Y:S01]  /*5e70*/  BSSY.RECONVERGENT B2, `(.L_x_166) ;  /* 0x000001e000027945 */ /* 0x000fe20003800200 */
[----:B------:R-:W-:-:S08]  /*5e80*/  DMUL R6, R34, UR6 ;  /* 0x0000000622067c28 */ /* 0x000fd00008000000 */
        /* <DEDUP_REMOVED lines=10> */
[----:B------:R-:W-:-:S08]  /*5f30*/  UMOV UR7, 0x3ff921fb ;  /* 0x3ff921fb00077882 */ /* 0x000fd00000000000 */
        /* <DEDUP_REMOVED lines=14> */
[----:B------:R-:W-:-:S07]  /*6020*/  IMAD.MOV.U32 R3, RZ, RZ, R7 ;  /* 0x000000ffff037224 */ /* 0x000fce00078e0007 */
.L_x_169:
[----:B------:R-:W-:Y:S05]  /*6030*/  BSYNC.RECONVERGENT B3 ;  /* 0x0000000000037941 */ /* 0x000fea0003800200 */
.L_x_168:
[----:B------:R-:W-:-:S07]  /*6040*/  VIADD R0, R4, 0x1 ;  /* 0x0000000104007836 */ /* 0x000fce0000000000 */
.L_x_167:
[----:B------:R-:W-:Y:S05]  /*6050*/  BSYNC.RECONVERGENT B2 ;  /* 0x0000000000027941 */ /* 0x000fea0003800200 */
.L_x_166:
        /* <DEDUP_REMOVED lines=18> */
[----:B------:R-:W-:Y:S02]  /*6180*/  DFMA R10, R28, R4, R10 ;  /* 0x000000041c0a722b */ /* 0x000fe4000000000a */
[----:B------:R-:W0:Y:S01]  /*6190*/  MUFU.RCP64H R5, R17 ;  /* 0x0000001100057308 */ /* 0x000e220000001800 */
[----:B------:R-:W-:-:S05]  /*61a0*/  IMAD.MOV.U32 R4, RZ, RZ, 0x1 ;  /* 0x00000001ff047424 */ /* 0x000fca00078e00ff */
[----:B----4-:R-:W-:-:S08]  /*61b0*/  DFMA R10, R28, R10, R12 ;  /* 0x0000000a1c0a722b */ /* 0x010fd0000000000c */
[----:B------:R-:W-:Y:S02]  /*61c0*/  DFMA R10, R28, R10, R14 ;  /* 0x0000000a1c0a722b */ /* 0x000fe4000000000e */
[----:B0-----:R-:W-:-:S06]  /*61d0*/  DFMA R6, -R16, R4, 1 ;  /* 0x3ff000001006742b */ /* 0x001fcc0000000104 */
[----:B------:R-:W-:Y:S02]  /*61e0*/  DFMA R2, R10, R2, R2 ;  /* 0x000000020a02722b */ /* 0x000fe40000000002 */
[----:B------:R-:W-:Y:S02]  /*61f0*/  DFMA R10, R28, R10, 1 ;  /* 0x3ff000001c0a742b */ /* 0x000fe4000000000a */
[----:B------:R-:W-:-:S08]  /*6200*/  DFMA R6, R6, R6, R6 ;  /* 0x000000060606722b */ /* 0x000fd00000000006 */
[----:B------:R-:W-:Y:S01]  /*6210*/  DFMA R6, R4, R6, R4 ;  /* 0x000000060406722b */ /* 0x000fe20000000004 */
[----:B------:R-:W-:Y:S02]  /*6220*/  FSEL R4, R10, R2, !P0 ;  /* 0x000000020a047208 */ /* 0x000fe40004000000 */
[----:B------:R-:W-:Y:S02]  /*6230*/  FSEL R5, R11, R3, !P0 ;  /* 0x000000030b057208 */ /* 0x000fe40004000000 */
[----:B------:R-:W-:-:S03]  /*6240*/  LOP3.LUT P0, RZ, R0, 0x2, RZ, 0xc0, !PT ;  /* 0x0000000200ff7812 */ /* 0x000fc6000780c0ff */
[----:B------:R-:W-:Y:S02]  /*6250*/  DFMA R8, -R16, R6, 1 ;  /* 0x3ff000001008742b */ /* 0x000fe40000000106 */
[----:B------:R-:W-:-:S06]  /*6260*/  DADD R2, RZ, -R4 ;  /* 0x00000000ff027229 */ /* 0x000fcc0000000804 */
[----:B------:R-:W-:-:S04]  /*6270*/  DFMA R8, R6, R8, R6 ;  /* 0x000000080608722b */ /* 0x000fc80000000006 */
        /* <DEDUP_REMOVED lines=17> */
.L_x_171:
[----:B------:R-:W-:Y:S05]  /*6390*/  BSYNC.RECONVERGENT B0 ;  /* 0x0000000000007941 */ /* 0x000fea0003800200 */
.L_x_170:
        /* <DEDUP_REMOVED lines=24> */
.L_x_173:
[----:B------:R-:W-:Y:S05]  /*6520*/  BSYNC.RECONVERGENT B0 ;  /* 0x0000000000007941 */ /* 0x000fea0003800200 */
.L_x_172:
        /* <DEDUP_REMOVED lines=29> */
.L_x_177:
[----:B------:R-:W-:Y:S05]  /*6700*/  BSYNC.RECONVERGENT B3 ;  /* 0x0000000000037941 */ /* 0x000fea0003800200 */
.L_x_176:
[----:B------:R-:W-:Y:S01]  /*6710*/  VIADD R0, R4, 0x1 ;  /* 0x0000000104007836 */ /* 0x000fe20000000000 */
[----:B------:R-:W-:Y:S06]  /*6720*/  BRA `(.L_x_178) ;  /* 0x0000000000087947 */ /* 0x000fec0003800000 */
.L_x_175:
[----:B------:R-:W-:Y:S01]  /*6730*/  DMUL R2, RZ, R14 ;  /* 0x0000000eff027228 */ /* 0x000fe20000000000 */
[----:B------:R-:W-:-:S10]  /*6740*/  IMAD.MOV.U32 R0, RZ, RZ, 0x1 ;  /* 0x00000001ff007424 */ /* 0x000fd400078e00ff */
.L_x_178:
[----:B------:R-:W-:Y:S05]  /*6750*/  BSYNC.RECONVERGENT B2 ;  /* 0x0000000000027941 */ /* 0x000fea0003800200 */
.L_x_174:
        /* <DEDUP_REMOVED lines=51> */
.L_x_180:
[----:B------:R-:W-:Y:S05]  /*6a90*/  BSYNC.RECONVERGENT B0 ;  /* 0x0000000000007941 */ /* 0x000fea0003800200 */
.L_x_179:
[----:B------:R-:W-:Y:S01]  /*6aa0*/  DADD R22, R22, R2 ;  /* 0x0000000016167229 */ /* 0x000fe20000000002 */
[----:B------:R-:W-:Y:S01]  /*6ab0*/  VIADD R21, R21, 0x2 ;  /* 0x0000000215157836 */ /* 0x000fe20000000000 */
[----:B------:R-:W-:Y:S09]  /*6ac0*/  BRA.U UP0, `(.L_x_181) ;  /* 0xfffffff100607547 */ /* 0x000ff2000b83ffff */
.L_x_163:
[----:B------:R-:W5:Y:S02]  /*6ad0*/  LDCU UR5, c[0x0][0x380] ;  /* 0x00007000ff0577ac */ /* 0x000f640008000800 */
[----:B-----5:R-:W-:-:S04]  /*6ae0*/  ULOP3.LUT UR5, UR5, 0x1, URZ, 0xc0, !UPT ;  /* 0x0000000105057892 */ /* 0x020fc8000f8ec0ff */
[----:B------:R-:W-:-:S09]  /*6af0*/  UISETP.NE.U32.AND UP0, UPT, UR5, 0x1, UPT ;  /* 0x000000010500788c */ /* 0x000fd2000bf05070 */
[----:B------:R-:W-:Y:S05]  /*6b00*/  BRA.U UP0, `(.L_x_162) ;  /* 0x0000000500d87547 */ /* 0x000fea000b800000 */
[----:B0123--:R-:W0:Y:S01]  /*6b10*/  LDC.64 R2, c[0x0][0x3a0] ;  /* 0x0000e800ff027b82 */ /* 0x00fe220000000a00 */
[----:B------:R-:W-:-:S04]  /*6b20*/  VIADD R21, R20, UR4 ;  /* 0x0000000414157c36 */ /* 0x000fc80008000000 */
[----:B0-----:R-:W-:-:S06]  /*6b30*/  IMAD.WIDE R20, R21, 0x8, R2 ;  /* 0x0000000815147825 */ /* 0x001fcc00078e0202 */
[----:B------:R-:W2:Y:S01]  /*6b40*/  LDG.E.64 R20, desc[UR10][R20.64] ;  /* 0x0000000a14147981 */ /* 0x000ea2000c1e1b00 */
[----:B----4-:R-:W0:Y:S01]  /*6b50*/  MUFU.RCP64H R3, R17 ;  /* 0x0000001100037308 */ /* 0x010e220000001800 */
        /* <DEDUP_REMOVED lines=23> */
.L_x_183:
[----:B------:R-:W-:Y:S05]  /*6cd0*/  BSYNC.RECONVERGENT B0 ;  /* 0x0000000000007941 */ /* 0x000fea0003800200 */
.L_x_182:
        /* <DEDUP_REMOVED lines=29> */
.L_x_187:
[----:B------:R-:W-:Y:S05]  /*6eb0*/  BSYNC.RECONVERGENT B3 ;  /* 0x0000000000037941 */ /* 0x000fea0003800200 */
.L_x_186:
[----:B------:R-:W-:Y:S01]  /*6ec0*/  VIADD R0, R4, 0x1 ;  /* 0x0000000104007836 */ /* 0x000fe20000000000 */
[----:B------:R-:W-:Y:S06]  /*6ed0*/  BRA `(.L_x_188) ;  /* 0x0000000000087947 */ /* 0x000fec0003800000 */
.L_x_185:
[----:B------:R-:W-:Y:S01]  /*6ee0*/  DMUL R2, RZ, R14 ;  /* 0x0000000eff027228 */ /* 0x000fe20000000000 */
[----:B------:R-:W-:-:S10]  /*6ef0*/  IMAD.MOV.U32 R0, RZ, RZ, 0x1 ;  /* 0x00000001ff007424 */ /* 0x000fd400078e00ff */
.L_x_188:
[----:B------:R-:W-:Y:S05]  /*6f00*/  BSYNC.RECONVERGENT B2 ;  /* 0x0000000000027941 */ /* 0x000fea0003800200 */
.L_x_184:
        /* <DEDUP_REMOVED lines=52> */
.L_x_190:
[----:B------:R-:W-:Y:S05]  /*7250*/  BSYNC.RECONVERGENT B0 ;  /* 0x0000000000007941 */ /* 0x000fea0003800200 */
.L_x_189:
[----:B------:R-:W-:-:S11]  /*7260*/  DADD R22, R22, R2 ;  /* 0x0000000016167229 */ /* 0x000fd60000000002 */
.L_x_162:
[----:B0123--:R-:W-:Y:S01]  /*7270*/  IMAD.MOV.U32 R4, RZ, RZ, 0x1 ;  /* 0x00000001ff047424 */ /* 0x00ffe200078e00ff */
[----:B------:R-:W-:Y:S01]  /*7280*/  UMOV UR4, 0x0 ;  /* 0x0000000000047882 */ /* 0x000fe20000000000 */
[----:B------:R-:W-:Y:S01]  /*7290*/  IMAD.MOV.U32 R5, RZ, RZ, 0x43380000 ;  /* 0x43380000ff057424 */ /* 0x000fe200078e00ff */
[----:B------:R-:W-:Y:S01]  /*72a0*/  UMOV UR5, 0x43380000 ;  /* 0x4338000000057882 */ /* 0x000fe20000000000 */
[----:B------:R-:W-:Y:S01]  /*72b0*/  IMAD.MOV.U32 R2, RZ, RZ, -0x105c611 ;  /* 0xfefa39efff027424 */ /* 0x000fe200078e00ff */
[----:B------:R-:W-:Y:S01]  /*72c0*/  BSSY.RECONVERGENT B0, `(.L_x_191) ;  /* 0x000003f000007945 */ /* 0x000fe20003800200 */
[----:B------:R-:W-:Y:S02]  /*72d0*/  IMAD.MOV.U32 R3, RZ, RZ, 0x3fe62e42 ;  /* 0x3fe62e42ff037424 */ /* 0x000fe400078e00ff */
[----:B------:R-:W-:Y:S01]  /*72e0*/  DADD R4, R4, -UR4 ;  /* 0x8000000404047e29 */ /* 0x000fe20008000000 */
[----:B------:R-:W-:Y:S01]  /*72f0*/  UMOV UR4, 0x3b39803f ;  /* 0x3b39803f00047882 */ /* 0x000fe20000000000 */
[----:B------:R-:W-:Y:S01]  /*7300*/  UMOV UR5, 0x3c7abc9e ;  /* 0x3c7abc9e00057882 */ /* 0x000fe20000000000 */
[----:B------:R-:W-:-:S02]  /*7310*/  IMAD.MOV.U32 R10, RZ, RZ, 0x0 ;  /* 0x00000000ff0a7424 */ /* 0x000fc400078e00ff */
[----:B------:R-:W-:-:S03]  /*7320*/  IMAD.MOV.U32 R11, RZ, RZ, 0x3fd80000 ;  /* 0x3fd80000ff0b7424 */ /* 0x000fc600078e00ff */
[----:B------:R-:W-:-:S08]  /*7330*/  DFMA R2, R4, -R2, 1 ;  /* 0x3ff000000402742b */ /* 0x000fd00000000802 */
[----:B------:R-:W-:Y:S01]  /*7340*/  DFMA R4, R4, -UR4, R2 ;  /* 0x8000000404047c2b */ /* 0x000fe20008000002 */
[----:B------:R-:W-:Y:S01]  /*7350*/  UMOV UR4, 0x69ce2bdf ;  /* 0x69ce2bdf00047882 */ /* 0x000fe20000000000 */
[----:B------:R-:W-:Y:S01]  /*7360*/  IMAD.MOV.U32 R2, RZ, RZ, -0x35dec16 ;  /* 0xfca213eaff027424 */ /* 0x000fe200078e00ff */
[----:B------:R-:W-:Y:S01]  /*7370*/  UMOV UR5, 0x3e5ade15 ;  /* 0x3e5ade1500057882 */ /* 0x000fe20000000000 */
[----:B------:R-:W-:-:S06]  /*7380*/  IMAD.MOV.U32 R3, RZ, RZ, 0x3e928af3 ;  /* 0x3e928af3ff037424 */ /* 0x000fcc00078e00ff */
[----:B------:R-:W-:Y:S01]  /*7390*/  DFMA R2, R4, UR4, R2 ;  /* 0x0000000404027c2b */ /* 0x000fe20008000002 */
[----:B------:R-:W-:Y:S01]  /*73a0*/  UMOV UR4, 0x62401315 ;  /* 0x6240131500047882 */ /* 0x000fe20000000000 */
[----:B------:R-:W-:-:S06]  /*73b0*/  UMOV UR5, 0x3ec71dee ;  /* 0x3ec71dee00057882 */ /* 0x000fcc0000000000 */
[----:B------:R-:W-:Y:S01]  /*73c0*/  DFMA R2, R4, R2, UR4 ;  /* 0x0000000404027e2b */ /* 0x000fe20008000002 */
[----:B------:R-:W-:Y:S01]  /*73d0*/  UMOV UR4, 0x7c89eb71 ;  /* 0x7c89eb7100047882 */ /* 0x000fe20000000000 */
[----:B------:R-:W-:-:S06]  /*73e0*/  UMOV UR5, 0x3efa0199 ;  /* 0x3efa019900057882 */ /* 0x000fcc0000000000 */
[----:B------:R-:W-:Y:S01]  /*73f0*/  DFMA R6, R4, R2, UR4 ;  /* 0x0000000404067e2b */ /* 0x000fe20008000002 */
[----:B------:R-:W-:Y:S01]  /*7400*/  UMOV UR4, 0x14761f65 ;  /* 0x14761f6500047882 */ /* 0x000fe20000000000 */
[----:B------:R-:W-:Y:S01]  /*7410*/  UMOV UR5, 0x3f2a01a0 ;  /* 0x3f2a01a000057882 */ /* 0x000fe20000000000 */
[----:B------:R-:W0:Y:S01]  /*7420*/  MUFU.RSQ64H R3, R27 ;  /* 0x0000001b00037308 */ /* 0x000e220000001c00 */
[----:B------:R-:W-:-:S04]  /*7430*/  VIADD R2, R27, 0xfcb00000 ;  /* 0xfcb000001b027836 */ /* 0x000fc80000000000 */
[----:B------:R-:W-:Y:S01]  /*7440*/  DFMA R6, R4, R6, UR4 ;  /* 0x0000000404067e2b */ /* 0x000fe20008000006 */
[----:B------:R-:W-:Y:S01]  /*7450*/  UMOV UR4, 0x1852b7af ;  /* 0x1852b7af00047882 */ /* 0x000fe20000000000 */
[----:B------:R-:W-:Y:S01]  /*7460*/  UMOV UR5, 0x3f56c16c ;  /* 0x3f56c16c00057882 */ /* 0x000fe20000000000 */
[----:B------:R-:W-:-:S05]  /*7470*/  ISETP.GE.U32.AND P0, PT, R2, 0x7ca00000, PT ;  /* 0x7ca000000200780c */ /* 0x000fca0003f06070 */
[----:B------:R-:W-:Y:S01]  /*7480*/  DFMA R6, R4, R6, UR4 ;  /* 0x0000000404067e2b */ /* 0x000fe20008000006 */
[----:B------:R-:W-:Y:S01]  /*7490*/  UMOV UR4, 0x11122322 ;  /* 0x1112232200047882 */ /* 0x000fe20000000000 */
[----:B------:R-:W-:Y:S01]  /*74a0*/  UMOV UR5, 0x3f811111 ;  /* 0x3f81111100057882 */ /* 0x000fe20000000000 */
[----:B0-----:R-:W-:-:S05]  /*74b0*/  DMUL R8, R2, R2 ;  /* 0x0000000202087228 */ /* 0x001fca0000000000 */
[----:B------:R-:W-:Y:S01]  /*74c0*/  DFMA R6, R4, R6, UR4 ;  /* 0x0000000404067e2b */ /* 0x000fe20008000006 */
[----:B------:R-:W-:Y:S01]  /*74d0*/  UMOV UR4, 0x555502a1 ;  /* 0x555502a100047882 */ /* 0x000fe20000000000 */
[----:B------:R-:W-:Y:S01]  /*74e0*/  UMOV UR5, 0x3fa55555 ;  /* 0x3fa5555500057882 */ /* 0x000fe20000000000 */
[----:B------:R-:W-:-:S05]  /*74f0*/  DFMA R8, -R8, R26, 1 ;  /* 0x3ff000000808742b */ /* 0x000fca000000011a */
[----:B------:R-:W-:Y:S01]  /*7500*/  DFMA R6, R4, R6, UR4 ;  /* 0x0000000404067e2b */ /* 0x000fe20008000006 */
        /* <DEDUP_REMOVED lines=8> */
[----:B------:R-:W-:-:S08]  /*7590*/  DFMA R6, R4, R6, UR4 ;  /* 0x0000000404067e2b */ /* 0x000fd00008000006 */
[----:B------:R-:W-:Y:S02]  /*75a0*/  DFMA R8, R4, R6, 1 ;  /* 0x3ff000000408742b */ /* 0x000fe40000000006 */
[----:B------:R-:W-:-:S06]  /*75b0*/  DMUL R6, R10, R26 ;  /* 0x0000001a0a067228 */ /* 0x000fcc0000000000 */
[----:B------:R-:W-:Y:S02]  /*75c0*/  DFMA R12, R4, R8, 1 ;  /* 0x3ff00000040c742b */ /* 0x000fe40000000008 */
[----:B------:R-:W-:Y:S01]  /*75d0*/  DFMA R14, R6, -R6, R26 ;  /* 0x80000006060e722b */ /* 0x000fe2000000001a */
[----:B------:R-:W-:Y:S02]  /*75e0*/  VIADD R5, R11, 0xfff00000 ;  /* 0xfff000000b057836 */ /* 0x000fe40000000000 */
[----:B------:R-:W-:-:S05]  /*75f0*/  IMAD.MOV.U32 R4, RZ, RZ, R10 ;  /* 0x000000ffff047224 */ /* 0x000fca00078e000a */
[----:B------:R-:W-:Y:S01]  /*7600*/  VIADD R13, R13, 0x100000 ;  /* 0x001000000d0d7836 */ /* 0x000fe20000000000 */
[----:B------:R-:W-:Y:S01]  /*7610*/  DFMA R8, R14, R4, R6 ;  /* 0x000000040e08722b */ /* 0x000fe20000000006 */
[----:B------:R-:W-:Y:S10]  /*7620*/  @!P0 BRA `(.L_x_192) ;  /* 0x0000000000208947 */ /* 0x000ff40003800000 */
[----:B------:R-:W-:Y:S01]  /*7630*/  IMAD.MOV.U32 R4, RZ, RZ, R6 ;  /* 0x000000ffff047224 */ /* 0x000fe200078e0006 */
[----:B------:R-:W-:Y:S01]  /*7640*/  MOV R6, 0x7690 ;  /* 0x0000769000067802 */ /* 0x000fe20000000f00 */
[----:B------:R-:W-:Y:S02]  /*7650*/  IMAD.MOV.U32 R0, RZ, RZ, R10 ;  /* 0x000000ffff007224 */ /* 0x000fe400078e000a */
[----:B------:R-:W-:Y:S02]  /*7660*/  IMAD.MOV.U32 R8, RZ, RZ, R14 ;  /* 0x000000ffff087224 */ /* 0x000fe400078e000e */
[----:B------:R-:W-:-:S07]  /*7670*/  IMAD.MOV.U32 R9, RZ, RZ, R15 ;  /* 0x000000ffff097224 */ /* 0x000fce00078e000f */
[----:B----4-:R-:W-:Y:S05]  /*7680*/  CALL.REL.NOINC `($__internal_3_$__cuda_sm20_dsqrt_rn_f64_mediumpath_v1) ;  /* 0x0000000c00247944 */ /* 0x010fea0003c00000 */
[----:B------:R-:W-:Y:S02]  /*7690*/  IMAD.MOV.U32 R8, RZ, RZ, R4 ;  /* 0x000000ffff087224 */ /* 0x000fe400078e0004 */
[----:B------:R-:W-:-:S07]  /*76a0*/  IMAD.MOV.U32 R9, RZ, RZ, R5 ;  /* 0x000000ffff097224 */ /* 0x000fce00078e0005 */
.L_x_192:
[----:B------:R-:W-:Y:S05]  /*76b0*/  BSYNC.RECONVERGENT B0 ;  /* 0x0000000000007941 */ /* 0x000fea0003800200 */
.L_x_191:
        /* <DEDUP_REMOVED lines=9> */
[----:B------:R-:W-:Y:S01]  /*7750*/  UMOV UR8, 0x69ce2bdf ;  /* 0x69ce2bdf00087882 */ /* 0x000fe20000000000 */
[-C--:B------:R-:W-:Y:S01]  /*7760*/  DFMA R4, R22, R6.reuse, 6.75539944105574400000e+15 ;  /* 0x433800001604742b */ /* 0x080fe20000000006 */
[----:B------:R-:W-:Y:S01]  /*7770*/  UMOV UR9, 0x3e5ade15 ;  /* 0x3e5ade1500097882 */ /* 0x000fe20000000000 */
        /* <DEDUP_REMOVED lines=14> */
[----:B----4-:R-:W-:Y:S01]  /*7860*/  DFMA R16, R8, -UR4, R22 ;  /* 0x8000000408107c2b */ /* 0x010fe20008000016 */
[----:B------:R-:W-:Y:S01]  /*7870*/  UMOV UR23, 0x3fa55555 ;  /* 0x3fa5555500177882 */ /* 0x000fe20000000000 */
[----:B------:R-:W-:Y:S01]  /*7880*/  DFMA R14, R10, -UR4, R2 ;  /* 0x800000040a0e7c2b */ /* 0x000fe20008000002 */
[----:B------:R-:W-:Y:S01]  /*7890*/  UMOV UR24, 0x55555511 ;  /* 0x5555551100187882 */ /* 0x000fe20000000000 */
[----:B------:R-:W-:Y:S01]  /*78a0*/  UMOV UR25, 0x3fc55555 ;  /* 0x3fc5555500197882 */ /* 0x000fe20000000000 */
[----:B------:R-:W-:Y:S01]  /*78b0*/  UMOV UR26, 0xb ;  /* 0x0000000b001a7882 */ /* 0x000fe20000000000 */
[----:B------:R-:W-:Y:S01]  /*78c0*/  UMOV UR27, 0x3fe00000 ;  /* 0x3fe00000001b7882 */ /* 0x000fe20000000000 */
[----:B------:R-:W-:Y:S01]  /*78d0*/  FSETP.GEU.AND P0, PT, |R3|, 4.1917929649353027344, PT ;  /* 0x4086232b0300780b */ /* 0x000fe20003f0e200 */
[----:B------:R-:W-:Y:S01]  /*78e0*/  DFMA R8, R8, -UR6, R16 ;  /* 0x8000000608087c2b */ /* 0x000fe20008000010 */
[----:B------:R-:W-:Y:S01]  /*78f0*/  BSSY.RECONVERGENT B0, `(.L_x_193) ;  /* 0x000002d000007945 */ /* 0x000fe20003800200 */
[----:B------:R-:W-:Y:S01]  /*7900*/  DFMA R10, R10, -UR6, R14 ;  /* 0x800000060a0a7c2b */ /* 0x000fe2000800000e */
[----:B------:R-:W-:Y:S01]  /*7910*/  FSETP.GEU.AND P2, PT, |R23|, 4.1917929649353027344, PT ;  /* 0x4086232b1700780b */ /* 0x000fe20003f4e200 */
[----:B------:R-:W-:-:S02]  /*7920*/  IMAD.MOV.U32 R14, RZ, RZ, -0x35dec16 ;  /* 0xfca213eaff0e7424 */ /* 0x000fc400078e00ff */
[----:B------:R-:W-:-:S06]  /*7930*/  IMAD.MOV.U32 R15, RZ, RZ, 0x3e928af3 ;  /* 0x3e928af3ff0f7424 */ /* 0x000fcc00078e00ff */
        /* <DEDUP_REMOVED lines=21> */
[----:B------:R-:W-:-:S08]  /*7a90*/  DFMA R16, R10, R16, 1 ;  /* 0x3ff000000a10742b */ /* 0x000fd00000000010 */
[----:B------:R-:W-:Y:S02]  /*7aa0*/  IMAD R9, R4, 0x100000, R15 ;  /* 0x0010000004097824 */ /* 0x000fe400078e020f */
[----:B------:R-:W-:Y:S02]  /*7ab0*/  IMAD R11, R6, 0x100000, R17 ;  /* 0x00100000060b7824 */ /* 0x000fe400078e0211 */
[----:B------:R-:W-:Y:S02]  /*7ac0*/  IMAD.MOV.U32 R8, RZ, RZ, R14 ;  /* 0x000000ffff087224 */ /* 0x000fe400078e000e */
        /* <DEDUP_REMOVED lines=15> */
.L_x_194:
[----:B------:R-:W-:Y:S05]  /*7bc0*/  BSYNC.RECONVERGENT B0 ;  /* 0x0000000000007941 */ /* 0x000fea0003800200 */
.L_x_193:
[----:B------:R-:W-:Y:S04]  /*7bd0*/  BSSY.RECONVERGENT B0, `(.L_x_195) ;  /* 0x000000e000007945 */ /* 0x000fe80003800200 */
[----:B------:R-:W-:Y:S05]  /*7be0*/  @!P2 BRA `(.L_x_196) ;  /* 0x000000000030a947 */ /* 0x000fea0003800000 */
        /* <DEDUP_REMOVED lines=12> */
.L_x_196:
[----:B------:R-:W-:Y:S05]  /*7cb0*/  BSYNC.RECONVERGENT B0 ;  /* 0x0000000000007941 */ /* 0x000fea0003800200 */
.L_x_195:
[----:B------:R-:W0:Y:S01]  /*7cc0*/  LDCU.64 UR4, c[0x0][0x3a8] ;  /* 0x00007500ff0477ac */ /* 0x000e220008000a00 */
[----:B------:R-:W-:-:S08]  /*7cd0*/  DADD R12, R12, 20 ;  /* 0x403400000c0c7429 */ /* 0x000fd00000000000 */
[----:B------:R-:W-:-:S08]  /*7ce0*/  DFMA R12, R10, -20, R12 ;  /* 0xc03400000a0c782b */ /* 0x000fd0000000000c */
[----:B------:R-:W-:Y:S01]  /*7cf0*/  DADD R8, R12, -R8 ;  /* 0x000000000c087229 */ /* 0x000fe20000000808 */
[----:B0-----:R-:W-:-:S04]  /*7d00*/  LEA R2, P0, R18, UR4, 0x3 ;  /* 0x0000000412027c11 */ /* 0x001fc8000f8018ff */
[----:B------:R-:W-:-:S05]  /*7d10*/  LEA.HI.X R3, R18, UR5, R19, 0x3, P0 ;  /* 0x0000000512037c11 */ /* 0x000fca00080f1c13 */
[----:B------:R0:W-:Y:S04]  /*7d20*/  STG.E.64 desc[UR10][R2.64], R8 ;  /* 0x0000000802007986 */ /* 0x0001e8000c101b0a */
.L_x_131:
[----:B------:R-:W-:Y:S06]  /*7d30*/  BAR.SYNC.DEFER_BLOCKING 0x0 ;  /* 0x0000000000007b1d */ /* 0x000fec0000010000 */
[----:B------:R-:W-:Y:S05]  /*7d40*/  EXIT ;  /* 0x000000000000794d */ /* 0x000fea0003800000 */
        .weak           $__internal_2_$__cuda_sm20_div_rn_f64_full
        .type           $__internal_2_$__cuda_sm20_div_rn_f64_full,@function
        .size           $__internal_2_$__cuda_sm20_div_rn_f64_full,($__internal_3_$__cuda_sm20_dsqrt_rn_f64_mediumpath_v1 - $__internal_2_$__cuda_sm20_div_rn_f64_full)
$__internal_2_$__cuda_sm20_div_rn_f64_full:
[C---:B------:R-:W-:Y:S01]  /*7d50*/  FSETP.GEU.AND P0, PT, |R5|.reuse, 1.469367938527859385e-39, PT ;  /* 0x001000000500780b */ /* 0x040fe20003f0e200 */
[----:B------:R-:W-:Y:S01]  /*7d60*/  IMAD.MOV.U32 R10, RZ, RZ, 0x1 ;  /* 0x00000001ff0a7424 */ /* 0x000fe200078e00ff */
[----:B------:R-:W-:Y:S01]  /*7d70*/  LOP3.LUT R6, R5, 0x800fffff, RZ, 0xc0, !PT ;  /* 0x800fffff05067812 */ /* 0x000fe200078ec0ff */
[----:B------:R-:W-:Y:S01]  /*7d80*/  IMAD.MOV.U32 R29, RZ, RZ, 0x1ca00000 ;  /* 0x1ca00000ff1d7424 */ /* 0x000fe200078e00ff */
[C---:B------:R-:W-:Y:S01]  /*7d90*/  FSETP.GEU.AND P2, PT, |R3|.reuse, 1.469367938527859385e-39, PT ;  /* 0x001000000300780b */ /* 0x040fe20003f4e200 */
[----:B------:R-:W-:Y:S01]  /*7da0*/  IMAD.MOV.U32 R8, RZ, RZ, R2 ;  /* 0x000000ffff087224 */ /* 0x000fe200078e0002 */
[----:B------:R-:W-:Y:S01]  /*7db0*/  LOP3.LUT R7, R6, 0x3ff00000, RZ, 0xfc, !PT ;  /* 0x3ff0000006077812 */ /* 0x000fe200078efcff */
[----:B------:R-:W-:Y:S01]  /*7dc0*/  IMAD.MOV.U32 R6, RZ, RZ, R4 ;  /* 0x000000ffff067224 */ /* 0x000fe200078e0004 */
[----:B------:R-:W-:Y:S01]  /*7dd0*/  LOP3.LUT R28, R3, 0x7ff00000, RZ, 0xc0, !PT ;  /* 0x7ff00000031c7812 */ /* 0x000fe200078ec0ff */
[----:B------:R-:W-:Y:S01]  /*7de0*/  BSSY.RECONVERGENT B1, `(.L_x_197) ;  /* 0x000004e000017945 */ /* 0x000fe20003800200 */
[----:B------:R-:W-:-:S03]  /*7df0*/  LOP3.LUT R31, R5, 0x7ff00000, RZ, 0xc0, !PT ;  /* 0x7ff00000051f7812 */ /* 0x000fc600078ec0ff */
[----:B------:R-:W-:Y:S01]  /*7e00*/  @!P0 DMUL R6, R4, 8.98846567431157953865e+307 ;  /* 0x7fe0000004068828 */ /* 0x000fe20000000000 */
[C---:B------:R-:W-:Y:S01]  /*7e10*/  ISETP.GE.U32.AND P1, PT, R28.reuse, R31, PT ;  /* 0x0000001f1c00720c */ /* 0x040fe20003f26070 */
[----:B------:R-:W-:Y:S02]  /*7e20*/  IMAD.MOV.U32 R30, RZ, RZ, R28 ;  /* 0x000000ffff1e7224 */ /* 0x000fe400078e001c */
[----:B------:R-:W-:Y:S02]  /*7e30*/  @!P2 LOP3.LUT R9, R5, 0x7ff00000, RZ, 0xc0, !PT ;  /* 0x7ff000000509a812 */ /* 0x000fe400078ec0ff */
[----:B------:R-:W0:Y:S02]  /*7e40*/  MUFU.RCP64H R11, R7 ;  /* 0x00000007000b7308 */ /* 0x000e240000001800 */
[----:B------:R-:W-:Y:S02]  /*7e50*/  @!P2 ISETP.GE.U32.AND P3, PT, R28, R9, PT ;  /* 0x000000091c00a20c */ /* 0x000fe40003f66070 */
[----:B------:R-:W-:-:S02]  /*7e60*/  @!P0 LOP3.LUT R31, R7, 0x7ff00000, RZ, 0xc0, !PT ;  /* 0x7ff00000071f8812 */ /* 0x000fc400078ec0ff */
[----:B------:R-:W-:-:S03]  /*7e70*/  @!P2 SEL R9, R29, 0x63400000, !P3 ;  /* 0x634000001d09a807 */ /* 0x000fc60005800000 */
[----:B------:R-:W-:Y:S01]  /*7e80*/  VIADD R32, R31, 0xffffffff ;  /* 0xffffffff1f207836 */ /* 0x000fe20000000000 */
[----:B------:R-:W-:-:S04]  /*7e90*/  @!P2 LOP3.LUT R14, R9, 0x80000000, R3, 0xf8, !PT ;  /* 0x80000000090ea812 */ /* 0x000fc800078ef803 */
[----:B------:R-:W-:Y:S01]  /*7ea0*/  @!P2 LOP3.LUT R15, R14, 0x100000, RZ, 0xfc, !PT ;  /* 0x001000000e0fa812 */ /* 0x000fe200078efcff */
[----:B------:R-:W-:Y:S01]  /*7eb0*/  @!P2 IMAD.MOV.U32 R14, RZ, RZ, RZ ;  /* 0x000000ffff0ea224 */ /* 0x000fe200078e00ff */
[----:B0-----:R-:W-:-:S08]  /*7ec0*/  DFMA R12, R10, -R6, 1 ;  /* 0x3ff000000a0c742b */ /* 0x001fd00000000806 */
[----:B------:R-:W-:-:S08]  /*7ed0*/  DFMA R12, R12, R12, R12 ;  /* 0x0000000c0c0c722b */ /* 0x000fd0000000000c */
[----:B------:R-:W-:Y:S01]  /*7ee0*/  DFMA R12, R10, R12, R10 ;  /* 0x0000000c0a0c722b */ /* 0x000fe2000000000a */
[----:B------:R-:W-:-:S04]  /*7ef0*/  SEL R11, R29, 0x63400000, !P1 ;  /* 0x634000001d0b7807 */ /* 0x000fc80004800000 */
[----:B------:R-:W-:-:S03]  /*7f00*/  LOP3.LUT R9, R11, 0x800fffff, R3, 0xf8, !PT ;  /* 0x800fffff0b097812 */ /* 0x000fc600078ef803 */
[----:B------:R-:W-:-:S03]  /*7f10*/  DFMA R10, R12, -R6, 1 ;  /* 0x3ff000000c0a742b */ /* 0x000fc60000000806 */
[----:B------:R-:W-:-:S05]  /*7f20*/  @!P2 DFMA R8, R8, 2, -R14 ;  /* 0x400000000808a82b */ /* 0x000fca000000080e */
[----:B------:R-:W-:-:S05]  /*7f30*/  DFMA R10, R12, R10, R12 ;  /* 0x0000000a0c0a722b */ /* 0x000fca000000000c */
[----:B------:R-:W-:-:S03]  /*7f40*/  @!P2 LOP3.LUT R30, R9, 0x7ff00000, RZ, 0xc0, !PT ;  /* 0x7ff00000091ea812 */ /* 0x000fc600078ec0ff */
[----:B------:R-:W-:Y:S02]  /*7f50*/  DMUL R12, R10, R8 ;  /* 0x000000080a0c7228 */ /* 0x000fe40000000000 */
[----:B------:R-:W-:-:S05]  /*7f60*/  VIADD R14, R30, 0xffffffff ;  /* 0xffffffff1e0e7836 */ /* 0x000fca0000000000 */
[----:B------:R-:W-:Y:S01]  /*7f70*/  ISETP.GT.U32.AND P0, PT, R14, 0x7feffffe, PT ;  /* 0x7feffffe0e00780c */ /* 0x000fe20003f04070 */
[----:B------:R-:W-:-:S03]  /*7f80*/  DFMA R14, R12, -R6, R8 ;  /* 0x800000060c0e722b */ /* 0x000fc60000000008 */
[----:B------:R-:W-:-:S05]  /*7f90*/  ISETP.GT.U32.OR P0, PT, R32, 0x7feffffe, P0 ;  /* 0x7feffffe2000780c */ /* 0x000fca0000704470 */
[----:B------:R-:W-:-:S08]  /*7fa0*/  DFMA R14, R10, R14, R12 ;  /* 0x0000000e0a0e722b */ /* 0x000fd0000000000c */
[----:B------:R-:W-:Y:S05]  /*7fb0*/  @P0 BRA `(.L_x_198) ;  /* 0x00000000006c0947 */ /* 0x000fea0003800000 */
[----:B------:R-:W-:-:S04]  /*7fc0*/  LOP3.LUT R3, R5, 0x7ff00000, RZ, 0xc0, !PT ;  /* 0x7ff0000005037812 */ /* 0x000fc800078ec0ff */
[CC--:B------:R-:W-:Y:S02]  /*7fd0*/  VIADDMNMX R2, R28.reuse, -R3.reuse, 0xb9600000, !PT ;  /* 0xb96000001c027446 */ /* 0x0c0fe40007800903 */
[----:B------:R-:W-:Y:S02]  /*7fe0*/  ISETP.GE.U32.AND P0, PT, R28, R3, PT ;  /* 0x000000031c00720c */ /* 0x000fe40003f06070 */
[----:B------:R-:W-:Y:S02]  /*7ff0*/  VIMNMX R2, PT, PT, R2, 0x46a00000, PT ;  /* 0x46a0000002027848 */ /* 0x000fe40003fe0100 */
[----:B------:R-:W-:-:S05]  /*8000*/  SEL R29, R29, 0x63400000, !P0 ;  /* 0x634000001d1d7807 */ /* 0x000fca0004000000 */
[----:B------:R-:W-:Y:S02]  /*8010*/  IMAD.IADD R12, R2, 0x1, -R29 ;  /* 0x00000001020c7824 */ /* 0x000fe400078e0a1d */
[----:B------:R-:W-:Y:S02]  /*8020*/  IMAD.MOV.U32 R2, RZ, RZ, RZ ;  /* 0x000000ffff027224 */ /* 0x000fe400078e00ff */
        /* <DEDUP_REMOVED lines=11> */
[----:B------:R-:W-:Y:S01]  /*80e0*/  DMUL.RP R4, R14, R4 ;  /* 0x000000040e047228 */ /* 0x000fe20000008000 */
[----:B------:R-:W-:-:S06]  /*80f0*/  IMAD.MOV.U32 R2, RZ, RZ, RZ ;  /* 0x000000ffff027224 */ /* 0x000fcc00078e00ff */
[----:B------:R-:W-:-:S03]  /*8100*/  DFMA R2, R10, -R2, R14 ;  /* 0x800000020a02722b */ /* 0x000fc6000000000e */
[----:B------:R-:W-:-:S03]  /*8110*/  LOP3.LUT R9, R5, R9, RZ, 0x3c, !PT ;  /* 0x0000000905097212 */ /* 0x000fc600078e3cff */
[----:B------:R-:W-:-:S04]  /*8120*/  IADD3 R2, PT, PT, -R12, -0x43300000, RZ ;  /* 0xbcd000000c027810 */ /* 0x000fc80007ffe1ff */
[----:B------:R-:W-:-:S04]  /*8130*/  FSETP.NEU.AND P0, PT, |R3|, R2, PT ;  /* 0x000000020300720b */ /* 0x000fc80003f0d200 */
[----:B------:R-:W-:Y:S02]  /*8140*/  FSEL R10, R4, R10, !P0 ;  /* 0x0000000a040a7208 */ /* 0x000fe40004000000 */
[----:B------:R-:W-:Y:S01]  /*8150*/  FSEL R11, R9, R11, !P0 ;  /* 0x0000000b090b7208 */ /* 0x000fe20004000000 */
[----:B------:R-:W-:Y:S06]  /*8160*/  BRA `(.L_x_199) ;  /* 0x0000000000547947 */ /* 0x000fec0003800000 */
.L_x_198:
        /* <DEDUP_REMOVED lines=13> */
[----:B------:R-:W-:Y:S02]  /*8240*/  @P0 IMAD.MOV.U32 R10, RZ, RZ, RZ ;  /* 0x000000ffff0a0224 */ /* 0x000fe400078e00ff */
[----:B------:R-:W-:Y:S01]  /*8250*/  @P0 IMAD.MOV.U32 R11, RZ, RZ, R2 ;  /* 0x000000ffff0b0224 */ /* 0x000fe200078e0002 */
[----:B------:R-:W-:Y:S06]  /*8260*/  BRA `(.L_x_199) ;  /* 0x0000000000147947 */ /* 0x000fec0003800000 */
.L_x_201:
[----:B------:R-:W-:Y:S01]  /*8270*/  LOP3.LUT R11, R5, 0x80000, RZ, 0xfc, !PT ;  /* 0x00080000050b7812 */ /* 0x000fe200078efcff */
[----:B------:R-:W-:Y:S01]  /*8280*/  IMAD.MOV.U32 R10, RZ, RZ, R4 ;  /* 0x000000ffff0a7224 */ /* 0x000fe200078e0004 */
[----:B------:R-:W-:Y:S06]  /*8290*/  BRA `(.L_x_199) ;  /* 0x0000000000087947 */ /* 0x000fec0003800000 */
.L_x_200:
[----:B------:R-:W-:Y:S01]  /*82a0*/  LOP3.LUT R11, R3, 0x80000, RZ, 0xfc, !PT ;  /* 0x00080000030b7812 */ /* 0x000fe200078efcff */
[----:B------:R-:W-:-:S07]  /*82b0*/  IMAD.MOV.U32 R10, RZ, RZ, R2 ;  /* 0x000000ffff0a7224 */ /* 0x000fce00078e0002 */
.L_x_199:
[----:B------:R-:W-:Y:S05]  /*82c0*/  BSYNC.RECONVERGENT B1 ;  /* 0x0000000000017941 */ /* 0x000fea0003800200 */
.L_x_197:
[----:B------:R-:W-:Y:S02]  /*82d0*/  IMAD.MOV.U32 R2, RZ, RZ, R0 ;  /* 0x000000ffff027224 */ /* 0x000fe400078e0000 */
[----:B------:R-:W-:Y:S02]  /*82e0*/  IMAD.MOV.U32 R3, RZ, RZ, 0x0 ;  /* 0x00000000ff037424 */ /* 0x000fe400078e00ff */
[----:B------:R-:W-:Y:S02]  /*82f0*/  IMAD.MOV.U32 R4, RZ, RZ, R10 ;  /* 0x000000ffff047224 */ /* 0x000fe400078e000a */
[----:B------:R-:W-:Y:S01]  /*8300*/  IMAD.MOV.U32 R5, RZ, RZ, R11 ;  /* 0x000000ffff057224 */ /* 0x000fe200078e000b */
[----:B------:R-:W-:Y:S06]  /*8310*/  RET.REL.NODEC R2 `(_Z8init_batiPdS_S_S_S_S_i) ;  /* 0xffffff7c02387950 */ /* 0x000fec0003c3ffff */
        .weak           $__internal_3_$__cuda_sm20_dsqrt_rn_f64_mediumpath_v1
        .type           $__internal_3_$__cuda_sm20_dsqrt_rn_f64_mediumpath_v1,@function
        .size           $__internal_3_$__cuda_sm20_dsqrt_rn_f64_mediumpath_v1,($_Z8init_batiPdS_S_S_S_S_i$__internal_trig_reduction_slowpathd - $__internal_3_$__cuda_sm20_dsqrt_rn_f64_mediumpath_v1)
$__internal_3_$__cuda_sm20_dsqrt_rn_f64_mediumpath_v1:
[----:B------:R-:W-:Y:S01]  /*8320*/  ISETP.GE.U32.AND P0, PT, R2, -0x3400000, PT ;  /* 0xfcc000000200780c */ /* 0x000fe20003f06070 */
[----:B------:R-:W-:Y:S01]  /*8330*/  BSSY.RECONVERGENT B1, `(.L_x_202) ;  /* 0x0000028000017945 */ /* 0x000fe20003800200 */
[----:B------:R-:W-:Y:S02]  /*8340*/  IMAD.MOV.U32 R11, RZ, RZ, R5 ;  /* 0x000000ffff0b7224 */ /* 0x000fe400078e0005 */
[----:B------:R-:W-:Y:S02]  /*8350*/  IMAD.MOV.U32 R2, RZ, RZ, R26 ;  /* 0x000000ffff027224 */ /* 0x000fe400078e001a */
[----:B------:R-:W-:Y:S02]  /*8360*/  IMAD.MOV.U32 R3, RZ, RZ, R27 ;  /* 0x000000ffff037224 */ /* 0x000fe400078e001b */
[----:B------:R-:W-:Y:S02]  /*8370*/  IMAD.MOV.U32 R10, RZ, RZ, R0 ;  /* 0x000000ffff0a7224 */ /* 0x000fe400078e0000 */
[----:B------:R-:W-:-:S03]  /*8380*/  IMAD.MOV.U32 R5, RZ, RZ, R7 ;  /* 0x000000ffff057224 */ /* 0x000fc600078e0007 */
        /* <DEDUP_REMOVED lines=9> */
.L_x_203:
        /* <DEDUP_REMOVED lines=24> */
.L_x_205:
[----:B------:R-:W-:-:S11]  /*85a0*/  DADD R4, R2, R2 ;  /* 0x0000000002047229 */ /* 0x000fd60000000002 */
.L_x_204:
[----:B------:R-:W-:Y:S05]  /*85b0*/  BSYNC.RECONVERGENT B1 ;  /* 0x0000000000017941 */ /* 0x000fea0003800200 */
.L_x_202:
[----:B------:R-:W-:-:S04]  /*85c0*/  IMAD.MOV.U32 R7, RZ, RZ, 0x0 ;  /* 0x00000000ff077424 */ /* 0x000fc800078e00ff */
[----:B------:R-:W-:Y:S05]  /*85d0*/  RET.REL.NODEC R6 `(_Z8init_batiPdS_S_S_S_S_i) ;  /* 0xffffff7806887950 */ /* 0x000fea0003c3ffff */
        .type           $_Z8init_batiPdS_S_S_S_S_i$__internal_trig_reduction_slowpathd,@function
        .size           $_Z8init_batiPdS_S_S_S_S_i$__internal_trig_reduction_slowpathd,(.L_x_239 - $_Z8init_batiPdS_S_S_S_S_i$__internal_trig_reduction_slowpathd)
$_Z8init_batiPdS_S_S_S_S_i$__internal_trig_reduction_slowpathd:
[----:B------:R-:W-:Y:S01]  /*85e0*/  SHF.R.U32.HI R29, RZ, 0x14, R15 ;  /* 0x00000014ff1d7819 */ /* 0x000fe2000001160f */
[----:B------:R-:W-:-:S03]  /*85f0*/  IMAD.MOV.U32 R4, RZ, RZ, RZ ;  /* 0x000000ffff047224 */ /* 0x000fc600078e00ff */
[----:B------:R-:W-:-:S04]  /*8600*/  LOP3.LUT R0, R29, 0x7ff, RZ, 0xc0, !PT ;  /* 0x000007ff1d007812 */ /* 0x000fc800078ec0ff */
[----:B------:R-:W-:-:S13]  /*8610*/  ISETP.NE.AND P0, PT, R0, 0x7ff, PT ;  /* 0x000007ff0000780c */ /* 0x000fda0003f05270 */
[----:B------:R-:W-:Y:S05]  /*8620*/  @!P0 BRA `(.L_x_206) ;  /* 0x0000000800648947 */ /* 0x000fea0003800000 */
[----:B------:R-:W-:Y:S01]  /*8630*/  VIADD R0, R0, 0xfffffc00 ;  /* 0xfffffc0000007836 */ /* 0x000fe20000000000 */
[----:B------:R-:W-:Y:S01]  /*8640*/  BSSY.RECONVERGENT B0, `(.L_x_207) ;  /* 0x0000033000007945 */ /* 0x000fe20003800200 */
[----:B------:R-:W-:-:S03]  /*8650*/  CS2R R32, SRZ ;  /* 0x0000000000207805 */ /* 0x000fc6000001ff00 */
[----:B------:R-:W-:Y:S02]  /*8660*/  SHF.R.U32.HI R10, RZ, 0x6, R0 ;  /* 0x00000006ff0a7819 */ /* 0x000fe40000011600 */
[----:B------:R-:W-:Y:S01]  /*8670*/  ISETP.GE.U32.AND P0, PT, R0, 0x80, PT ;  /* 0x000000800000780c */ /* 0x000fe20003f06070 */
[----:B------:R-:W-:Y:S01]  /*8680*/  VIADD R0, R1, 0x30 ;  /* 0x0000003001007836 */ /* 0x000fe20000000000 */
[C---:B------:R-:W-:Y:S02]  /*8690*/  IADD3 R3, PT, PT, -R10.reuse, 0x13, RZ ;  /* 0x000000130a037810 */ /* 0x040fe40007ffe1ff */
[----:B------:R-:W-:Y:S02]  /*86a0*/  IADD3 R2, PT, PT, -R10, 0xf, RZ ;  /* 0x0000000f0a027810 */ /* 0x000fe40007ffe1ff */
[----:B------:R-:W-:-:S04]  /*86b0*/  SEL R3, R3, 0x12, P0 ;  /* 0x0000001203037807 */ /* 0x000fc80000000000 */
[----:B------:R-:W-:-:S13]  /*86c0*/  ISETP.GE.AND P0, PT, R2, R3, PT ;  /* 0x000000030200720c */ /* 0x000fda0003f06270 */
[----:B------:R-:W-:Y:S05]  /*86d0*/  @P0 BRA `(.L_x_208) ;  /* 0x0000000000a40947 */ /* 0x000fea0003800000 */
[C---:B------:R-:W-:Y:S01]  /*86e0*/  SHF.L.U64.HI R4, R6.reuse, 0xb, R15 ;  /* 0x0000000b06047819 */ /* 0x040fe2000001020f */
[----:B------:R-:W-:Y:S01]  /*86f0*/  BSSY.RECONVERGENT B1, `(.L_x_209) ;  /* 0x0000021000017945 */ /* 0x000fe20003800200 */
[----:B------:R-:W-:Y:S01]  /*8700*/  IADD3 R10, PT, PT, RZ, -R10, -R3 ;  /* 0x8000000aff0a7210 */ /* 0x000fe20007ffe803 */
[----:B------:R-:W-:Y:S01]  /*8710*/  IMAD.SHL.U32 R3, R6, 0x800, RZ ;  /* 0x0000080006037824 */ /* 0x000fe200078e00ff */
[----:B------:R-:W-:Y:S01]  /*8720*/  CS2R R32, SRZ ;  /* 0x0000000000207805 */ /* 0x000fe2000001ff00 */
[----:B------:R-:W-:Y:S01]  /*8730*/  IMAD.MOV.U32 R9, RZ, RZ, RZ ;  /* 0x000000ffff097224 */ /* 0x000fe200078e00ff */
[----:B------:R-:W-:-:S07]  /*8740*/  LOP3.LUT R4, R4, 0x80000000, RZ, 0xfc, !PT ;  /* 0x8000000004047812 */ /* 0x000fce00078efcff */
.L_x_210:
[----:B------:R-:W0:Y:S01]  /*8750*/  LDC.64 R6, c[0x4][0x40] ;  /* 0x01001000ff067b82 */ /* 0x000e220000000a00 */
[----:B------:R-:W1:Y:S01]  /*8760*/  LDCU.64 UR14, c[0x0][0x358] ;  /* 0x00006b00ff0e77ac */ /* 0x000e620008000a00 */
[----:B0-----:R-:W-:-:S06]  /*8770*/  IMAD.WIDE R34, R2, 0x8, R6 ;  /* 0x0000000802227825 */ /* 0x001fcc00078e0206 */
[----:B-1----:R-:W2:Y:S01]  /*8780*/  LDG.E.64.CONSTANT R34, desc[UR14][R34.64] ;  /* 0x0000000e22227981 */ /* 0x002ea2000c1e9b00 */
[----:B------:R-:W-:Y:S02]  /*8790*/  VIADD R10, R10, 0x1 ;  /* 0x000000010a0a7836 */ /* 0x000fe40000000000 */
[C---:B------:R-:W-:Y:S02]  /*87a0*/  IMAD R11, R9.reuse, 0x8, R0 ;  /* 0x00000008090b7824 */ /* 0x040fe400078e0200 */
[----:B------:R-:W-:Y:S02]  /*87b0*/  VIADD R9, R9, 0x1 ;  /* 0x0000000109097836 */ /* 0x000fe40000000000 */
[----:B------:R-:W-:Y:S02]  /*87c0*/  VIADD R2, R2, 0x1 ;  /* 0x0000000102027836 */ /* 0x000fe40000000000 */
[----:B--2---:R-:W-:-:S04]  /*87d0*/  IMAD.WIDE.U32 R32, P2, R34, R3, R32 ;  /* 0x0000000322207225 */ /* 0x004fc80007840020 */
[-C--:B------:R-:W-:Y:S02]  /*87e0*/  IMAD R6, R34, R4.reuse, RZ ;  /* 0x0000000422067224 */ /* 0x080fe400078e02ff */
[C---:B------:R-:W-:Y:S02]  /*87f0*/  IMAD R5, R35.reuse, R3, RZ ;  /* 0x0000000323057224 */ /* 0x040fe400078e02ff */
[CC--:B------:R-:W-:Y:S01]  /*8800*/  IMAD R8, R35.reuse, R4.reuse, RZ ;  /* 0x0000000423087224 */ /* 0x0c0fe200078e02ff */
[----:B------:R-:W-:Y:S01]  /*8810*/  IADD3 R6, P0, PT, R6, R33, RZ ;  /* 0x0000002106067210 */ /* 0x000fe20007f1e0ff */
[----:B------:R-:W-:-:S03]  /*8820*/  IMAD.HI.U32 R7, R35, R4, RZ ;  /* 0x0000000423077227 */ /* 0x000fc600078e00ff */
[----:B------:R-:W-:Y:S01]  /*8830*/  IADD3 R33, P1, PT, R5, R6, RZ ;  /* 0x0000000605217210 */ /* 0x000fe20007f3e0ff */
[----:B------:R-:W-:-:S04]  /*8840*/  IMAD.HI.U32 R6, R34, R4, RZ ;  /* 0x0000000422067227 */ /* 0x000fc800078e00ff */
[----:B------:R-:W-:Y:S01]  /*8850*/  IMAD.HI.U32 R5, R35, R3, RZ ;  /* 0x0000000323057227 */ /* 0x000fe200078e00ff */
[----:B------:R0:W-:Y:S03]  /*8860*/  STL.64 [R11], R32 ;  /* 0x000000200b007387 */ /* 0x0001e60000100a00 */
[----:B------:R-:W-:-:S05]  /*8870*/  IMAD.X R6, RZ, RZ, R6, P2 ;  /* 0x000000ffff067224 */ /* 0x000fca00010e0606 */
[----:B------:R-:W-:-:S04]  /*8880*/  IADD3.X R5, P0, PT, R5, R6, RZ, P0, !PT ;  /* 0x0000000605057210 */ /* 0x000fc8000071e4ff */
[----:B------:R-:W-:Y:S01]  /*8890*/  IADD3.X R8, P1, PT, R8, R5, RZ, P1, !PT ;  /* 0x0000000508087210 */ /* 0x000fe20000f3e4ff */
[----:B------:R-:W-:Y:S01]  /*88a0*/  IMAD.X R5, RZ, RZ, R7, P0 ;  /* 0x000000ffff057224 */ /* 0x000fe200000e0607 */
[----:B------:R-:W-:-:S03]  /*88b0*/  ISETP.NE.AND P0, PT, R10, -0xf, PT ;  /* 0xfffffff10a00780c */ /* 0x000fc60003f05270 */
[----:B------:R-:W-:Y:S02]  /*88c0*/  IMAD.X R5, RZ, RZ, R5, P1 ;  /* 0x000000ffff057224 */ /* 0x000fe400008e0605 */
[----:B0-----:R-:W-:Y:S02]  /*88d0*/  IMAD.MOV.U32 R32, RZ, RZ, R8 ;  /* 0x000000ffff207224 */ /* 0x001fe400078e0008 */
[----:B------:R-:W-:-:S06]  /*88e0*/  IMAD.MOV.U32 R33, RZ, RZ, R5 ;  /* 0x000000ffff217224 */ /* 0x000fcc00078e0005 */
[----:B------:R-:W-:Y:S05]  /*88f0*/  @P0 BRA `(.L_x_210) ;  /* 0xfffffffc00940947 */ /* 0x000fea000383ffff */
[----:B------:R-:W-:Y:S05]  /*8900*/  BSYNC.RECONVERGENT B1 ;  /* 0x0000000000017941 */ /* 0x000fea0003800200 */
.L_x_209:
[----:B------:R-:W-:-:S05]  /*8910*/  LOP3.LUT R3, R29, 0x7ff, RZ, 0xc0, !PT ;  /* 0x000007ff1d037812 */ /* 0x000fca00078ec0ff */
[----:B------:R-:W-:-:S05]  /*8920*/  VIADD R3, R3, 0xfffffc00 ;  /* 0xfffffc0003037836 */ /* 0x000fca0000000000 */
[----:B------:R-:W-:Y:S02]  /*8930*/  SHF.R.U32.HI R2, RZ, 0x6, R3 ;  /* 0x00000006ff027819 */ /* 0x000fe40000011603 */
[----:B------:R-:W-:Y:S02]  /*8940*/  ISETP.GE.U32.AND P0, PT, R3, 0x80, PT ;  /* 0x000000800300780c */ /* 0x000fe40003f06070 */
[----:B------:R-:W-:-:S04]  /*8950*/  IADD3 R2, PT, PT, -R2, 0x13, RZ ;  /* 0x0000001302027810 */ /* 0x000fc80007ffe1ff */
[----:B------:R-:W-:-:S07]  /*8960*/  SEL R2, R2, 0x12, P0 ;  /* 0x0000001202027807 */ /* 0x000fce0000000000 */
.L_x_208:
[----:B------:R-:W-:Y:S05]  /*8970*/  BSYNC.RECONVERGENT B0 ;  /* 0x0000000000007941 */ /* 0x000fea0003800200 */
.L_x_207:
[C---:B------:R-:W-:Y:S02]  /*8980*/  LOP3.LUT R3, R29.reuse, 0x7ff, RZ, 0xc0, !PT ;  /* 0x000007ff1d037812 */ /* 0x040fe400078ec0ff */
[----:B------:R-:W-:-:S03]  /*8990*/  LOP3.LUT P0, R29, R29, 0x3f, RZ, 0xc0, !PT ;  /* 0x0000003f1d1d7812 */ /* 0x000fc6000780c0ff */
[----:B------:R-:W-:-:S05]  /*89a0*/  VIADD R3, R3, 0xfffffc00 ;  /* 0xfffffc0003037836 */ /* 0x000fca0000000000 */
[----:B------:R-:W-:-:S05]  /*89b0*/  SHF.R.U32.HI R3, RZ, 0x6, R3 ;  /* 0x00000006ff037819 */ /* 0x000fca0000011603 */
[----:B------:R-:W-:-:S04]  /*89c0*/  IMAD.IADD R3, R3, 0x1, R2 ;  /* 0x0000000103037824 */ /* 0x000fc800078e0202 */
[----:B------:R-:W-:-:S05]  /*89d0*/  IMAD.U32 R35, R3, 0x8, R0 ;  /* 0x0000000803237824 */ /* 0x000fca00078e0000 */
[----:B------:R0:W-:Y:S04]  /*89e0*/  STL.64 [R35+-0x78], R32 ;  /* 0xffff882023007387 */ /* 0x0001e80000100a00 */
[----:B------:R-:W2:Y:S04]  /*89f0*/  @P0 LDL.64 R6, [R1+0x38] ;  /* 0x0000380001060983 */ /* 0x000ea80000100a00 */
[----:B------:R-:W3:Y:S04]  /*8a00*/  LDL.64 R2, [R1+0x40] ;  /* 0x0000400001027983 */ /* 0x000ee80000100a00 */
[----:B------:R-:W4:Y:S01]  /*8a10*/  LDL.64 R4, [R1+0x48] ;  /* 0x0000480001047983 */ /* 0x000f220000100a00 */
[----:B------:R-:W-:Y:S01]  /*8a20*/  @P0 LOP3.LUT R0, R29, 0x3f, RZ, 0x3c, !PT ;  /* 0x0000003f1d000812 */ /* 0x000fe200078e3cff */
[----:B------:R-:W-:Y:S01]  /*8a30*/  BSSY.RECONVERGENT B0, `(.L_x_211) ;  /* 0x0000034000007945 */ /* 0x000fe20003800200 */
[----:B--2---:R-:W-:-:S02]  /*8a40*/  @P0 SHF.R.U64 R11, R6, 0x1, R7 ;  /* 0x00000001060b0819 */ /* 0x004fc40000001207 */
[----:B------:R-:W-:Y:S02]  /*8a50*/  @P0 SHF.R.U32.HI R13, RZ, 0x1, R7 ;  /* 0x00000001ff0d0819 */ /* 0x000fe40000011607 */
[--C-:B---3--:R-:W-:Y:S02]  /*8a60*/  @P0 SHF.R.U32.HI R7, RZ, 0x1, R3.reuse ;  /* 0x00000001ff070819 */ /* 0x108fe40000011603 */
[C---:B------:R-:W-:Y:S02]  /*8a70*/  @P0 SHF.R.U64 R6, R2.reuse, 0x1, R3 ;  /* 0x0000000102060819 */ /* 0x040fe40000001203 */
[CC--:B------:R-:W-:Y:S02]  /*8a80*/  @P0 SHF.L.U32 R9, R2.reuse, R29.reuse, RZ ;  /* 0x0000001d02090219 */ /* 0x0c0fe400000006ff */
[----:B------:R-:W-:Y:S02]  /*8a90*/  @P0 SHF.R.U64 R10, R11, R0, R13 ;  /* 0x000000000b0a0219 */ /* 0x000fe4000000120d */
[----:B------:R-:W-:-:S02]  /*8aa0*/  @P0 SHF.L.U64.HI R8, R2, R29, R3 ;  /* 0x0000001d02080219 */ /* 0x000fc40000010203 */
[-C--:B------:R-:W-:Y:S02]  /*8ab0*/  @P0 SHF.R.U32.HI R13, RZ, R0.reuse, R13 ;  /* 0x00000000ff0d0219 */ /* 0x080fe4000001160d */
[----:B----4-:R-:W-:Y:S02]  /*8ac0*/  @P0 SHF.L.U32 R11, R4, R29, RZ ;  /* 0x0000001d040b0219 */ /* 0x010fe400000006ff */
[----:B------:R-:W-:Y:S02]  /*8ad0*/  @P0 SHF.R.U64 R6, R6, R0, R7 ;  /* 0x0000000006060219 */ /* 0x000fe40000001207 */
[----:B------:R-:W-:Y:S02]  /*8ae0*/  @P0 LOP3.LUT R2, R9, R10, RZ, 0xfc, !PT ;  /* 0x0000000a09020212 */ /* 0x000fe400078efcff */
[----:B------:R-:W-:Y:S02]  /*8af0*/  @P0 LOP3.LUT R3, R8, R13, RZ, 0xfc, !PT ;  /* 0x0000000d08030212 */ /* 0x000fe400078efcff */
[----:B------:R-:W-:-:S02]  /*8b00*/  @P0 SHF.L.U64.HI R29, R4, R29, R5 ;  /* 0x0000001d041d0219 */ /* 0x000fc40000010205 */
[----:B------:R-:W-:Y:S01]  /*8b10*/  @P0 LOP3.LUT R4, R11, R6, RZ, 0xfc, !PT ;  /* 0x000000060b040212 */ /* 0x000fe200078efcff */
[C---:B------:R-:W-:Y:S01]  /*8b20*/  IMAD.SHL.U32 R6, R2.reuse, 0x4, RZ ;  /* 0x0000000402067824 */ /* 0x040fe200078e00ff */
[----:B------:R-:W-:Y:S02]  /*8b30*/  @P0 SHF.R.U32.HI R0, RZ, R0, R7 ;  /* 0x00000000ff000219 */ /* 0x000fe40000011607 */
[----:B------:R-:W-:Y:S02]  /*8b40*/  SHF.L.U64.HI R2, R2, 0x2, R3 ;  /* 0x0000000202027819 */ /* 0x000fe40000010203 */
[----:B------:R-:W-:Y:S02]  /*8b50*/  @P0 LOP3.LUT R5, R29, R0, RZ, 0xfc, !PT ;  /* 0x000000001d050212 */ /* 0x000fe400078efcff */
[----:B------:R-:W-:Y:S02]  /*8b60*/  SHF.L.W.U32.HI R3, R3, 0x2, R4 ;  /* 0x0000000203037819 */ /* 0x000fe40000010e04 */
[----:B------:R-:W-:-:S02]  /*8b70*/  IADD3 RZ, P0, PT, RZ, -R6, RZ ;  /* 0x80000006ffff7210 */ /* 0x000fc40007f1e0ff */
[----:B------:R-:W-:Y:S02]  /*8b80*/  LOP3.LUT R7, RZ, R2, RZ, 0x33, !PT ;  /* 0x00000002ff077212 */ /* 0x000fe400078e33ff */
[----:B------:R-:W-:Y:S02]  /*8b90*/  SHF.L.W.U32.HI R4, R4, 0x2, R5 ;  /* 0x0000000204047819 */ /* 0x000fe40000010e05 */
[----:B------:R-:W-:Y:S02]  /*8ba0*/  LOP3.LUT R8, RZ, R3, RZ, 0x33, !PT ;  /* 0x00000003ff087212 */ /* 0x000fe400078e33ff */
[----:B------:R-:W-:Y:S02]  /*8bb0*/  IADD3.X R7, P0, PT, RZ, R7, RZ, P0, !PT ;  /* 0x00000007ff077210 */ /* 0x000fe4000071e4ff */
[----:B------:R-:W-:Y:S02]  /*8bc0*/  LOP3.LUT R9, RZ, R4, RZ, 0x33, !PT ;  /* 0x00000004ff097212 */ /* 0x000fe400078e33ff */
[----:B------:R-:W-:-:S02]  /*8bd0*/  IADD3.X R8, P1, PT, RZ, R8, RZ, P0, !PT ;  /* 0x00000008ff087210 */ /* 0x000fc4000073e4ff */
        /* <DEDUP_REMOVED lines=8> */
[----:B------:R-:W-:-:S03]  /*8c60*/  @!P0 IMAD.MOV R6, RZ, RZ, -R6 ;  /* 0x000000ffff068224 */ /* 0x000fc600078e0a06 */
[----:B------:R-:W1:Y:S02]  /*8c70*/  FLO.U32 R8, R10 ;  /* 0x0000000a00087300 */ /* 0x000e6400000e0000 */
[C---:B-1----:R-:W-:Y:S02]  /*8c80*/  IADD3 R9, PT, PT, -R8.reuse, 0x1f, RZ ;  /* 0x0000001f08097810 */ /* 0x042fe40007ffe1ff */
[----:B------:R-:W-:-:S03]  /*8c90*/  IADD3 R8, PT, PT, -R8, 0x3f, RZ ;  /* 0x0000003f08087810 */ /* 0x000fc60007ffe1ff */
[----:B------:R-:W-:-:S05]  /*8ca0*/  @P1 IMAD.MOV R8, RZ, RZ, R9 ;  /* 0x000000ffff081224 */ /* 0x000fca00078e0209 */
[----:B------:R-:W-:-:S13]  /*8cb0*/  ISETP.NE.AND P1, PT, R8, RZ, PT ;  /* 0x000000ff0800720c */ /* 0x000fda0003f25270 */
[----:B0-----:R-:W-:Y:S05]  /*8cc0*/  @!P1 BRA `(.L_x_212) ;  /* 0x0000000000289947 */ /* 0x001fea0003800000 */
[----:B------:R-:W-:Y:S02]  /*8cd0*/  LOP3.LUT R2, R8, 0x3f, RZ, 0xc0, !PT ;  /* 0x0000003f08027812 */ /* 0x000fe400078ec0ff */
[--C-:B------:R-:W-:Y:S02]  /*8ce0*/  SHF.R.U64 R6, R6, 0x1, R7.reuse ;  /* 0x0000000106067819 */ /* 0x100fe40000001207 */
        /* <DEDUP_REMOVED lines=8> */
.L_x_212:
[----:B------:R-:W-:Y:S05]  /*8d70*/  BSYNC.RECONVERGENT B0 ;  /* 0x0000000000007941 */ /* 0x000fea0003800200 */
.L_x_211:
        /* <DEDUP_REMOVED lines=8> */
[C---:B------:R-:W-:Y:S02]  /*8e00*/  IMAD R7, R0.reuse, -0x36f0255e, RZ ;  /* 0xc90fdaa200077824 */ /* 0x040fe400078e02ff */
[----:B------:R-:W-:-:S04]  /*8e10*/  IMAD.WIDE.U32 R10, P2, R0, 0x2168c235, R10 ;  /* 0x2168c235000a7825 */ /* 0x000fc8000784000a */
[----:B------:R-:W-:Y:S01]  /*8e20*/  IMAD.X R2, RZ, RZ, R2, P2 ;  /* 0x000000ffff027224 */ /* 0x000fe200010e0602 */
[----:B------:R-:W-:Y:S02]  /*8e30*/  IADD3 R7, P2, PT, R7, R11, RZ ;  /* 0x0000000b07077210 */ /* 0x000fe40007f5e0ff */
[----:B------:R-:W-:Y:S02]  /*8e40*/  IADD3.X RZ, P1, PT, R10, R10, RZ, P1, !PT ;  /* 0x0000000a0aff7210 */ /* 0x000fe40000f3e4ff */
[C---:B------:R-:W-:Y:S01]  /*8e50*/  ISETP.GT.U32.AND P3, PT, R7.reuse, RZ, PT ;  /* 0x000000ff0700720c */ /* 0x040fe20003f64070 */
[----:B------:R-:W-:Y:S01]  /*8e60*/  IMAD.X R3, RZ, RZ, R2, P2 ;  /* 0x000000ffff037224 */ /* 0x000fe200010e0602 */
[----:B------:R-:W-:-:S04]  /*8e70*/  IADD3.X R2, P2, PT, R7, R7, RZ, P1, !PT ;  /* 0x0000000707027210 */ /* 0x000fc80000f5e4ff */
[C---:B------:R-:W-:Y:S01]  /*8e80*/  ISETP.GT.AND.EX P1, PT, R3.reuse, RZ, PT, P3 ;  /* 0x000000ff0300720c */ /* 0x040fe20003f24330 */
[----:B------:R-:W-:-:S03]  /*8e90*/  IMAD.X R0, R3, 0x1, R3, P2 ;  /* 0x0000000103007824 */ /* 0x000fc600010e0603 */
[----:B------:R-:W-:Y:S02]  /*8ea0*/  SEL R2, R2, R7, P1 ;  /* 0x0000000702027207 */ /* 0x000fe40000800000 */
[----:B------:R-:W-:Y:S02]  /*8eb0*/  SEL R0, R0, R3, P1 ;  /* 0x0000000300007207 */ /* 0x000fe40000800000 */
[----:B------:R-:W-:-:S05]  /*8ec0*/  IADD3 R3, P2, PT, R2, 0x1, RZ ;  /* 0x0000000102037810 */ /* 0x000fca0007f5e0ff */
[----:B------:R-:W-:-:S05]  /*8ed0*/  IMAD.X R0, RZ, RZ, R0, P2 ;  /* 0x000000ffff007224 */ /* 0x000fca00010e0600 */
[----:B------:R-:W-:-:S04]  /*8ee0*/  SHF.R.U64 R3, R3, 0xa, R0 ;  /* 0x0000000a03037819 */ /* 0x000fc80000001200 */
[----:B------:R-:W-:Y:S02]  /*8ef0*/  IADD3 R7, P2, PT, R3, 0x1, RZ ;  /* 0x0000000103077810 */ /* 0x000fe40007f5e0ff */
[----:B------:R-:W-:Y:S02]  /*8f00*/  SEL R3, RZ, 0xffffffff, !P1 ;  /* 0xffffffffff037807 */ /* 0x000fe40004800000 */
[----:B------:R-:W-:Y:S02]  /*8f10*/  LEA.HI.X R0, R0, RZ, RZ, 0x16, P2 ;  /* 0x000000ff00007211 */ /* 0x000fe400010fb4ff */
[----:B------:R-:W-:Y:S01]  /*8f20*/  LOP3.LUT P1, R15, R15, 0x80000000, RZ, 0xc0, !PT ;  /* 0x800000000f0f7812 */ /* 0x000fe2000782c0ff */
[----:B------:R-:W-:Y:S01]  /*8f30*/  IMAD.IADD R3, R3, 0x1, -R8 ;  /* 0x0000000103037824 */ /* 0x000fe200078e0a08 */
[--C-:B------:R-:W-:Y:S02]  /*8f40*/  SHF.R.U64 R7, R7, 0x1, R0.reuse ;  /* 0x0000000107077819 */ /* 0x100fe40000001200 */
[----:B------:R-:W-:Y:S01]  /*8f50*/  SHF.R.U32.HI R0, RZ, 0x1, R0 ;  /* 0x00000001ff007819 */ /* 0x000fe20000011600 */
[----:B------:R-:W-:Y:S01]  /*8f60*/  IMAD.SHL.U32 R3, R3, 0x100000, RZ ;  /* 0x0010000003037824 */ /* 0x000fe200078e00ff */
[----:B------:R-:W-:-:S02]  /*8f70*/  IADD3 R6, P2, P3, RZ, RZ, R7 ;  /* 0x000000ffff067210 */ /* 0x000fc40007b5e007 */
[----:B------:R-:W-:Y:S02]  /*8f80*/  @!P0 LOP3.LUT R15, R15, 0x80000000, RZ, 0x3c, !PT ;  /* 0x800000000f0f8812 */ /* 0x000fe400078e3cff */
[----:B------:R-:W-:-:S03]  /*8f90*/  IADD3.X R0, PT, PT, R3, 0x3fe00000, R0, P2, P3 ;  /* 0x3fe0000003007810 */ /* 0x000fc600017e6400 */
[----:B------:R-:W-:Y:S01]  /*8fa0*/  @P1 IMAD.MOV R4, RZ, RZ, -R4 ;  /* 0x000000ffff041224 */ /* 0x000fe200078e0a04 */
[----:B------:R-:W-:-:S07]  /*8fb0*/  LOP3.LUT R15, R0, R15, RZ, 0xfc, !PT ;  /* 0x0000000f000f7212 */ /* 0x000fce00078efcff */
.L_x_206:
[----:B------:R-:W-:Y:S02]  /*8fc0*/  IMAD.MOV.U32 R13, RZ, RZ, 0x0 ;  /* 0x00000000ff0d7424 */ /* 0x000fe400078e00ff */
[----:B------:R-:W-:Y:S02]  /*8fd0*/  IMAD.MOV.U32 R7, RZ, RZ, R15 ;  /* 0x000000ffff077224 */ /* 0x000fe400078e000f */
[----:B------:R-:W-:Y:S05]  /*8fe0*/  RET.REL.NODEC R12 `(_Z8init_batiPdS_S_S_S_S_i) ;  /* 0xffffff700c047950 */ /* 0x000fea0003c3ffff */
.L_x_213:
        /* <DEDUP_REMOVED lines=9> */
.L_x_239:


//--------------------- .text._Z8best_batiPdS_iS_S_Pii --------------------------
	.section	.text._Z8best_batiPdS_iS_S_Pii,"ax",@progbits
	.align	128
        .global         _Z8best_batiPdS_iS_S_Pii
        .type           _Z8best_batiPdS_iS_S_Pii,@function
        .size           _Z8best_batiPdS_iS_S_Pii,(.L_x_242 - _Z8best_batiPdS_iS_S_Pii)
        .other          _Z8best_batiPdS_iS_S_Pii,@"STO_CUDA_ENTRY STV_DEFAULT"
_Z8best_batiPdS_iS_S_Pii:
.text._Z8best_batiPdS_iS_S_Pii:
[----:B------:R-:W-:Y:S01]  /*0000*/  LDC R1, c[0x0][0x37c] ;  /* 0x0000df00ff017b82 */ /* 0x000fe20000000800 */
[----:B------:R-:W0:Y:S07]  /*0010*/  S2R R0, SR_TID.X ;  /* 0x0000000000007919 */ /* 0x000e2e0000002100 */
[----:B------:R-:W0:Y:S01]  /*0020*/  S2UR UR6, SR_CTAID.X ;  /* 0x00000000000679c3 */ /* 0x000e220000002500 */
[----:B------:R-:W1:Y:S01]  /*0030*/  LDCU.64 UR10, c[0x0][0x358] ;  /* 0x00006b00ff0a77ac */ /* 0x000e620008000a00 */
[----:B------:R-:W2:Y:S06]  /*0040*/  LDCU UR4, c[0x0][0x398] ;  /* 0x00007300ff0477ac */ /* 0x000eac0008000800 */
[----:B------:R-:W0:Y:S01]  /*0050*/  LDC R3, c[0x0][0x360] ;  /* 0x0000d800ff037b82 */ /* 0x000e220000000800 */
[----:B------:R-:W2:Y:S07]  /*0060*/  LDCU UR5, c[0x0][0x3b8] ;  /* 0x00007700ff0577ac */ /* 0x000eae0008000800 */
[----:B------:R-:W3:Y:S08]  /*0070*/  LDC.64 R4, c[0x0][0x388] ;  /* 0x0000e200ff047b82 */ /* 0x000ef00000000a00 */
[----:B------:R-:W4:Y:S01]  /*0080*/  LDC.64 R6, c[0x0][0x390] ;  /* 0x0000e400ff067b82 */ /* 0x000f220000000a00 */
[----:B0-----:R-:W-:-:S07]  /*0090*/  IMAD R11, R3, UR6, R0 ;  /* 0x00000006030b7c24 */ /* 0x001fce000f8e0200 */
[----:B------:R-:W0:Y:S01]  /*00a0*/  LDC.64 R8, c[0x0][0x3b0] ;  /* 0x0000ec00ff087b82 */ /* 0x000e220000000a00 */
[----:B---3--:R-:W-:-:S06]  /*00b0*/  IMAD.WIDE R4, R11, 0x8, R4 ;  /* 0x000000080b047825 */ /* 0x008fcc00078e0204 */
[----:B-1----:R-:W3:Y:S01]  /*00c0*/  LDG.E.64 R4, desc[UR10][R4.64] ;  /* 0x0000000a04047981 */ /* 0x002ee2000c1e1b00 */
[----:B------:R-:W1:Y:S01]  /*00d0*/  LDCU UR7, c[0x0][0x370] ;  /* 0x00006e00ff0777ac */ /* 0x000e620008000800 */
[C---:B----4-:R-:W-:Y:S01]  /*00e0*/  IMAD.WIDE R6, R11.reuse, 0x8, R6 ;  /* 0x000000080b067825 */ /* 0x050fe200078e0206 */
[----:B------:R-:W-:Y:S01]  /*00f0*/  BSSY.RECONVERGENT B0, `(.L_x_214) ;  /* 0x0000015000007945 */ /* 0x000fe20003800200 */
[----:B------:R-:W-:Y:S01]  /*0100*/  ISETP.NE.AND P0, PT, RZ, UR6, PT ;  /* 0x00000006ff007c0c */ /* 0x000fe2000bf05270 */
[----:B--2---:R-:W-:Y:S01]  /*0110*/  UIADD3 UR4, UPT, UPT, UR4, -UR5, URZ ;  /* 0x8000000504047290 */ /* 0x004fe2000fffe0ff */
[----:B0-----:R-:W-:-:S04]  /*0120*/  IMAD.WIDE R8, R11, 0x4, R8 ;  /* 0x000000040b087825 */ /* 0x001fc800078e0208 */
[----:B-1----:R-:W-:-:S04]  /*0130*/  IMAD R2, R3, UR7, RZ ;  /* 0x0000000703027c24 */ /* 0x002fc8000f8e02ff */
[----:B------:R-:W-:-:S05]  /*0140*/  IMAD.IADD R10, R11, 0x1, R2 ;  /* 0x000000010b0a7824 */ /* 0x000fca00078e0202 */
[----:B------:R-:W-:Y:S01]  /*0150*/  ISETP.GE.AND P1, PT, R10, UR4, PT ;  /* 0x000000040a007c0c */ /* 0x000fe2000bf26270 */
[----:B---3--:R0:W-:Y:S04]  /*0160*/  STG.E.64 desc[UR10][R6.64], R4 ;  /* 0x0000000406007986 */ /* 0x0081e8000c101b0a */
[----:B------:R0:W-:Y:S08]  /*0170*/  STG.E desc[UR10][R8.64], R11 ;  /* 0x0000000b08007986 */ /* 0x0001f0000c10190a */
[----:B------:R-:W-:Y:S05]  /*0180*/  @P1 BRA `(.L_x_215) ;  /* 0x00000000002c1947 */ /* 0x000fea0003800000 */
[----:B------:R-:W1:Y:S01]  /*0190*/  LDC.64 R12, c[0x0][0x388] ;  /* 0x0000e200ff0c7b82 */ /* 0x000e620000000a00 */
[----:B------:R-:W-:-:S07]  /*01a0*/  IMAD.MOV.U32 R15, RZ, RZ, R10 ;  /* 0x000000ffff0f7224 */ /* 0x000fce00078e000a */
.L_x_216:
[----:B01----:R-:W-:Y:S01]  /*01b0*/  IMAD.WIDE R10, R15, 0x8, R12 ;  /* 0x000000080f0a7825 */ /* 0x003fe200078e020c */
[----:B------:R-:W2:Y:S05]  /*01c0*/  LDG.E.64 R4, desc[UR10][R6.64] ;  /* 0x0000000a06047981 */ /* 0x000eaa000c1e1b00 */
[----:B------:R-:W2:Y:S02]  /*01d0*/  LDG.E.64 R10, desc[UR10][R10.64] ;  /* 0x0000000a0a0a7981 */ /* 0x000ea4000c1e1b00 */
[----:B--2---:R-:W-:-:S14]  /*01e0*/  DSETP.GT.AND P1, PT, R4, R10, PT ;  /* 0x0000000a0400722a */ /* 0x004fdc0003f24000 */
[----:B------:R-:W-:Y:S04]  /*01f0*/  @P1 STG.E.64 desc[UR10][R6.64], R10 ;  /* 0x0000000a06001986 */ /* 0x000fe8000c101b0a */
[----:B------:R0:W-:Y:S02]  /*0200*/  @P1 STG.E desc[UR10][R8.64], R15 ;  /* 0x0000000f08001986 */ /* 0x0001e4000c10190a */
[----:B0-----:R-:W-:-:S05]  /*0210*/  IMAD.IADD R15, R2, 0x1, R15 ;  /* 0x00000001020f7824 */ /* 0x001fca00078e020f */
[----:B------:R-:W-:-:S13]  /*0220*/  ISETP.GE.AND P1, PT, R15, UR4, PT ;  /* 0x000000040f007c0c */ /* 0x000fda000bf26270 */
[----:B------:R-:W-:Y:S05]  /*0230*/  @!P1 BRA `(.L_x_216) ;  /* 0xfffffffc00dc9947 */ /* 0x000fea000383ffff */
.L_x_215:
[----:B------:R-:W-:Y:S05]  /*0240*/  BSYNC.RECONVERGENT B0 ;  /* 0x0000000000007941 */ /* 0x000fea0003800200 */
.L_x_214:
[----:B------:R-:W-:Y:S06]  /*0250*/  BAR.SYNC.DEFER_BLOCKING 0x0 ;  /* 0x0000000000007b1d */ /* 0x000fec0000010000 */
[----:B------:R-:W-:Y:S05]  /*0260*/  @P0 EXIT ;  /* 0x000000000000094d */ /* 0x000fea0003800000 */
[----:B------:R-:W-:Y:S01]  /*0270*/  IMAD.IADD R13, R0, 0x1, R3 ;  /* 0x00000001000d7824 */ /* 0x000fe200078e0203 */
[----:B------:R-:W-:Y:S04]  /*0280*/  BSSY.RECONVERGENT B0, `(.L_x_217) ;  /* 0x0000018000007945 */ /* 0x000fe80003800200 */
[----:B------:R-:W-:-:S13]  /*0290*/  ISETP.GE.AND P0, PT, R13, R2, PT ;  /* 0x000000020d00720c */ /* 0x000fda0003f06270 */
[----:B------:R-:W-:Y:S05]  /*02a0*/  @P0 BRA `(.L_x_218) ;  /* 0x0000000000540947 */ /* 0x000fea0003800000 */
[----:B0-----:R-:W0:Y:S01]  /*02b0*/  LDC.64 R8, c[0x0][0x390] ;  /* 0x0000e400ff087b82 */ /* 0x001e220000000a00 */
[----:B------:R-:W-:-:S07]  /*02c0*/  IMAD.MOV.U32 R17, RZ, RZ, R13 ;  /* 0x000000ffff117224 */ /* 0x000fce00078e000d */
[----:B------:R-:W1:Y:S08]  /*02d0*/  LDC.64 R10, c[0x0][0x3b0] ;  /* 0x0000ec00ff0a7b82 */ /* 0x000e700000000a00 */
[----:B------:R-:W2:Y:S08]  /*02e0*/  LDC.64 R6, c[0x0][0x390] ;  /* 0x0000e400ff067b82 */ /* 0x000eb00000000a00 */
[----:B------:R-:W3:Y:S01]  /*02f0*/  LDC.64 R4, c[0x0][0x3b0] ;  /* 0x0000ec00ff047b82 */ /* 0x000ee20000000a00 */
[----:B0-----:R-:W-:-:S04]  /*0300*/  IMAD.WIDE.U32 R8, R0, 0x8, R8 ;  /* 0x0000000800087825 */ /* 0x001fc800078e0008 */
[----:B-1----:R-:W-:-:S07]  /*0310*/  IMAD.WIDE.U32 R10, R0, 0x4, R10 ;  /* 0x00000004000a7825 */ /* 0x002fce00078e000a */
.L_x_221:
[----:B0-2---:R-:W-:Y:S01]  /*0320*/  IMAD.WIDE R14, R17, 0x8, R6 ;  /* 0x00000008110e7825 */ /* 0x005fe200078e0206 */
[----:B------:R-:W2:Y:S05]  /*0330*/  LDG.E.64 R12, desc[UR10][R8.64] ;  /* 0x0000000a080c7981 */ /* 0x000eaa000c1e1b00 */
[----:B------:R-:W2:Y:S01]  /*0340*/  LDG.E.64 R14, desc[UR10][R14.64] ;  /* 0x0000000a0e0e7981 */ /* 0x000ea2000c1e1b00 */
[----:B------:R-:W-:Y:S01]  /*0350*/  BSSY.RECONVERGENT B1, `(.L_x_219) ;  /* 0x0000007000017945 */ /* 0x000fe20003800200 */
[----:B--2---:R-:W-:-:S14]  /*0360*/  DSETP.GT.AND P0, PT, R12, R14, PT ;  /* 0x0000000e0c00722a */ /* 0x004fdc0003f04000 */
[----:B------:R-:W-:Y:S05]  /*0370*/  @!P0 BRA `(.L_x_220) ;  /* 0x0000000000108947 */ /* 0x000fea0003800000 */
[----:B---3--:R-:W-:Y:S01]  /*0380*/  IMAD.WIDE R12, R17, 0x4, R4 ;  /* 0x00000004110c7825 */ /* 0x008fe200078e0204 */
[----:B------:R0:W-:Y:S05]  /*0390*/  STG.E.64 desc[UR10][R8.64], R14 ;  /* 0x0000000e08007986 */ /* 0x0001ea000c101b0a */
[----:B------:R-:W2:Y:S04]  /*03a0*/  LDG.E R13, desc[UR10][R12.64] ;  /* 0x0000000a0c0d7981 */ /* 0x000ea8000c1e1900 */
[----:B--2---:R0:W-:Y:S02]  /*03b0*/  STG.E desc[UR10][R10.64], R13 ;  /* 0x0000000d0a007986 */ /* 0x0041e4000c10190a */
.L_x_220:
[----:B------:R-:W-:Y:S05]  /*03c0*/  BSYNC.RECONVERGENT B1 ;  /* 0x0000000000017941 */ /* 0x000fea0003800200 */
.L_x_219:
[----:B------:R-:W-:-:S05]  /*03d0*/  IMAD.IADD R17, R3, 0x1, R17 ;  /* 0x0000000103117824 */ /* 0x000fca00078e0211 */
[----:B------:R-:W-:-:S13]  /*03e0*/  ISETP.GE.AND P0, PT, R17, R2, PT ;  /* 0x000000021100720c */ /* 0x000fda0003f06270 */
[----:B------:R-:W-:Y:S05]  /*03f0*/  @!P0 BRA `(.L_x_221) ;  /* 0xfffffffc00c88947 */ /* 0x000fea000383ffff */
.L_x_218:
[----:B------:R-:W-:Y:S05]  /*0400*/  BSYNC.RECONVERGENT B0 ;  /* 0x0000000000007941 */ /* 0x000fea0003800200 */
.L_x_217:
[----:B------:R-:W-:Y:S01]  /*0410*/  BAR.SYNC.DEFER_BLOCKING 0x0 ;  /* 0x0000000000007b1d */ /* 0x000fe20000010000 */
[----:B------:R-:W-:-:S13]  /*0420*/  ISETP.NE.AND P0, PT, R0, RZ, PT ;  /* 0x000000ff0000720c */ /* 0x000fda0003f05270 */
[----:B------:R-:W-:Y:S05]  /*0430*/  @P0 EXIT ;  /* 0x000000000000094d */ /* 0x000fea0003800000 */
[----:B------:R-:W-:-:S13]  /*0440*/  ISETP.GE.U32.AND P0, PT, R3, 0x2, PT ;  /* 0x000000020300780c */ /* 0x000fda0003f06070 */
[----:B------:R-:W-:Y:S05]  /*0450*/  @!P0 BRA `(.L_x_222) ;  /* 0x00000004004c8947 */ /* 0x000fea0003800000 */
[C---:B------:R-:W-:Y:S01]  /*0460*/  VIADD R0, R3.reuse, 0xfffffffe ;  /* 0xfffffffe03007836 */ /* 0x040fe20000000000 */
[----:B------:R-:W-:Y:S01]  /*0470*/  UMOV UR8, 0x1 ;  /* 0x0000000100087882 */ /* 0x000fe20000000000 */
[----:B0--3--:R-:W-:-:S03]  /*0480*/  VIADD R4, R3, 0xffffffff ;  /* 0xffffffff03047836 */ /* 0x009fc60000000000 */
[----:B------:R-:W-:Y:S02]  /*0490*/  ISETP.GE.U32.AND P0, PT, R0, 0x3, PT ;  /* 0x000000030000780c */ /* 0x000fe40003f06070 */
[----:B------:R-:W-:-:S11]  /*04a0*/  LOP3.LUT R0, R4, 0x3, RZ, 0xc0, !PT ;  /* 0x0000000304007812 */ /* 0x000fd600078ec0ff */
[----:B------:R-:W-:Y:S05]  /*04b0*/  @!P0 BRA `(.L_x_223) ;  /* 0x0000000000cc8947 */ /* 0x000fea0003800000 */
[----:B------:R-:W0:Y:S01]  /*04c0*/  LDCU.64 UR6, c[0x0][0x3b0] ;  /* 0x00007600ff0677ac */ /* 0x000e220008000a00 */
[----:B------:R-:W1:Y:S01]  /*04d0*/  LDC.64 R2, c[0x0][0x390] ;  /* 0x0000e400ff027b82 */ /* 0x000e620000000a00 */
[----:B------:R-:W-:Y:S01]  /*04e0*/  LOP3.LUT R4, R4, 0xfffffffc, RZ, 0xc0, !PT ;  /* 0xfffffffc04047812 */ /* 0x000fe200078ec0ff */
[----:B------:R-:W2:Y:S04]  /*04f0*/  LDCU.64 UR4, c[0x0][0x390] ;  /* 0x00007200ff0477ac */ /* 0x000ea80008000a00 */
[----:B------:R-:W-:Y:S01]  /*0500*/  IMAD.MOV R10, RZ, RZ, -R4 ;  /* 0x000000ffff0a7224 */ /* 0x000fe200078e0a04 */
[----:B0-----:R-:W-:Y:S02]  /*0510*/  UIADD3 UR6, UP0, UPT, UR6, 0x8, URZ ;  /* 0x0000000806067890 */ /* 0x001fe4000ff1e0ff */
[----:B--2---:R-:W-:-:S02]  /*0520*/  UIADD3 UR4, UP1, UPT, UR4, 0x10, URZ ;  /* 0x0000001004047890 */ /* 0x004fc4000ff3e0ff */
[----:B------:R-:W-:Y:S02]  /*0530*/  UIADD3.X UR7, UPT, UPT, URZ, UR7, URZ, UP0, !UPT ;  /* 0x00000007ff077290 */ /* 0x000fe400087fe4ff */
[----:B------:R-:W-:Y:S01]  /*0540*/  IMAD.U32 R4, RZ, RZ, UR6 ;  /* 0x00000006ff047e24 */ /* 0x000fe2000f8e00ff */
[----:B------:R-:W-:Y:S01]  /*0550*/  UIADD3.X UR5, UPT, UPT, URZ, UR5, URZ, UP1, !UPT ;  /* 0x00000005ff057290 */ /* 0x000fe20008ffe4ff */
[----:B------:R-:W-:Y:S01]  /*0560*/  IMAD.U32 R6, RZ, RZ, UR4 ;  /* 0x00000004ff067e24 */ /* 0x000fe2000f8e00ff */
[----:B------:R-:W-:Y:S01]  /*0570*/  UMOV UR4, URZ ;  /* 0x000000ff00047c82 */ /* 0x000fe20008000000 */
[----:B------:R-:W-:-:S03]  /*0580*/  IMAD.U32 R5, RZ, RZ, UR7 ;  /* 0x00000007ff057e24 */ /* 0x000fc6000f8e00ff */
[----:B------:R-:W-:-:S07]  /*0590*/  IMAD.U32 R7, RZ, RZ, UR5 ;  /* 0x00000005ff077e24 */ /* 0x000fce000f8e00ff */
.L_x_224:
[----:B-1-3--:R-:W2:Y:S04]  /*05a0*/  LDG.E.64 R8, desc[UR10][R2.64] ;  /* 0x0000000a02087981 */ /* 0x00aea8000c1e1b00 */
[----:B------:R-:W2:Y:S02]  /*05b0*/  LDG.E.64 R14, desc[UR10][R6.64+-0x8] ;  /* 0xfffff80a060e7981 */ /* 0x000ea4000c1e1b00 */
[----:B--2---:R-:W-:-:S14]  /*05c0*/  DSETP.GT.AND P0, PT, R8, R14, PT ;  /* 0x0000000e0800722a */ /* 0x004fdc0003f04000 */
[----:B------:R0:W-:Y:S04]  /*05d0*/  @P0 STG.E.64 desc[UR10][R2.64], R14 ;  /* 0x0000000e02000986 */ /* 0x0001e8000c101b0a */
[----:B------:R-:W2:Y:S01]  /*05e0*/  @P0 LDG.E R11, desc[UR10][R4.64+-0x4] ;  /* 0xfffffc0a040b0981 */ /* 0x000ea2000c1e1900 */
[----:B------:R-:W2:Y:S03]  /*05f0*/  @P0 LDC.64 R12, c[0x0][0x3b0] ;  /* 0x0000ec00ff0c0b82 */ /* 0x000ea60000000a00 */
[----:B--2---:R1:W-:Y:S04]  /*0600*/  @P0 STG.E desc[UR10][R12.64], R11 ;  /* 0x0000000b0c000986 */ /* 0x0043e8000c10190a */
[----:B------:R-:W2:Y:S04]  /*0610*/  @P0 LDG.E.64 R8, desc[UR10][R2.64] ;  /* 0x0000000a02080981 */ /* 0x000ea8000c1e1b00 */
[----:B------:R-:W2:Y:S02]  /*0620*/  LDG.E.64 R16, desc[UR10][R6.64] ;  /* 0x0000000a06107981 */ /* 0x000ea4000c1e1b00 */
[----:B--2---:R-:W-:-:S14]  /*0630*/  DSETP.GT.AND P0, PT, R8, R16, PT ;  /* 0x000000100800722a */ /* 0x004fdc0003f04000 */
[----:B------:R2:W-:Y:S04]  /*0640*/  @P0 STG.E.64 desc[UR10][R2.64], R16 ;  /* 0x0000001002000986 */ /* 0x0005e8000c101b0a */
[----:B------:R-:W3:Y:S01]  /*0650*/  @P0 LDG.E R23, desc[UR10][R4.64] ;  /* 0x0000000a04170981 */ /* 0x000ee2000c1e1900 */
[----:B------:R-:W3:Y:S03]  /*0660*/  @P0 LDC.64 R18, c[0x0][0x3b0] ;  /* 0x0000ec00ff120b82 */ /* 0x000ee60000000a00 */
[----:B---3--:R3:W-:Y:S04]  /*0670*/  @P0 STG.E desc[UR10][R18.64], R23 ;  /* 0x0000001712000986 */ /* 0x0087e8000c10190a */
[----:B------:R-:W4:Y:S04]  /*0680*/  @P0 LDG.E.64 R8, desc[UR10][R2.64] ;  /* 0x0000000a02080981 */ /* 0x000f28000c1e1b00 */
[----:B0-----:R-:W4:Y:S02]  /*0690*/  LDG.E.64 R14, desc[UR10][R6.64+0x8] ;  /* 0x0000080a060e7981 */ /* 0x001f24000c1e1b00 */
[----:B----4-:R-:W-:-:S14]  /*06a0*/  DSETP.GT.AND P0, PT, R8, R14, PT ;  /* 0x0000000e0800722a */ /* 0x010fdc0003f04000 */
[----:B------:R3:W-:Y:S04]  /*06b0*/  @P0 STG.E.64 desc[UR10][R2.64], R14 ;  /* 0x0000000e02000986 */ /* 0x0007e8000c101b0a */
[----:B-1----:R-:W4:Y:S01]  /*06c0*/  @P0 LDG.E R11, desc[UR10][R4.64+0x4] ;  /* 0x0000040a040b0981 */ /* 0x002f22000c1e1900 */
[----:B------:R-:W4:Y:S03]  /*06d0*/  @P0 LDC.64 R20, c[0x0][0x3b0] ;  /* 0x0000ec00ff140b82 */ /* 0x000f260000000a00 */
[----:B----4-:R3:W-:Y:S04]  /*06e0*/  @P0 STG.E desc[UR10][R20.64], R11 ;  /* 0x0000000b14000986 */ /* 0x0107e8000c10190a */
[----:B------:R-:W4:Y:S04]  /*06f0*/  @P0 LDG.E.64 R8, desc[UR10][R2.64] ;  /* 0x0000000a02080981 */ /* 0x000f28000c1e1b00 */
[----:B------:R-:W4:Y:S02]  /*0700*/  LDG.E.64 R12, desc[UR10][R6.64+0x10] ;  /* 0x0000100a060c7981 */ /* 0x000f24000c1e1b00 */
[----:B----4-:R-:W-:-:S14]  /*0710*/  DSETP.GT.AND P0, PT, R8, R12, PT ;  /* 0x0000000c0800722a */ /* 0x010fdc0003f04000 */
[----:B------:R3:W-:Y:S04]  /*0720*/  @P0 STG.E.64 desc[UR10][R2.64], R12 ;  /* 0x0000000c02000986 */ /* 0x0007e8000c101b0a */
[----:B--2---:R-:W2:Y:S01]  /*0730*/  @P0 LDG.E R17, desc[UR10][R4.64+0x8] ;  /* 0x0000080a04110981 */ /* 0x004ea2000c1e1900 */
[----:B------:R-:W2:Y:S01]  /*0740*/  @P0 LDC.64 R8, c[0x0][0x3b0] ;  /* 0x0000ec00ff080b82 */ /* 0x000ea20000000a00 */
[----:B------:R-:W-:Y:S01]  /*0750*/  VIADD R10, R10, 0x4 ;  /* 0x000000040a0a7836 */ /* 0x000fe20000000000 */
[----:B------:R-:W-:Y:S01]  /*0760*/  IADD3 R6, P1, PT, R6, 0x20, RZ ;  /* 0x0000002006067810 */ /* 0x000fe20007f3e0ff */
[----:B------:R-:W-:-:S03]  /*0770*/  UIADD3 UR4, UPT, UPT, UR4, 0x4, URZ ;  /* 0x0000000404047890 */ /* 0x000fc6000fffe0ff */
[----:B------:R-:W-:Y:S01]  /*0780*/  ISETP.NE.AND P2, PT, R10, RZ, PT ;  /* 0x000000ff0a00720c */ /* 0x000fe20003f45270 */
[----:B------:R-:W-:Y:S01]  /*0790*/  IMAD.X R7, RZ, RZ, R7, P1 ;  /* 0x000000ffff077224 */ /* 0x000fe200008e0607 */
[----:B--2---:R3:W-:Y:S01]  /*07a0*/  @P0 STG.E desc[UR10][R8.64], R17 ;  /* 0x0000001108000986 */ /* 0x0047e2000c10190a */
[----:B------:R-:W-:-:S05]  /*07b0*/  IADD3 R4, P0, PT, R4, 0x10, RZ ;  /* 0x0000001004047810 */ /* 0x000fca0007f1e0ff */
[----:B------:R-:W-:-:S05]  /*07c0*/  IMAD.X R5, RZ, RZ, R5, P0 ;  /* 0x000000ffff057224 */ /* 0x000fca00000e0605 */
[----:B------:R-:W-:Y:S05]  /*07d0*/  @P2 BRA `(.L_x_224) ;  /* 0xfffffffc00702947 */ /* 0x000fea000383ffff */
[----:B------:R-:W-:-:S12]  /*07e0*/  UIADD3 UR8, UPT, UPT, UR4, 0x1, URZ ;  /* 0x0000000104087890 */ /* 0x000fd8000fffe0ff */
.L_x_223:
[----:B------:R-:W-:-:S13]  /*07f0*/  ISETP.NE.AND P0, PT, R0, RZ, PT ;  /* 0x000000ff0000720c */ /* 0x000fda0003f05270 */
[----:B------:R-:W-:Y:S05]  /*0800*/  @!P0 BRA `(.L_x_222) ;  /* 0x0000000000608947 */ /* 0x000fea0003800000 */
[----:B------:R-:W0:Y:S01]  /*0810*/  LDC.64 R6, c[0x0][0x390] ;  /* 0x0000e400ff067b82 */ /* 0x000e220000000a00 */
[----:B------:R-:W1:Y:S01]  /*0820*/  LDCU.64 UR4, c[0x0][0x3b0] ;  /* 0x00007600ff0477ac */ /* 0x000e620008000a00 */
[----:B------:R-:W-:Y:S01]  /*0830*/  IMAD.MOV R0, RZ, RZ, -R0 ;  /* 0x000000ffff007224 */ /* 0x000fe200078e0a00 */
[----:B------:R-:W2:Y:S01]  /*0840*/  LDCU.64 UR6, c[0x0][0x390] ;  /* 0x00007200ff0677ac */ /* 0x000ea20008000a00 */
[----:B-1----:R-:W-:Y:S02]  /*0850*/  UIMAD.WIDE.U32 UR4, UR8, 0x4, UR4 ;  /* 0x00000004080478a5 */ /* 0x002fe4000f8e0004 */
[----:B--2---:R-:W-:-:S12]  /*0860*/  UIMAD.WIDE.U32 UR6, UR8, 0x8, UR6 ;  /* 0x00000008080678a5 */ /* 0x004fd8000f8e0006 */
.L_x_225:
[----:B------:R-:W-:Y:S01]  /*0870*/  IMAD.U32 R4, RZ, RZ, UR6 ;  /* 0x00000006ff047e24 */ /* 0x000fe2000f8e00ff */
[----:B0--3--:R-:W2:Y:S01]  /*0880*/  LDG.E.64 R2, desc[UR10][R6.64] ;  /* 0x0000000a06027981 */ /* 0x009ea2000c1e1b00 */
[----:B------:R-:W-:-:S06]  /*0890*/  IMAD.U32 R5, RZ, RZ, UR7 ;  /* 0x00000007ff057e24 */ /* 0x000fcc000f8e00ff */
[----:B------:R-:W2:Y:S02]  /*08a0*/  LDG.E.64 R4, desc[UR10][R4.64] ;  /* 0x0000000a04047981 */ /* 0x000ea4000c1e1b00 */
[----:B--2---:R-:W-:Y:S01]  /*08b0*/  DSETP.GT.AND P0, PT, R2, R4, PT ;  /* 0x000000040200722a */ /* 0x004fe20003f04000 */
[----:B------:R-:W-:Y:S02]  /*08c0*/  IMAD.U32 R3, RZ, RZ, UR5 ;  /* 0x00000005ff037e24 */ /* 0x000fe4000f8e00ff */
[----:B------:R-:W-:-:S11]  /*08d0*/  IMAD.U32 R2, RZ, RZ, UR4 ;  /* 0x00000004ff027e24 */ /* 0x000fd6000f8e00ff */
[----:B------:R1:W-:Y:S04]  /*08e0*/  @P0 STG.E.64 desc[UR10][R6.64], R4 ;  /* 0x0000000406000986 */ /* 0x0003e8000c101b0a */
[----:B------:R-:W2:Y:S01]  /*08f0*/  @P0 LDG.E R3, desc[UR10][R2.64] ;  /* 0x0000000a02030981 */ /* 0x000ea2000c1e1900 */
[----:B------:R-:W2:Y:S01]  /*0900*/  @P0 LDC.64 R8, c[0x0][0x3b0] ;  /* 0x0000ec00ff080b82 */ /* 0x000ea20000000a00 */
[----:B------:R-:W-:Y:S01]  /*0910*/  VIADD R0, R0, 0x1 ;  /* 0x0000000100007836 */ /* 0x000fe20000000000 */
[----:B------:R-:W-:Y:S02]  /*0920*/  UIADD3 UR6, UP1, UPT, UR6, 0x8, URZ ;  /* 0x0000000806067890 */ /* 0x000fe4000ff3e0ff */
[----:B------:R-:W-:Y:S02]  /*0930*/  UIADD3 UR4, UP0, UPT, UR4, 0x4, URZ ;  /* 0x0000000404047890 */ /* 0x000fe4000ff1e0ff */
[----:B------:R-:W-:-:S02]  /*0940*/  UIADD3.X UR7, UPT, UPT, URZ, UR7, URZ, UP1, !UPT ;  /* 0x00000007ff077290 */ /* 0x000fc40008ffe4ff */
[----:B------:R-:W-:Y:S01]  /*0950*/  UIADD3.X UR5, UPT, UPT, URZ, UR5, URZ, UP0, !UPT ;  /* 0x00000005ff057290 */ /* 0x000fe200087fe4ff */
[----:B--2---:R1:W-:Y:S01]  /*0960*/  @P0 STG.E desc[UR10][R8.64], R3 ;  /* 0x0000000308000986 */ /* 0x0043e2000c10190a */
[----:B------:R-:W-:-:S13]  /*0970*/  ISETP.NE.AND P0, PT, R0, RZ, PT ;  /* 0x000000ff0000720c */ /* 0x000fda0003f05270 */
[----:B-1----:R-:W-:Y:S05]  /*0980*/  @P0 BRA `(.L_x_225) ;  /* 0xfffffffc00b80947 */ /* 0x002fea000383ffff */
.L_x_222:
[----:B0--3--:R-:W0:Y:S08]  /*0990*/  LDC.64 R10, c[0x0][0x3b0] ;  /* 0x0000ec00ff0a7b82 */ /* 0x009e300000000a00 */
[----:B------:R-:W1:Y:S08]  /*09a0*/  LDC R15, c[0x0][0x3b8] ;  /* 0x0000ee00ff0f7b82 */ /* 0x000e700000000800 */
[----:B------:R-:W2:Y:S01]  /*09b0*/  LDC R13, c[0x0][0x398] ;  /* 0x0000e600ff0d7b82 */ /* 0x000ea20000000800 */
[----:B0-----:R-:W3:Y:S07]  /*09c0*/  LDG.E R5, desc[UR10][R10.64] ;  /* 0x0000000a0a057981 */ /* 0x001eee000c1e1900 */
[----:B------:R-:W0:Y:S01]  /*09d0*/  LDC.64 R2, c[0x0][0x388] ;  /* 0x0000e200ff027b82 */ /* 0x000e220000000a00 */
[----:B-1----:R-:W-:-:S05]  /*09e0*/  LOP3.LUT R0, RZ, R15, RZ, 0x33, !PT ;  /* 0x0000000fff007212 */ /* 0x002fca00078e33ff */
[----:B--2---:R-:W-:Y:S02]  /*09f0*/  IMAD.IADD R13, R0, 0x1, R13 ;  /* 0x00000001000d7824 */ /* 0x004fe400078e020d */
[----:B------:R-:W1:Y:S02]  /*0a00*/  LDC R0, c[0x0][0x380] ;  /* 0x0000e000ff007b82 */ /* 0x000e640000000800 */
[----:B0-----:R-:W-:-:S05]  /*0a10*/  IMAD.WIDE R6, R13, 0x8, R2 ;  /* 0x000000080d067825 */ /* 0x001fca00078e0202 */
[----:B------:R-:W2:Y:S01]  /*0a20*/  LDG.E.64 R8, desc[UR10][R6.64] ;  /* 0x0000000a06087981 */ /* 0x000ea2000c1e1b00 */
[----:B---3--:R-:W-:-:S05]  /*0a30*/  IMAD.WIDE R2, R5, 0x8, R2 ;  /* 0x0000000805027825 */ /* 0x008fca00078e0202 */
[----:B------:R-:W3:Y:S01]  /*0a40*/  LDG.E.64 R4, desc[UR10][R2.64] ;  /* 0x0000000a02047981 */ /* 0x000ee2000c1e1b00 */
[----:B-1----:R-:W-:-:S03]  /*0a50*/  ISETP.NE.AND P0, PT, R0, RZ, PT ;  /* 0x000000ff0000720c */ /* 0x002fc60003f05270 */
[----:B--2---:R0:W-:Y:S04]  /*0a60*/  STG.E.64 desc[UR10][R2.64], R8 ;  /* 0x0000000802007986 */ /* 0x0041e8000c101b0a */
[----:B---3--:R0:W-:Y:S06]  /*0a70*/  STG.E.64 desc[UR10][R6.64], R4 ;  /* 0x0000000406007986 */ /* 0x0081ec000c101b0a */
[----:B------:R-:W-:Y:S05]  /*0a80*/  @!P0 EXIT ;  /* 0x000000000000894d */ /* 0x000fea0003800000 */
[----:B------:R-:W-:Y:S01]  /*0a90*/  ISETP.GE.U32.AND P0, PT, R0, 0x4, PT ;  /* 0x000000040000780c */ /* 0x000fe20003f06070 */
[-C--:B0-----:R-:W-:Y:S01]  /*0aa0*/  IMAD R2, R15, R0.reuse, RZ ;  /* 0x000000000f027224 */ /* 0x081fe200078e02ff */
[----:B------:R-:W-:Y:S01]  /*0ab0*/  CS2R R4, SRZ ;  /* 0x0000000000047805 */ /* 0x000fe2000001ff00 */
[----:B------:R-:W-:-:S03]  /*0ac0*/  IMAD R3, R13, R0, RZ ;  /* 0x000000000d037224 */ /* 0x000fc600078e02ff */
[----:B------:R-:W-:Y:S02]  /*0ad0*/  SHF.R.S32.HI R6, RZ, 0x1f, R2 ;  /* 0x0000001fff067819 */ /* 0x000fe40000011402 */
[----:B------:R-:W-:-:S05]  /*0ae0*/  SHF.R.S32.HI R8, RZ, 0x1f, R3 ;  /* 0x0000001fff087819 */ /* 0x000fca0000011403 */
[----:B------:R-:W-:Y:S05]  /*0af0*/  @!P0 BRA `(.L_x_226) ;  /* 0x00000004009c8947 */ /* 0x000fea0003800000 */
[----:B------:R-:W0:Y:S01]  /*0b00*/  LDC.64 R4, c[0x0][0x3a8] ;  /* 0x0000ea00ff047b82 */ /* 0x000e220000000a00 */
[----:B------:R-:W-:Y:S01]  /*0b10*/  LOP3.LUT R23, R0, 0xfffffffc, RZ, 0xc0, !PT ;  /* 0xfffffffc00177812 */ /* 0x000fe200078ec0ff */
[C---:B------:R-:W-:Y:S01]  /*0b20*/  IMAD.SHL.U32 R22, R3.reuse, 0x8, RZ ;  /* 0x0000000803167824 */ /* 0x040fe200078e00ff */
[----:B------:R-:W-:Y:S01]  /*0b30*/  SHF.L.U64.HI R21, R3, 0x3, R8 ;  /* 0x0000000303157819 */ /* 0x000fe20000010208 */
[----:B------:R-:W-:Y:S01]  /*0b40*/  UMOV UR4, URZ ;  /* 0x000000ff00047c82 */ /* 0x000fe20008000000 */
[----:B------:R-:W-:-:S03]  /*0b50*/  UMOV UR5, URZ ;  /* 0x000000ff00057c82 */ /* 0x000fc60008000000 */
[----:B------:R-:W1:Y:S01]  /*0b60*/  LDC.64 R28, c[0x0][0x3a0] ;  /* 0x0000e800ff1c7b82 */ /* 0x000e620000000a00 */
[----:B0-----:R-:W-:Y:S01]  /*0b70*/  IADD3 R7, P1, PT, R4, 0x18, RZ ;  /* 0x0000001804077810 */ /* 0x001fe20007f3e0ff */
[----:B------:R-:W-:-:S04]  /*0b80*/  IMAD.MOV.U32 R4, RZ, RZ, R23 ;  /* 0x000000ffff047224 */ /* 0x000fc800078e0017 */
[----:B------:R-:W-:Y:S01]  /*0b90*/  IMAD.X R20, RZ, RZ, R5, P1 ;  /* 0x000000ffff147224 */ /* 0x000fe200008e0605 */
[----:B------:R-:W-:Y:S02]  /*0ba0*/  SHF.R.S32.HI R5, RZ, 0x1f, R23 ;  /* 0x0000001fff057819 */ /* 0x000fe40000011417 */
[----:B-1----:R-:W-:-:S03]  /*0bb0*/  LEA R28, P0, R2, R28, 0x3 ;  /* 0x0000001c021c7211 */ /* 0x002fc600078018ff */
[----:B------:R-:W-:Y:S01]  /*0bc0*/  IMAD.MOV.U32 R9, RZ, RZ, R5 ;  /* 0x000000ffff097224 */ /* 0x000fe200078e0005 */
[----:B------:R-:W-:Y:S02]  /*0bd0*/  LEA.HI.X R29, R2, R29, R6, 0x3, P0 ;  /* 0x0000001d021d7211 */ /* 0x000fe400000f1c06 */
[----:B------:R-:W-:-:S05]  /*0be0*/  IADD3 R28, P0, PT, R28, 0x10, RZ ;  /* 0x000000101c1c7810 */ /* 0x000fca0007f1e0ff */
[----:B------:R-:W-:-:S08]  /*0bf0*/  IMAD.X R29, RZ, RZ, R29, P0 ;  /* 0x000000ffff1d7224 */ /* 0x000fd000000e061d */
.L_x_227:
[----:B0-----:R-:W2:Y:S02]  /*0c00*/  LDG.E R13, desc[UR10][R10.64] ;  /* 0x0000000a0a0d7981 */ /* 0x001ea4000c1e1900 */
[----:B--2---:R-:W-:-:S05]  /*0c10*/  IMAD R13, R13, R0, RZ ;  /* 0x000000000d0d7224 */ /* 0x004fca00078e02ff */
[----:B------:R-:W-:-:S04]  /*0c20*/  IADD3 R12, P0, PT, R13, UR4, RZ ;  /* 0x000000040d0c7c10 */ /* 0x000fc8000ff1e0ff */
[----:B------:R-:W-:Y:S02]  /*0c30*/  LEA.HI.X.SX32 R13, R13, UR5, 0x1, P0 ;  /* 0x000000050d0d7c11 */ /* 0x000fe400080f0eff */
[----:B------:R-:W-:-:S04]  /*0c40*/  LEA R24, P0, R12, R7, 0x3 ;  /* 0x000000070c187211 */ /* 0x000fc800078018ff */
[----:B------:R-:W-:-:S06]  /*0c50*/  LEA.HI.X R25, R12, R20, R13, 0x3, P0 ;  /* 0x000000140c197211 */ /* 0x000fcc00000f1c0d */
[----:B------:R-:W2:Y:S01]  /*0c60*/  LDG.E.64 R24, desc[UR10][R24.64+-0x18] ;  /* 0xffffe80a18187981 */ /* 0x000ea2000c1e1b00 */
[----:B------:R-:W-:Y:S02]  /*0c70*/  IMAD.MOV.U32 R12, RZ, RZ, R28 ;  /* 0x000000ffff0c7224 */ /* 0x000fe400078e001c */
[----:B------:R-:W-:Y:S01]  /*0c80*/  IMAD.MOV.U32 R13, RZ, RZ, R29 ;  /* 0x000000ffff0d7224 */ /* 0x000fe200078e001d */
[----:B------:R-:W-:-:S05]  /*0c90*/  IADD3 R14, P0, PT, R22, R7, RZ ;  /* 0x00000007160e7210 */ /* 0x000fca0007f1e0ff */
[----:B------:R-:W-:Y:S01]  /*0ca0*/  IMAD.X R15, R21, 0x1, R20, P0 ;  /* 0x00000001150f7824 */ /* 0x000fe200000e0614 */
[----:B--2---:R0:W-:Y:S04]  /*0cb0*/  STG.E.64 desc[UR10][R12.64+-0x10], R24 ;  /* 0xfffff0180c007986 */ /* 0x0041e8000c101b0a */
[----:B------:R-:W2:Y:S04]  /*0cc0*/  LDG.E R17, desc[UR10][R10.64] ;  /* 0x0000000a0a117981 */ /* 0x000ea8000c1e1900 */
[----:B------:R-:W3:Y:S01]  /*0cd0*/  LDG.E.64 R18, desc[UR10][R14.64+-0x18] ;  /* 0xffffe80a0e127981 */ /* 0x000ee2000c1e1b00 */
[----:B--2---:R-:W-:-:S05]  /*0ce0*/  IMAD R17, R17, R0, RZ ;  /* 0x0000000011117224 */ /* 0x004fca00078e02ff */
[----:B------:R-:W-:-:S04]  /*0cf0*/  IADD3 R26, P0, PT, R17, UR4, RZ ;  /* 0x00000004111a7c10 */ /* 0x000fc8000ff1e0ff */
[----:B------:R-:W-:Y:S02]  /*0d00*/  LEA.HI.X.SX32 R17, R17, UR5, 0x1, P0 ;  /* 0x0000000511117c11 */ /* 0x000fe400080f0eff */
[----:B------:R-:W-:-:S04]  /*0d10*/  LEA R16, P0, R26, R7, 0x3 ;  /* 0x000000071a107211 */ /* 0x000fc800078018ff */
[----:B------:R-:W-:-:S05]  /*0d20*/  LEA.HI.X R17, R26, R20, R17, 0x3, P0 ;  /* 0x000000141a117211 */ /* 0x000fca00000f1c11 */
[----:B---3--:R1:W-:Y:S04]  /*0d30*/  STG.E.64 desc[UR10][R16.64+-0x18], R18 ;  /* 0xffffe81210007986 */ /* 0x0083e8000c101b0a */
[----:B------:R-:W2:Y:S04]  /*0d40*/  LDG.E.64 R26, desc[UR10][R12.64+-0x10] ;  /* 0xfffff00a0c1a7981 */ /* 0x000ea8000c1e1b00 */
[----:B--2---:R2:W-:Y:S04]  /*0d50*/  STG.E.64 desc[UR10][R14.64+-0x18], R26 ;  /* 0xffffe81a0e007986 */ /* 0x0045e8000c101b0a */
[----:B0-----:R-:W3:Y:S02]  /*0d60*/  LDG.E R25, desc[UR10][R10.64] ;  /* 0x0000000a0a197981 */ /* 0x001ee4000c1e1900 */
[----:B---3--:R-:W-:-:S05]  /*0d70*/  IMAD R25, R25, R0, RZ ;  /* 0x0000000019197224 */ /* 0x008fca00078e02ff */
[----:B------:R-:W-:-:S04]  /*0d80*/  IADD3 R28, P0, PT, R25, UR4, RZ ;  /* 0x00000004191c7c10 */ /* 0x000fc8000ff1e0ff */
[----:B------:R-:W-:Y:S02]  /*0d90*/  LEA.HI.X.SX32 R25, R25, UR5, 0x1, P0 ;  /* 0x0000000519197c11 */ /* 0x000fe400080f0eff */
[----:B------:R-:W-:-:S04]  /*0da0*/  LEA R24, P0, R28, R7, 0x3 ;  /* 0x000000071c187211 */ /* 0x000fc800078018ff */
[----:B------:R-:W-:-:S06]  /*0db0*/  LEA.HI.X R25, R28, R20, R25, 0x3, P0 ;  /* 0x000000141c197211 */ /* 0x000fcc00000f1c19 */
[----:B------:R-:W3:Y:S04]  /*0dc0*/  LDG.E.64 R24, desc[UR10][R24.64+-0x10] ;  /* 0xfffff00a18187981 */ /* 0x000ee8000c1e1b00 */
[----:B---3--:R0:W-:Y:S04]  /*0dd0*/  STG.E.64 desc[UR10][R12.64+-0x8], R24 ;  /* 0xfffff8180c007986 */ /* 0x0081e8000c101b0a */
[----:B-1----:R-:W3:Y:S04]  /*0de0*/  LDG.E R17, desc[UR10][R10.64] ;  /* 0x0000000a0a117981 */ /* 0x002ee8000c1e1900 */
[----:B------:R-:W4:Y:S01]  /*0df0*/  LDG.E.64 R18, desc[UR10][R14.64+-0x10] ;  /* 0xfffff00a0e127981 */ /* 0x000f22000c1e1b00 */
[----:B---3--:R-:W-:-:S05]  /*0e00*/  IMAD R17, R17, R0, RZ ;  /* 0x0000000011117224 */ /* 0x008fca00078e02ff */
[----:B--2---:R-:W-:-:S04]  /*0e10*/  IADD3 R26, P0, PT, R17, UR4, RZ ;  /* 0x00000004111a7c10 */ /* 0x004fc8000ff1e0ff */
[----:B------:R-:W-:Y:S02]  /*0e20*/  LEA.HI.X.SX32 R17, R17, UR5, 0x1, P0 ;  /* 0x0000000511117c11 */ /* 0x000fe400080f0eff */
[----:B------:R-:W-:-:S04]  /*0e30*/  LEA R16, P0, R26, R7, 0x3 ;  /* 0x000000071a107211 */ /* 0x000fc800078018ff */
[----:B------:R-:W-:-:S05]  /*0e40*/  LEA.HI.X R17, R26, R20, R17, 0x3, P0 ;  /* 0x000000141a117211 */ /* 0x000fca00000f1c11 */
[----:B----4-:R1:W-:Y:S04]  /*0e50*/  STG.E.64 desc[UR10][R16.64+-0x10], R18 ;  /* 0xfffff01210007986 */ /* 0x0103e8000c101b0a */
        /* <DEDUP_REMOVED lines=36> */
[----:B------:R-:W2:Y:S01]  /*10a0*/  LDG.E.64 R26, desc[UR10][R12.64+0x8] ;  /* 0x0000080a0c1a7981 */ /* 0x000ea2000c1e1b00 */
[----:B------:R-:W-:Y:S01]  /*10b0*/  IADD3 R23, P0, PT, R23, -0x4, RZ ;  /* 0xfffffffc17177810 */ /* 0x000fe20007f1e0ff */
[----:B------:R-:W-:Y:S01]  /*10c0*/  UIADD3 UR4, UP0, UPT, UR4, 0x4, URZ ;  /* 0x0000000404047890 */ /* 0x000fe2000ff1e0ff */
[----:B------:R-:W-:Y:S02]  /*10d0*/  IADD3 R22, P1, PT, R22, 0x20, RZ ;  /* 0x0000002016167810 */ /* 0x000fe40007f3e0ff */
[----:B------:R-:W-:Y:S01]  /*10e0*/  IADD3.X R9, PT, PT, R9, -0x1, RZ, P0, !PT ;  /* 0xffffffff09097810 */ /* 0x000fe200007fe4ff */
[----:B------:R-:W-:Y:S01]  /*10f0*/  UIADD3.X UR5, UPT, UPT, URZ, UR5, URZ, UP0, !UPT ;  /* 0x00000005ff057290 */ /* 0x000fe200087fe4ff */
[----:B------:R-:W-:Y:S01]  /*1100*/  ISETP.NE.U32.AND P0, PT, R23, RZ, PT ;  /* 0x000000ff1700720c */ /* 0x000fe20003f05070 */
[----:B------:R-:W-:Y:S01]  /*1110*/  IMAD.X R21, RZ, RZ, R21, P1 ;  /* 0x000000ffff157224 */ /* 0x000fe200008e0615 */
[----:B------:R-:W-:-:S02]  /*1120*/  IADD3 R28, P2, PT, R12, 0x20, RZ ;  /* 0x000000200c1c7810 */ /* 0x000fc40007f5e0ff */
[----:B------:R-:W-:-:S03]  /*1130*/  ISETP.NE.AND.EX P0, PT, R9, RZ, PT, P0 ;  /* 0x000000ff0900720c */ /* 0x000fc60003f05300 */
[----:B------:R-:W-:Y:S01]  /*1140*/  IMAD.X R29, RZ, RZ, R13, P2 ;  /* 0x000000ffff1d7224 */ /* 0x000fe200010e060d */
[----:B--2---:R0:W-:Y:S09]  /*1150*/  STG.E.64 desc[UR10][R14.64], R26 ;  /* 0x0000001a0e007986 */ /* 0x0041f2000c101b0a */
[----:B------:R-:W-:Y:S05]  /*1160*/  @P0 BRA `(.L_x_227) ;  /* 0xfffffff800a40947 */ /* 0x000fea000383ffff */
.L_x_226:
[----:B------:R-:W-:-:S13]  /*1170*/  LOP3.LUT P0, R7, R0, 0x3, RZ, 0xc0, !PT ;  /* 0x0000000300077812 */ /* 0x000fda000780c0ff */
[----:B------:R-:W-:Y:S05]  /*1180*/  @!P0 EXIT ;  /* 0x000000000000894d */ /* 0x000fea0003800000 */
[----:B------:R-:W-:Y:S02]  /*1190*/  ISETP.NE.AND P1, PT, R7, 0x1, PT ;  /* 0x000000010700780c */ /* 0x000fe40003f25270 */
[----:B------:R-:W-:-:S04]  /*11a0*/  LOP3.LUT R9, R0, 0x1, RZ, 0xc0, !PT ;  /* 0x0000000100097812 */ /* 0x000fc800078ec0ff */
[----:B------:R-:W-:-:S07]  /*11b0*/  ISETP.NE.U32.AND P0, PT, R9, 0x1, PT ;  /* 0x000000010900780c */ /* 0x000fce0003f05070 */
[----:B------:R-:W-:Y:S06]  /*11c0*/  @!P1 BRA `(.L_x_228) ;  /* 0x0000000000c09947 */ /* 0x000fec0003800000 */
[----:B------:R-:W2:Y:S01]  /*11d0*/  LDG.E R7, desc[UR10][R10.64] ;  /* 0x0000000a0a077981 */ /* 0x000ea2000c1e1900 */
[----:B0-----:R-:W0:Y:S08]  /*11e0*/  LDC.64 R16, c[0x0][0x3a8] ;  /* 0x0000ea00ff107b82 */ /* 0x001e300000000a00 */
[----:B------:R-:W1:Y:S01]  /*11f0*/  LDC.64 R14, c[0x0][0x3a0] ;  /* 0x0000e800ff0e7b82 */ /* 0x000e620000000a00 */
[----:B--2---:R-:W-:-:S05]  /*1200*/  IMAD R7, R7, R0, RZ ;  /* 0x0000000007077224 */ /* 0x004fca00078e02ff */
[----:B------:R-:W-:-:S04]  /*1210*/  IADD3 R9, P1, PT, R7, R4, RZ ;  /* 0x0000000407097210 */ /* 0x000fc80007f3e0ff */
[----:B------:R-:W-:Y:S02]  /*1220*/  LEA.HI.X.SX32 R12, R7, R5, 0x1, P1 ;  /* 0x00000005070c7211 */ /* 0x000fe400008f0eff */
[----:B0-----:R-:W-:-:S04]  /*1230*/  LEA R22, P1, R9, R16, 0x3 ;  /* 0x0000001009167211 */ /* 0x001fc800078218ff */
[----:B------:R-:W-:-:S06]  /*1240*/  LEA.HI.X R23, R9, R17, R12, 0x3, P1 ;  /* 0x0000001109177211 */ /* 0x000fcc00008f1c0c */
[----:B------:R-:W2:Y:S01]  /*1250*/  LDG.E.64 R22, desc[UR10][R22.64] ;  /* 0x0000000a16167981 */ /* 0x000ea2000c1e1b00 */
[----:B------:R-:W-:-:S05]  /*1260*/  IADD3 R7, P1, PT, R2, R4, RZ ;  /* 0x0000000402077210 */ /* 0x000fca0007f3e0ff */
[----:B------:R-:W-:Y:S01]  /*1270*/  IMAD.X R12, R6, 0x1, R5, P1 ;  /* 0x00000001060c7824 */ /* 0x000fe200008e0605 */
[----:B-1----:R-:W-:-:S04]  /*1280*/  LEA R14, P1, R7, R14, 0x3 ;  /* 0x0000000e070e7211 */ /* 0x002fc800078218ff */
[----:B------:R-:W-:Y:S02]  /*1290*/  LEA.HI.X R15, R7, R15, R12, 0x3, P1 ;  /* 0x0000000f070f7211 */ /* 0x000fe400008f1c0c */
[----:B------:R-:W-:-:S05]  /*12a0*/  IADD3 R9, P1, PT, R3, R4, RZ ;  /* 0x0000000403097210 */ /* 0x000fca0007f3e0ff */
[----:B------:R-:W-:Y:S01]  /*12b0*/  IMAD.X R18, R8, 0x1, R5, P1 ;  /* 0x0000000108127824 */ /* 0x000fe200008e0605 */
[----:B------:R-:W-:-:S04]  /*12c0*/  LEA R12, P1, R9, R16, 0x3 ;  /* 0x00000010090c7211 */ /* 0x000fc800078218ff */
[----:B------:R-:W-:Y:S01]  /*12d0*/  LEA.HI.X R13, R9, R17, R18, 0x3, P1 ;  /* 0x00000011090d7211 */ /* 0x000fe200008f1c12 */
[----:B--2---:R0:W-:Y:S04]  /*12e0*/  STG.E.64 desc[UR10][R14.64], R22 ;  /* 0x000000160e007986 */ /* 0x0041e8000c101b0a */
[----:B------:R-:W2:Y:S04]  /*12f0*/  LDG.E R7, desc[UR10][R10.64] ;  /* 0x0000000a0a077981 */ /* 0x000ea8000c1e1900 */
[----:B------:R-:W3:Y:S01]  /*1300*/  LDG.E.64 R18, desc[UR10][R12.64] ;  /* 0x0000000a0c127981 */ /* 0x000ee2000c1e1b00 */
[----:B--2---:R-:W-:-:S05]  /*1310*/  IMAD R7, R7, R0, RZ ;  /* 0x0000000007077224 */ /* 0x004fca00078e02ff */
[----:B------:R-:W-:-:S04]  /*1320*/  IADD3 R9, P1, PT, R7, R4, RZ ;  /* 0x0000000407097210 */ /* 0x000fc80007f3e0ff */
[----:B------:R-:W-:Y:S02]  /*1330*/  LEA.HI.X.SX32 R24, R7, R5, 0x1, P1 ;  /* 0x0000000507187211 */ /* 0x000fe400008f0eff */
[----:B------:R-:W-:-:S04]  /*1340*/  LEA R20, P1, R9, R16, 0x3 ;  /* 0x0000001009147211 */ /* 0x000fc800078218ff */
[----:B------:R-:W-:-:S05]  /*1350*/  LEA.HI.X R21, R9, R17, R24, 0x3, P1 ;  /* 0x0000001109157211 */ /* 0x000fca00008f1c18 */
[----:B---3--:R1:W-:Y:S04]  /*1360*/  STG.E.64 desc[UR10][R20.64], R18 ;  /* 0x0000001214007986 */ /* 0x0083e8000c101b0a */
[----:B0-----:R-:W2:Y:S04]  /*1370*/  LDG.E.64 R22, desc[UR10][R14.64] ;  /* 0x0000000a0e167981 */ /* 0x001ea8000c1e1b00 */
[----:B--2---:R2:W-:Y:S04]  /*1380*/  STG.E.64 desc[UR10][R12.64], R22 ;  /* 0x000000160c007986 */ /* 0x0045e8000c101b0a */
[----:B------:R-:W3:Y:S02]  /*1390*/  LDG.E R7, desc[UR10][R10.64] ;  /* 0x0000000a0a077981 */ /* 0x000ee4000c1e1900 */
[----:B---3--:R-:W-:-:S05]  /*13a0*/  IMAD R7, R7, R0, RZ ;  /* 0x0000000007077224 */ /* 0x008fca00078e02ff */
[----:B------:R-:W-:-:S04]  /*13b0*/  IADD3 R9, P1, PT, R7, R4, RZ ;  /* 0x0000000407097210 */ /* 0x000fc80007f3e0ff */
[----:B------:R-:W-:Y:S02]  /*13c0*/  LEA.HI.X.SX32 R26, R7, R5, 0x1, P1 ;  /* 0x00000005071a7211 */ /* 0x000fe400008f0eff */
[----:B------:R-:W-:-:S04]  /*13d0*/  LEA R24, P1, R9, R16, 0x3 ;  /* 0x0000001009187211 */ /* 0x000fc800078218ff */
[----:B------:R-:W-:-:S06]  /*13e0*/  LEA.HI.X R25, R9, R17, R26, 0x3, P1 ;  /* 0x0000001109197211 */ /* 0x000fcc00008f1c1a */
[----:B------:R-:W3:Y:S04]  /*13f0*/  LDG.E.64 R24, desc[UR10][R24.64+0x8] ;  /* 0x0000080a18187981 */ /* 0x000ee8000c1e1b00 */
[----:B---3--:R2:W-:Y:S04]  /*1400*/  STG.E.64 desc[UR10][R14.64+0x8], R24 ;  /* 0x000008180e007986 */ /* 0x0085e8000c101b0a */
[----:B------:R-:W3:Y:S04]  /*1410*/  LDG.E R7, desc[UR10][R10.64] ;  /* 0x0000000a0a077981 */ /* 0x000ee8000c1e1900 */
[----:B-1----:R-:W4:Y:S01]  /*1420*/  LDG.E.64 R18, desc[UR10][R12.64+0x8] ;  /* 0x0000080a0c127981 */ /* 0x002f22000c1e1b00 */
[----:B---3--:R-:W-:-:S05]  /*1430*/  IMAD R7, R7, R0, RZ ;  /* 0x0000000007077224 */ /* 0x008fca00078e02ff */
[----:B------:R-:W-:-:S04]  /*1440*/  IADD3 R9, P1, PT, R7, R4, RZ ;  /* 0x0000000407097210 */ /* 0x000fc80007f3e0ff */
[----:B------:R-:W-:Y:S02]  /*1450*/  LEA.HI.X.SX32 R20, R7, R5, 0x1, P1 ;  /* 0x0000000507147211 */ /* 0x000fe400008f0eff */
[----:B------:R-:W-:-:S04]  /*1460*/  LEA R16, P1, R9, R16, 0x3 ;  /* 0x0000001009107211 */ /* 0x000fc800078218ff */
[----:B------:R-:W-:-:S05]  /*1470*/  LEA.HI.X R17, R9, R17, R20, 0x3, P1 ;  /* 0x0000001109117211 */ /* 0x000fca00008f1c14 */
[----:B----4-:R2:W-:Y:S04]  /*1480*/  STG.E.64 desc[UR10][R16.64+0x8], R18 ;  /* 0x0000081210007986 */ /* 0x0105e8000c101b0a */
[----:B------:R-:W3:Y:S01]  /*1490*/  LDG.E.64 R20, desc[UR10][R14.64+0x8] ;  /* 0x0000080a0e147981 */ /* 0x000ee2000c1e1b00 */
[----:B------:R-:W-:-:S05]  /*14a0*/  IADD3 R4, P1, PT, R4, 0x2, RZ ;  /* 0x0000000204047810 */ /* 0x000fca0007f3e0ff */
[----:B------:R-:W-:Y:S01]  /*14b0*/  IMAD.X R5, RZ, RZ, R5, P1 ;  /* 0x000000ffff057224 */ /* 0x000fe200008e0605 */
[----:B---3--:R2:W-:Y:S07]  /*14c0*/  STG.E.64 desc[UR10][R12.64+0x8], R20 ;  /* 0x000008140c007986 */ /* 0x0085ee000c101b0a */
.L_x_228:
[----:B------:R-:W-:Y:S05]  /*14d0*/  @P0 EXIT ;  /* 0x000000000000094d */ /* 0x000fea0003800000 */
[----:B------:R-:W3:Y:S01]  /*14e0*/  LDG.E R7, desc[UR10][R10.64] ;  /* 0x0000000a0a077981 */ /* 0x000ee2000c1e1900 */
[----:B0-2---:R-:W0:Y:S01]  /*14f0*/  LDC.64 R12, c[0x0][0x3a8] ;  /* 0x0000ea00ff0c7b82 */ /* 0x005e220000000a00 */
[----:B---3--:R-:W-:-:S05]  /*1500*/  IMAD R7, R7, R0, RZ ;  /* 0x0000000007077224 */ /* 0x008fca00078e02ff */
[----:B------:R-:W-:-:S04]  /*1510*/  IADD3 R9, P0, PT, R7, R4, RZ ;  /* 0x0000000407097210 */ /* 0x000fc80007f1e0ff */
[----:B------:R-:W-:Y:S02]  /*1520*/  LEA.HI.X.SX32 R16, R7, R5, 0x1, P0 ;  /* 0x0000000507107211 */ /* 0x000fe400000f0eff */
[----:B0-----:R-:W-:-:S04]  /*1530*/  LEA R14, P0, R9, R12, 0x3 ;  /* 0x0000000c090e7211 */ /* 0x001fc800078018ff */
[----:B------:R-:W-:Y:S02]  /*1540*/  LEA.HI.X R15, R9, R13, R16, 0x3, P0 ;  /* 0x0000000d090f7211 */ /* 0x000fe400000f1c10 */
[----:B------:R-:W0:Y:S04]  /*1550*/  LDC.64 R16, c[0x0][0x3a0] ;  /* 0x0000e800ff107b82 */ /* 0x000e280000000a00 */
[----:B------:R-:W2:Y:S01]  /*1560*/  LDG.E.64 R14, desc[UR10][R14.64] ;  /* 0x0000000a0e0e7981 */ /* 0x000ea2000c1e1b00 */
[----:B------:R-:W-:-:S05]  /*1570*/  IADD3 R2, P0, PT, R2, R4, RZ ;  /* 0x0000000402027210 */ /* 0x000fca0007f1e0ff */
[----:B------:R-:W-:Y:S01]  /*1580*/  IMAD.X R7, R6, 0x1, R5, P0 ;  /* 0x0000000106077824 */ /* 0x000fe200000e0605 */
[----:B0-----:R-:W-:-:S04]  /*1590*/  LEA R6, P0, R2, R16, 0x3 ;  /* 0x0000001002067211 */ /* 0x001fc800078018ff */
        /* <DEDUP_REMOVED lines=13> */
[----:B---3--:R-:W-:Y:S04]  /*1670*/  STG.E.64 desc[UR10][R12.64], R8 ;  /* 0x000000080c007986 */ /* 0x008fe8000c101b0a */
[----:B0-----:R-:W2:Y:S04]  /*1680*/  LDG.E.64 R6, desc[UR10][R6.64] ;  /* 0x0000000a06067981 */ /* 0x001ea8000c1e1b00 */
[----:B--2---:R-:W-:Y:S01]  /*1690*/  STG.E.64 desc[UR10][R2.64], R6 ;  /* 0x0000000602007986 */ /* 0x004fe2000c101b0a */
[----:B------:R-:W-:Y:S05]  /*16a0*/  EXIT ;  /* 0x000000000000794d */ /* 0x000fea0003800000 */
.L_x_229:
        /* <DEDUP_REMOVED lines=13> */
.L_x_242:


//--------------------- .nv.global.init           --------------------------
	.section	.nv.global.init,"aw",@progbits
	.align	16
.nv.global.init:
	.type		__cudart_sin_cos_coeffs,@object
	.size		__cudart_sin_cos_coeffs,(__cudart_i2opi_d - __cudart_sin_cos_coeffs)
__cudart_sin_cos_coeffs:
        /*0000*/ 	.byte	0x46, 0xd2, 0xb0, 0x2c, 0xf1, 0xe5, 0x5a, 0xbe, 0x92, 0xe3, 0xac, 0x69, 0xe3, 0x1d, 0xc7, 0x3e
        /*0010*/ 	.byte	0xa1, 0x62, 0xdb, 0x19, 0xa0, 0x01, 0x2a, 0xbf, 0x18, 0x08, 0x11, 0x11, 0x11, 0x11, 0x81, 0x3f
        /*0020*/ 	.byte	0x54, 0x55, 0x55, 0x55, 0x55, 0x55, 0xc5, 0xbf, 0x00, 0x00, 0x00, 0x00, 0x00, 0x00, 0x00, 0x00
        /*0030*/ 	.byte	0x00, 0x00, 0x00, 0x00, 0x00, 0x00, 0x00, 0x00, 0x64, 0x81, 0xfd, 0x20, 0x83, 0xff, 0xa8, 0xbd
        /*0040*/ 	.byte	0x28, 0x85, 0xef, 0xc1, 0xa7, 0xee, 0x21, 0x3e, 0xd9, 0xe6, 0x06, 0x8e, 0x4f, 0x7e, 0x92, 0xbe
        /*0050*/ 	.byte	0xe9, 0xbc, 0xdd, 0x19, 0xa0, 0x01, 0xfa, 0x3e, 0x47, 0x5d, 0xc1, 0x16, 0x6c, 0xc1, 0x56, 0xbf
        /*0060*/ 	.byte	0x51, 0x55, 0x55, 0x55, 0x55, 0x55, 0xa5, 0x3f, 0x00, 0x00, 0x00, 0x00, 0x00, 0x00, 0xe0, 0xbf
        /*0070*/ 	.byte	0x00, 0x00, 0x00, 0x00, 0x00, 0x00, 0xf0, 0x3f, 0x00, 0x00, 0x00, 0x00, 0x00, 0x00, 0x00, 0x00
	.type		__cudart_i2opi_d,@object
	.size		__cudart_i2opi_d,(mrg32k3aM1SubSeq - __cudart_i2opi_d)
__cudart_i2opi_d:
        /* <DEDUP_REMOVED lines=9> */
	.type		mrg32k3aM1SubSeq,@object
	.size		mrg32k3aM1SubSeq,(mrg32k3aM2SubSeq - mrg32k3aM1SubSeq)
mrg32k3aM1SubSeq:
        /* <DEDUP_REMOVED lines=126> */
	.type		mrg32k3aM2SubSeq,@object
	.size		mrg32k3aM2SubSeq,(mrg32k3aM1 - mrg32k3aM2SubSeq)
mrg32k3aM2SubSeq:
        /* <DEDUP_REMOVED lines=126> */
	.type		mrg32k3aM1,@object
	.size		mrg32k3aM1,(mrg32k3aM1Seq - mrg32k3aM1)
mrg32k3aM1:
        /* <DEDUP_REMOVED lines=144> */
	.type		mrg32k3aM1Seq,@object
	.size		mrg32k3aM1Seq,(mrg32k3aM2 - mrg32k3aM1Seq)
mrg32k3aM1Seq:
        /* <DEDUP_REMOVED lines=144> */
	.type		mrg32k3aM2,@object
	.size		mrg32k3aM2,(mrg32k3aM2Seq - mrg32k3aM2)
mrg32k3aM2:
        /* <DEDUP_REMOVED lines=144> */
	.type		mrg32k3aM2Seq,@object
	.size		mrg32k3aM2Seq,(precalc_xorwow_matrix - mrg32k3aM2Seq)
mrg32k3aM2Seq:
        /* <DEDUP_REMOVED lines=144> */
	.type		precalc_xorwow_matrix,@object
	.size		precalc_xorwow_matrix,(precalc_xorwow_offset_matrix - precalc_xorwow_matrix)
precalc_xorwow_matrix:
        /* <DEDUP_REMOVED lines=6400> */
	.type		precalc_xorwow_offset_matrix,@object
	.size		precalc_xorwow_offset_matrix,(.L_1 - precalc_xorwow_offset_matrix)
precalc_xorwow_offset_matrix:
        /* <DEDUP_REMOVED lines=6400> */
.L_1:


//--------------------- .nv.shared.reserved.0     --------------------------
	.section	.nv.shared.reserved.0,"aw",@nobits
	.weak		__nv_reservedSMEM_offset_0_alias
	.size		__nv_reservedSMEM_offset_0_alias, 0, 64
	.other		__nv_reservedSMEM_offset_0_alias,@"STO_CUDA_RESERVED_SHARED STV_DEFAULT"
__nv_reservedSMEM_offset_0_alias:
	.zero		0
	.zero		64


//--------------------- .nv.constant0._Z8move_batiPdS_S_S_S_S_dddS_S_dS_i --------------------------
	.section	.nv.constant0._Z8move_batiPdS_S_S_S_S_dddS_S_dS_i,"a",@progbits
	.sectionflags	@""
	.align	4
.nv.constant0._Z8move_batiPdS_S_S_S_S_dddS_S_dS_i:
	.zero		1012


//--------------------- .nv.constant0._Z8init_batiPdS_S_S_S_S_i --------------------------
	.section	.nv.constant0._Z8init_batiPdS_S_S_S_S_i,"a",@progbits
	.sectionflags	@""
	.align	4
.nv.constant0._Z8init_batiPdS_S_S_S_S_i:
	.zero		956


//--------------------- .nv.constant0._Z8best_batiPdS_iS_S_Pii --------------------------
	.section	.nv.constant0._Z8best_batiPdS_iS_S_Pii,"a",@progbits
	.sectionflags	@""
	.align	4
.nv.constant0._Z8best_batiPdS_iS_S_Pii:
	.zero		956


//--------------------- SYMBOLS --------------------------

	.type		.nv.reservedSmem.offset0,@object
	.size		.nv.reservedSmem.offset0,0x4
